	.target	sm_100a

	.elftype	@"ET_EXEC"


//--------------------- .note.nv.tkinfo           --------------------------
	.section	.note.nv.tkinfo,"",@"SHT_NOTE"
	.sectionflags	@"SHF_NOTE_NV_TKINFO"
	.tkinfo
        /*0018*/ 	.word	0x00000002
        /*0030*/ 	.string	""
        /*0030*/ 	.string	"ptxas"
        /*0030*/ 	.string	"Cuda compilation tools, release 13.0, V13.0.88"
        /*0030*/ 	.string	"Build cuda_13.0.r13.0/compiler.36424714_0"
        /*0030*/ 	.string	"-arch sm_100a -m 64 "



//--------------------- .note.nv.cuinfo           --------------------------
	.section	.note.nv.cuinfo,"",@"SHT_NOTE"
	.sectionflags	@"SHF_NOTE_NV_CUINFO"
        /*0018*/ 	.short	0x0002
        /*001a*/ 	.short	0x0064
        /*001c*/ 	.short	0x0082
	.zero		2


//--------------------- .nv.info                  --------------------------
	.section	.nv.info,"",@"SHT_CUDA_INFO"
	.align	4


	//----- nvinfo : EIATTR_REGCOUNT
	.align		4
        /*0000*/ 	.byte	0x04, 0x2f
        /*0002*/ 	.short	(.L_12 - .L_11)
	.align		4
.L_11:
        /*0004*/ 	.word	index@(_ZN5flash25flash_bwd_dot_do_o_kernelILb1E23Flash_bwd_kernel_traitsILi256ELi64ELi64ELi8ELi4ELi2ELi2ELb0ELb0EN7cutlass6half_tE19Flash_kernel_traitsILi256ELi64ELi64ELi8ES3_EEEEvNS_16Flash_bwd_paramsE)
        /*0008*/ 	.word	0x0000005a


	//----- nvinfo : EIATTR_FRAME_SIZE
	.align		4
.L_12:
        /*000c*/ 	.byte	0x04, 0x11
        /*000e*/ 	.short	(.L_14 - .L_13)
	.align		4
.L_13:
        /*0010*/ 	.word	index@(_ZN5flash25flash_bwd_dot_do_o_kernelILb1E23Flash_bwd_kernel_traitsILi256ELi64ELi64ELi8ELi4ELi2ELi2ELb0ELb0EN7cutlass6half_tE19Flash_kernel_traitsILi256ELi64ELi64ELi8ES3_EEEEvNS_16Flash_bwd_paramsE)
        /*0014*/ 	.word	0x00000000


	//----- nvinfo : EIATTR_REGCOUNT
	.align		4
.L_14:
        /*0018*/ 	.byte	0x04, 0x2f
        /*001a*/ 	.short	(.L_16 - .L_15)
	.align		4
.L_15:
        /*001c*/ 	.word	index@(_ZN5flash25flash_bwd_dot_do_o_kernelILb0E23Flash_bwd_kernel_traitsILi256ELi64ELi64ELi8ELi4ELi2ELi2ELb0ELb0EN7cutlass6half_tE19Flash_kernel_traitsILi256ELi64ELi64ELi8ES3_EEEEvNS_16Flash_bwd_paramsE)
        /*0020*/ 	.word	0x00000051


	//----- nvinfo : EIATTR_FRAME_SIZE
	.align		4
.L_16:
        /*0024*/ 	.byte	0x04, 0x11
        /*0026*/ 	.short	(.L_18 - .L_17)
	.align		4
.L_17:
        /*0028*/ 	.word	index@(_ZN5flash25flash_bwd_dot_do_o_kernelILb0E23Flash_bwd_kernel_traitsILi256ELi64ELi64ELi8ELi4ELi2ELi2ELb0ELb0EN7cutlass6half_tE19Flash_kernel_traitsILi256ELi64ELi64ELi8ES3_EEEEvNS_16Flash_bwd_paramsE)
        /*002c*/ 	.word	0x00000000


	//----- nvinfo : EIATTR_REGCOUNT
	.align		4
.L_18:
        /*0030*/ 	.byte	0x04, 0x2f
        /*0032*/ 	.short	(.L_20 - .L_19)
	.align		4
.L_19:
        /*0034*/ 	.word	index@(_ZN5flash44flash_bwd_dq_dk_dv_loop_seqk_parallel_kernelI23Flash_bwd_kernel_traitsILi256ELi64ELi64ELi8ELi4ELi2ELi2ELb0ELb0EN7cutlass6half_tE19Flash_kernel_traitsILi256ELi64ELi64ELi8ES3_EELb0ELb1ELb0ELb1ELb0ELb0ELb1EEEvNS_16Flash_bwd_paramsE)
        /*0038*/ 	.word	0x000000ff


	//----- nvinfo : EIATTR_FRAME_SIZE
	.align		4
.L_20:
        /*003c*/ 	.byte	0x04, 0x11
        /*003e*/ 	.short	(.L_22 - .L_21)
	.align		4
.L_21:
        /*0040*/ 	.word	index@(_ZN5flash44flash_bwd_dq_dk_dv_loop_seqk_parallel_kernelI23Flash_bwd_kernel_traitsILi256ELi64ELi64ELi8ELi4ELi2ELi2ELb0ELb0EN7cutlass6half_tE19Flash_kernel_traitsILi256ELi64ELi64ELi8ES3_EELb0ELb1ELb0ELb1ELb0ELb0ELb1EEEvNS_16Flash_bwd_paramsE)
        /*0044*/ 	.word	0x00000030


	//----- nvinfo : EIATTR_REGCOUNT
	.align		4
.L_22:
        /*0048*/ 	.byte	0x04, 0x2f
        /*004a*/ 	.short	(.L_24 - .L_23)
	.align		4
.L_23:
        /*004c*/ 	.word	index@(_ZN5flash44flash_bwd_dq_dk_dv_loop_seqk_parallel_kernelI23Flash_bwd_kernel_traitsILi256ELi64ELi64ELi8ELi4ELi2ELi2ELb0ELb0EN7cutlass6half_tE19Flash_kernel_traitsILi256ELi64ELi64ELi8ES3_EELb1ELb1ELb0ELb1ELb0ELb0ELb0EEEvNS_16Flash_bwd_paramsE)
        /*0050*/ 	.word	0x000000ff


	//----- nvinfo : EIATTR_FRAME_SIZE
	.align		4
.L_24:
        /*0054*/ 	.byte	0x04, 0x11
        /*0056*/ 	.short	(.L_26 - .L_25)
	.align		4
.L_25:
        /*0058*/ 	.word	index@(_ZN5flash44flash_bwd_dq_dk_dv_loop_seqk_parallel_kernelI23Flash_bwd_kernel_traitsILi256ELi64ELi64ELi8ELi4ELi2ELi2ELb0ELb0EN7cutlass6half_tE19Flash_kernel_traitsILi256ELi64ELi64ELi8ES3_EELb1ELb1ELb0ELb1ELb0ELb0ELb0EEEvNS_16Flash_bwd_paramsE)
        /*005c*/ 	.word	0x00000038


	//----- nvinfo : EIATTR_REGCOUNT
	.align		4
.L_26:
        /*0060*/ 	.byte	0x04, 0x2f
        /*0062*/ 	.short	(.L_28 - .L_27)
	.align		4
.L_27:
        /*0064*/ 	.word	index@(_ZN5flash44flash_bwd_dq_dk_dv_loop_seqk_parallel_kernelI23Flash_bwd_kernel_traitsILi256ELi64ELi64ELi8ELi4ELi2ELi2ELb0ELb0EN7cutlass6half_tE19Flash_kernel_traitsILi256ELi64ELi64ELi8ES3_EELb0ELb1ELb0ELb0ELb0ELb1ELb1EEEvNS_16Flash_bwd_paramsE)
        /*0068*/ 	.word	0x000000fe


	//----- nvinfo : EIATTR_FRAME_SIZE
	.align		4
.L_28:
        /*006c*/ 	.byte	0x04, 0x11
        /*006e*/ 	.short	(.L_30 - .L_29)
	.align		4
.L_29:
        /*0070*/ 	.word	index@(_ZN5flash44flash_bwd_dq_dk_dv_loop_seqk_parallel_kernelI23Flash_bwd_kernel_traitsILi256ELi64ELi64ELi8ELi4ELi2ELi2ELb0ELb0EN7cutlass6half_tE19Flash_kernel_traitsILi256ELi64ELi64ELi8ES3_EELb0ELb1ELb0ELb0ELb0ELb1ELb1EEEvNS_16Flash_bwd_paramsE)
        /*0074*/ 	.word	0x00000008


	//----- nvinfo : EIATTR_REGCOUNT
	.align		4
.L_30:
        /*0078*/ 	.byte	0x04, 0x2f
        /*007a*/ 	.short	(.L_32 - .L_31)
	.align		4
.L_31:
        /*007c*/ 	.word	index@(_ZN5flash44flash_bwd_dq_dk_dv_loop_seqk_parallel_kernelI23Flash_bwd_kernel_traitsILi256ELi64ELi64ELi8ELi4ELi2ELi2ELb0ELb0EN7cutlass6half_tE19Flash_kernel_traitsILi256ELi64ELi64ELi8ES3_EELb1ELb1ELb0ELb0ELb0ELb1ELb0EEEvNS_16Flash_bwd_paramsE)
        /*0080*/ 	.word	0x000000ff


	//----- nvinfo : EIATTR_FRAME_SIZE
	.align		4
.L_32:
        /*0084*/ 	.byte	0x04, 0x11
        /*0086*/ 	.short	(.L_34 - .L_33)
	.align		4
.L_33:
        /*0088*/ 	.word	index@(_ZN5flash44flash_bwd_dq_dk_dv_loop_seqk_parallel_kernelI23Flash_bwd_kernel_traitsILi256ELi64ELi64ELi8ELi4ELi2ELi2ELb0ELb0EN7cutlass6half_tE19Flash_kernel_traitsILi256ELi64ELi64ELi8ES3_EELb1ELb1ELb0ELb0ELb0ELb1ELb0EEEvNS_16Flash_bwd_paramsE)
        /*008c*/ 	.word	0x00000020


	//----- nvinfo : EIATTR_REGCOUNT
	.align		4
.L_34:
        /*0090*/ 	.byte	0x04, 0x2f
        /*0092*/ 	.short	(.L_36 - .L_35)
	.align		4
.L_35:
        /*0094*/ 	.word	index@(_ZN5flash44flash_bwd_dq_dk_dv_loop_seqk_parallel_kernelI23Flash_bwd_kernel_traitsILi256ELi64ELi64ELi8ELi4ELi2ELi2ELb0ELb0EN7cutlass6half_tE19Flash_kernel_traitsILi256ELi64ELi64ELi8ES3_EELb0ELb1ELb0ELb0ELb0ELb0ELb1EEEvNS_16Flash_bwd_paramsE)
        /*0098*/ 	.word	0x000000ff


	//----- nvinfo : EIATTR_FRAME_SIZE
	.align		4
.L_36:
        /*009c*/ 	.byte	0x04, 0x11
        /*009e*/ 	.short	(.L_38 - .L_37)
	.align		4
.L_37:
        /*00a0*/ 	.word	index@(_ZN5flash44flash_bwd_dq_dk_dv_loop_seqk_parallel_kernelI23Flash_bwd_kernel_traitsILi256ELi64ELi64ELi8ELi4ELi2ELi2ELb0ELb0EN7cutlass6half_tE19Flash_kernel_traitsILi256ELi64ELi64ELi8ES3_EELb0ELb1ELb0ELb0ELb0ELb0ELb1EEEvNS_16Flash_bwd_paramsE)
        /*00a4*/ 	.word	0x00000010


	//----- nvinfo : EIATTR_REGCOUNT
	.align		4
.L_38:
        /*00a8*/ 	.byte	0x04, 0x2f
        /*00aa*/ 	.short	(.L_40 - .L_39)
	.align		4
.L_39:
        /*00ac*/ 	.word	index@(_ZN5flash44flash_bwd_dq_dk_dv_loop_seqk_parallel_kernelI23Flash_bwd_kernel_traitsILi256ELi64ELi64ELi8ELi4ELi2ELi2ELb0ELb0EN7cutlass6half_tE19Flash_kernel_traitsILi256ELi64ELi64ELi8ES3_EELb1ELb1ELb0ELb0ELb0ELb0ELb0EEEvNS_16Flash_bwd_paramsE)
        /*00b0*/ 	.word	0x000000ff


	//----- nvinfo : EIATTR_FRAME_SIZE
	.align		4
.L_40:
        /*00b4*/ 	.byte	0x04, 0x11
        /*00b6*/ 	.short	(.L_42 - .L_41)
	.align		4
.L_41:
        /*00b8*/ 	.word	index@(_ZN5flash44flash_bwd_dq_dk_dv_loop_seqk_parallel_kernelI23Flash_bwd_kernel_traitsILi256ELi64ELi64ELi8ELi4ELi2ELi2ELb0ELb0EN7cutlass6half_tE19Flash_kernel_traitsILi256ELi64ELi64ELi8ES3_EELb1ELb1ELb0ELb0ELb0ELb0ELb0EEEvNS_16Flash_bwd_paramsE)
        /*00bc*/ 	.word	0x00000018


	//----- nvinfo : EIATTR_REGCOUNT
	.align		4
.L_42:
        /*00c0*/ 	.byte	0x04, 0x2f
        /*00c2*/ 	.short	(.L_44 - .L_43)
	.align		4
.L_43:
        /*00c4*/ 	.word	index@(_ZN5flash27flash_bwd_convert_dq_kernelI23Flash_bwd_kernel_traitsILi256ELi64ELi64ELi8ELi4ELi2ELi2ELb0ELb0EN7cutlass6half_tE19Flash_kernel_traitsILi256ELi64ELi64ELi8ES3_EEEEvNS_16Flash_bwd_paramsEi)
        /*00c8*/ 	.word	0x00000050


	//----- nvinfo : EIATTR_FRAME_SIZE
	.align		4
.L_44:
        /*00cc*/ 	.byte	0x04, 0x11
        /*00ce*/ 	.short	(.L_46 - .L_45)
	.align		4
.L_45:
        /*00d0*/ 	.word	index@(_ZN5flash27flash_bwd_convert_dq_kernelI23Flash_bwd_kernel_traitsILi256ELi64ELi64ELi8ELi4ELi2ELi2ELb0ELb0EN7cutlass6half_tE19Flash_kernel_traitsILi256ELi64ELi64ELi8ES3_EEEEvNS_16Flash_bwd_paramsEi)
        /*00d4*/ 	.word	0x00000000


	//----- nvinfo : EIATTR_REGCOUNT
	.align		4
.L_46:
        /*00d8*/ 	.byte	0x04, 0x2f
        /*00da*/ 	.short	(.L_48 - .L_47)
	.align		4
.L_47:
        /*00dc*/ 	.word	index@(_ZN5flash25flash_bwd_dot_do_o_kernelILb1E23Flash_bwd_kernel_traitsILi256ELi64ELi64ELi8ELi4ELi2ELi2ELb0ELb1EN7cutlass6half_tE19Flash_kernel_traitsILi256ELi64ELi64ELi8ES3_EEEEvNS_16Flash_bwd_paramsE)
        /*00e0*/ 	.word	0x0000005a


	//----- nvinfo : EIATTR_FRAME_SIZE
	.align		4
.L_48:
        /*00e4*/ 	.byte	0x04, 0x11
        /*00e6*/ 	.short	(.L_50 - .L_49)
	.align		4
.L_49:
        /*00e8*/ 	.word	index@(_ZN5flash25flash_bwd_dot_do_o_kernelILb1E23Flash_bwd_kernel_traitsILi256ELi64ELi64ELi8ELi4ELi2ELi2ELb0ELb1EN7cutlass6half_tE19Flash_kernel_traitsILi256ELi64ELi64ELi8ES3_EEEEvNS_16Flash_bwd_paramsE)
        /*00ec*/ 	.word	0x00000000


	//----- nvinfo : EIATTR_REGCOUNT
	.align		4
.L_50:
        /*00f0*/ 	.byte	0x04, 0x2f
        /*00f2*/ 	.short	(.L_52 - .L_51)
	.align		4
.L_51:
        /*00f4*/ 	.word	index@(_ZN5flash25flash_bwd_dot_do_o_kernelILb0E23Flash_bwd_kernel_traitsILi256ELi64ELi64ELi8ELi4ELi2ELi2ELb0ELb1EN7cutlass6half_tE19Flash_kernel_traitsILi256ELi64ELi64ELi8ES3_EEEEvNS_16Flash_bwd_paramsE)
        /*00f8*/ 	.word	0x00000051


	//----- nvinfo : EIATTR_FRAME_SIZE
	.align		4
.L_52:
        /*00fc*/ 	.byte	0x04, 0x11
        /*00fe*/ 	.short	(.L_54 - .L_53)
	.align		4
.L_53:
        /*0100*/ 	.word	index@(_ZN5flash25flash_bwd_dot_do_o_kernelILb0E23Flash_bwd_kernel_traitsILi256ELi64ELi64ELi8ELi4ELi2ELi2ELb0ELb1EN7cutlass6half_tE19Flash_kernel_traitsILi256ELi64ELi64ELi8ES3_EEEEvNS_16Flash_bwd_paramsE)
        /*0104*/ 	.word	0x00000000


	//----- nvinfo : EIATTR_REGCOUNT
	.align		4
.L_54:
        /*0108*/ 	.byte	0x04, 0x2f
        /*010a*/ 	.short	(.L_56 - .L_55)
	.align		4
.L_55:
        /*010c*/ 	.word	index@(_ZN5flash44flash_bwd_dq_dk_dv_loop_seqk_parallel_kernelI23Flash_bwd_kernel_traitsILi256ELi64ELi64ELi8ELi4ELi2ELi2ELb0ELb1EN7cutlass6half_tE19Flash_kernel_traitsILi256ELi64ELi64ELi8ES3_EELb0ELb1ELb0ELb1ELb0ELb0ELb1EEEvNS_16Flash_bwd_paramsE)
        /*0110*/ 	.word	0x000000ff


	//----- nvinfo : EIATTR_FRAME_SIZE
	.align		4
.L_56:
        /*0114*/ 	.byte	0x04, 0x11
        /*0116*/ 	.short	(.L_58 - .L_57)
	.align		4
.L_57:
        /*0118*/ 	.word	index@(_ZN5flash44flash_bwd_dq_dk_dv_loop_seqk_parallel_kernelI23Flash_bwd_kernel_traitsILi256ELi64ELi64ELi8ELi4ELi2ELi2ELb0ELb1EN7cutlass6half_tE19Flash_kernel_traitsILi256ELi64ELi64ELi8ES3_EELb0ELb1ELb0ELb1ELb0ELb0ELb1EEEvNS_16Flash_bwd_paramsE)
        /*011c*/ 	.word	0x00000008


	//----- nvinfo : EIATTR_REGCOUNT
	.align		4
.L_58:
        /*0120*/ 	.byte	0x04, 0x2f
        /*0122*/ 	.short	(.L_60 - .L_59)
	.align		4
.L_59:
        /*0124*/ 	.word	index@(_ZN5flash44flash_bwd_dq_dk_dv_loop_seqk_parallel_kernelI23Flash_bwd_kernel_traitsILi256ELi64ELi64ELi8ELi4ELi2ELi2ELb0ELb1EN7cutlass6half_tE19Flash_kernel_traitsILi256ELi64ELi64ELi8ES3_EELb1ELb1ELb0ELb1ELb0ELb0ELb0EEEvNS_16Flash_bwd_paramsE)
        /*0128*/ 	.word	0x000000ff


	//----- nvinfo : EIATTR_FRAME_SIZE
	.align		4
.L_60:
        /*012c*/ 	.byte	0x04, 0x11
        /*012e*/ 	.short	(.L_62 - .L_61)
	.align		4
.L_61:
        /*0130*/ 	.word	index@(_ZN5flash44flash_bwd_dq_dk_dv_loop_seqk_parallel_kernelI23Flash_bwd_kernel_traitsILi256ELi64ELi64ELi8ELi4ELi2ELi2ELb0ELb1EN7cutlass6half_tE19Flash_kernel_traitsILi256ELi64ELi64ELi8ES3_EELb1ELb1ELb0ELb1ELb0ELb0ELb0EEEvNS_16Flash_bwd_paramsE)
        /*0134*/ 	.word	0x00000028


	//----- nvinfo : EIATTR_REGCOUNT
	.align		4
.L_62:
        /*0138*/ 	.byte	0x04, 0x2f
        /*013a*/ 	.short	(.L_64 - .L_63)
	.align		4
.L_63:
        /*013c*/ 	.word	index@(_ZN5flash44flash_bwd_dq_dk_dv_loop_seqk_parallel_kernelI23Flash_bwd_kernel_traitsILi256ELi64ELi64ELi8ELi4ELi2ELi2ELb0ELb1EN7cutlass6half_tE19Flash_kernel_traitsILi256ELi64ELi64ELi8ES3_EELb0ELb1ELb0ELb0ELb0ELb1ELb1EEEvNS_16Flash_bwd_paramsE)
        /*0140*/ 	.word	0x000000ff


	//----- nvinfo : EIATTR_FRAME_SIZE
	.align		4
.L_64:
        /*0144*/ 	.byte	0x04, 0x11
        /*0146*/ 	.short	(.L_66 - .L_65)
	.align		4
.L_65:
        /*0148*/ 	.word	index@(_ZN5flash44flash_bwd_dq_dk_dv_loop_seqk_parallel_kernelI23Flash_bwd_kernel_traitsILi256ELi64ELi64ELi8ELi4ELi2ELi2ELb0ELb1EN7cutlass6half_tE19Flash_kernel_traitsILi256ELi64ELi64ELi8ES3_EELb0ELb1ELb0ELb0ELb0ELb1ELb1EEEvNS_16Flash_bwd_paramsE)
        /*014c*/ 	.word	0x00000000


	//----- nvinfo : EIATTR_REGCOUNT
	.align		4
.L_66:
        /*0150*/ 	.byte	0x04, 0x2f
        /*0152*/ 	.short	(.L_68 - .L_67)
	.align		4
.L_67:
        /*0154*/ 	.word	index@(_ZN5flash44flash_bwd_dq_dk_dv_loop_seqk_parallel_kernelI23Flash_bwd_kernel_traitsILi256ELi64ELi64ELi8ELi4ELi2ELi2ELb0ELb1EN7cutlass6half_tE19Flash_kernel_traitsILi256ELi64ELi64ELi8ES3_EELb1ELb1ELb0ELb0ELb0ELb1ELb0EEEvNS_16Flash_bwd_paramsE)
        /*0158*/ 	.word	0x000000fd


	//----- nvinfo : EIATTR_FRAME_SIZE
	.align		4
.L_68:
        /*015c*/ 	.byte	0x04, 0x11
        /*015e*/ 	.short	(.L_70 - .L_69)
	.align		4
.L_69:
        /*0160*/ 	.word	index@(_ZN5flash44flash_bwd_dq_dk_dv_loop_seqk_parallel_kernelI23Flash_bwd_kernel_traitsILi256ELi64ELi64ELi8ELi4ELi2ELi2ELb0ELb1EN7cutlass6half_tE19Flash_kernel_traitsILi256ELi64ELi64ELi8ES3_EELb1ELb1ELb0ELb0ELb0ELb1ELb0EEEvNS_16Flash_bwd_paramsE)
        /*0164*/ 	.word	0x00000000


	//----- nvinfo : EIATTR_REGCOUNT
	.align		4
.L_70:
        /*0168*/ 	.byte	0x04, 0x2f
        /*016a*/ 	.short	(.L_72 - .L_71)
	.align		4
.L_71:
        /*016c*/ 	.word	index@(_ZN5flash44flash_bwd_dq_dk_dv_loop_seqk_parallel_kernelI23Flash_bwd_kernel_traitsILi256ELi64ELi64ELi8ELi4ELi2ELi2ELb0ELb1EN7cutlass6half_tE19Flash_kernel_traitsILi256ELi64ELi64ELi8ES3_EELb0ELb1ELb0ELb0ELb0ELb0ELb1EEEvNS_16Flash_bwd_paramsE)
        /*0170*/ 	.word	0x000000ff


	//----- nvinfo : EIATTR_FRAME_SIZE
	.align		4
.L_72:
        /*0174*/ 	.byte	0x04, 0x11
        /*0176*/ 	.short	(.L_74 - .L_73)
	.align		4
.L_73:
        /*0178*/ 	.word	index@(_ZN5flash44flash_bwd_dq_dk_dv_loop_seqk_parallel_kernelI23Flash_bwd_kernel_traitsILi256ELi64ELi64ELi8ELi4ELi2ELi2ELb0ELb1EN7cutlass6half_tE19Flash_kernel_traitsILi256ELi64ELi64ELi8ES3_EELb0ELb1ELb0ELb0ELb0ELb0ELb1EEEvNS_16Flash_bwd_paramsE)
        /*017c*/ 	.word	0x00000000


	//----- nvinfo : EIATTR_REGCOUNT
	.align		4
.L_74:
        /*0180*/ 	.byte	0x04, 0x2f
        /*0182*/ 	.short	(.L_76 - .L_75)
	.align		4
.L_75:
        /*0184*/ 	.word	index@(_ZN5flash44flash_bwd_dq_dk_dv_loop_seqk_parallel_kernelI23Flash_bwd_kernel_traitsILi256ELi64ELi64ELi8ELi4ELi2ELi2ELb0ELb1EN7cutlass6half_tE19Flash_kernel_traitsILi256ELi64ELi64ELi8ES3_EELb1ELb1ELb0ELb0ELb0ELb0ELb0EEEvNS_16Flash_bwd_paramsE)
        /*0188*/ 	.word	0x000000fe


	//----- nvinfo : EIATTR_FRAME_SIZE
	.align		4
.L_76:
        /*018c*/ 	.byte	0x04, 0x11
        /*018e*/ 	.short	(.L_78 - .L_77)
	.align		4
.L_77:
        /*0190*/ 	.word	index@(_ZN5flash44flash_bwd_dq_dk_dv_loop_seqk_parallel_kernelI23Flash_bwd_kernel_traitsILi256ELi64ELi64ELi8ELi4ELi2ELi2ELb0ELb1EN7cutlass6half_tE19Flash_kernel_traitsILi256ELi64ELi64ELi8ES3_EELb1ELb1ELb0ELb0ELb0ELb0ELb0EEEvNS_16Flash_bwd_paramsE)
        /*0194*/ 	.word	0x00000000


	//----- nvinfo : EIATTR_REGCOUNT
	.align		4
.L_78:
        /*0198*/ 	.byte	0x04, 0x2f
        /*019a*/ 	.short	(.L_80 - .L_79)
	.align		4
.L_79:
        /*019c*/ 	.word	index@(_ZN5flash27flash_bwd_convert_dq_kernelI23Flash_bwd_kernel_traitsILi256ELi64ELi64ELi8ELi4ELi2ELi2ELb0ELb1EN7cutlass6half_tE19Flash_kernel_traitsILi256ELi64ELi64ELi8ES3_EEEEvNS_16Flash_bwd_paramsEi)
        /*01a0*/ 	.word	0x00000050


	//----- nvinfo : EIATTR_FRAME_SIZE
	.align		4
.L_80:
        /*01a4*/ 	.byte	0x04, 0x11
        /*01a6*/ 	.short	(.L_82 - .L_81)
	.align		4
.L_81:
        /*01a8*/ 	.word	index@(_ZN5flash27flash_bwd_convert_dq_kernelI23Flash_bwd_kernel_traitsILi256ELi64ELi64ELi8ELi4ELi2ELi2ELb0ELb1EN7cutlass6half_tE19Flash_kernel_traitsILi256ELi64ELi64ELi8ES3_EEEEvNS_16Flash_bwd_paramsEi)
        /*01ac*/ 	.word	0x00000000


	//----- nvinfo : EIATTR_REGCOUNT
	.align		4
.L_82:
        /*01b0*/ 	.byte	0x04, 0x2f
        /*01b2*/ 	.short	(.L_84 - .L_83)
	.align		4
.L_83:
        /*01b4*/ 	.word	index@(_ZN5flash44flash_bwd_dq_dk_dv_loop_seqk_parallel_kernelI23Flash_bwd_kernel_traitsILi256ELi64ELi64ELi8ELi4ELi2ELi2ELb0ELb0EN7cutlass6half_tE19Flash_kernel_traitsILi256ELi64ELi64ELi8ES3_EELb0ELb1ELb0ELb1ELb0ELb0ELb0EEEvNS_16Flash_bwd_paramsE)
        /*01b8*/ 	.word	0x000000ff


	//----- nvinfo : EIATTR_FRAME_SIZE
	.align		4
.L_84:
        /*01bc*/ 	.byte	0x04, 0x11
        /*01be*/ 	.short	(.L_86 - .L_85)
	.align		4
.L_85:
        /*01c0*/ 	.word	index@(_ZN5flash44flash_bwd_dq_dk_dv_loop_seqk_parallel_kernelI23Flash_bwd_kernel_traitsILi256ELi64ELi64ELi8ELi4ELi2ELi2ELb0ELb0EN7cutlass6half_tE19Flash_kernel_traitsILi256ELi64ELi64ELi8ES3_EELb0ELb1ELb0ELb1ELb0ELb0ELb0EEEvNS_16Flash_bwd_paramsE)
        /*01c4*/ 	.word	0x00000030


	//----- nvinfo : EIATTR_REGCOUNT
	.align		4
.L_86:
        /*01c8*/ 	.byte	0x04, 0x2f
        /*01ca*/ 	.short	(.L_88 - .L_87)
	.align		4
.L_87:
        /*01cc*/ 	.word	index@(_ZN5flash44flash_bwd_dq_dk_dv_loop_seqk_parallel_kernelI23Flash_bwd_kernel_traitsILi256ELi64ELi64ELi8ELi4ELi2ELi2ELb0ELb0EN7cutlass6half_tE19Flash_kernel_traitsILi256ELi64ELi64ELi8ES3_EELb0ELb1ELb0ELb0ELb0ELb1ELb0EEEvNS_16Flash_bwd_paramsE)
        /*01d0*/ 	.word	0x000000ff


	//----- nvinfo : EIATTR_FRAME_SIZE
	.align		4
.L_88:
        /*01d4*/ 	.byte	0x04, 0x11
        /*01d6*/ 	.short	(.L_90 - .L_89)
	.align		4
.L_89:
        /*01d8*/ 	.word	index@(_ZN5flash44flash_bwd_dq_dk_dv_loop_seqk_parallel_kernelI23Flash_bwd_kernel_traitsILi256ELi64ELi64ELi8ELi4ELi2ELi2ELb0ELb0EN7cutlass6half_tE19Flash_kernel_traitsILi256ELi64ELi64ELi8ES3_EELb0ELb1ELb0ELb0ELb0ELb1ELb0EEEvNS_16Flash_bwd_paramsE)
        /*01dc*/ 	.word	0x00000000


	//----- nvinfo : EIATTR_REGCOUNT
	.align		4
.L_90:
        /*01e0*/ 	.byte	0x04, 0x2f
        /*01e2*/ 	.short	(.L_92 - .L_91)
	.align		4
.L_91:
        /*01e4*/ 	.word	index@(_ZN5flash44flash_bwd_dq_dk_dv_loop_seqk_parallel_kernelI23Flash_bwd_kernel_traitsILi256ELi64ELi64ELi8ELi4ELi2ELi2ELb0ELb0EN7cutlass6half_tE19Flash_kernel_traitsILi256ELi64ELi64ELi8ES3_EELb0ELb1ELb0ELb0ELb0ELb0ELb0EEEvNS_16Flash_bwd_paramsE)
        /*01e8*/ 	.word	0x000000ff


	//----- nvinfo : EIATTR_FRAME_SIZE
	.align		4
.L_92:
        /*01ec*/ 	.byte	0x04, 0x11
        /*01ee*/ 	.short	(.L_94 - .L_93)
	.align		4
.L_93:
        /*01f0*/ 	.word	index@(_ZN5flash44flash_bwd_dq_dk_dv_loop_seqk_parallel_kernelI23Flash_bwd_kernel_traitsILi256ELi64ELi64ELi8ELi4ELi2ELi2ELb0ELb0EN7cutlass6half_tE19Flash_kernel_traitsILi256ELi64ELi64ELi8ES3_EELb0ELb1ELb0ELb0ELb0ELb0ELb0EEEvNS_16Flash_bwd_paramsE)
        /*01f4*/ 	.word	0x00000018


	//----- nvinfo : EIATTR_REGCOUNT
	.align		4
.L_94:
        /*01f8*/ 	.byte	0x04, 0x2f
        /*01fa*/ 	.short	(.L_96 - .L_95)
	.align		4
.L_95:
        /*01fc*/ 	.word	index@(_ZN5flash44flash_bwd_dq_dk_dv_loop_seqk_parallel_kernelI23Flash_bwd_kernel_traitsILi256ELi64ELi64ELi8ELi4ELi2ELi2ELb0ELb1EN7cutlass6half_tE19Flash_kernel_traitsILi256ELi64ELi64ELi8ES3_EELb0ELb1ELb0ELb1ELb0ELb0ELb0EEEvNS_16Flash_bwd_paramsE)
        /*0200*/ 	.word	0x000000ff


	//----- nvinfo : EIATTR_FRAME_SIZE
	.align		4
.L_96:
        /*0204*/ 	.byte	0x04, 0x11
        /*0206*/ 	.short	(.L_98 - .L_97)
	.align		4
.L_97:
        /*0208*/ 	.word	index@(_ZN5flash44flash_bwd_dq_dk_dv_loop_seqk_parallel_kernelI23Flash_bwd_kernel_traitsILi256ELi64ELi64ELi8ELi4ELi2ELi2ELb0ELb1EN7cutlass6half_tE19Flash_kernel_traitsILi256ELi64ELi64ELi8ES3_EELb0ELb1ELb0ELb1ELb0ELb0ELb0EEEvNS_16Flash_bwd_paramsE)
        /*020c*/ 	.word	0x00000008


	//----- nvinfo : EIATTR_REGCOUNT
	.align		4
.L_98:
        /*0210*/ 	.byte	0x04, 0x2f
        /*0212*/ 	.short	(.L_100 - .L_99)
	.align		4
.L_99:
        /*0214*/ 	.word	index@(_ZN5flash44flash_bwd_dq_dk_dv_loop_seqk_parallel_kernelI23Flash_bwd_kernel_traitsILi256ELi64ELi64ELi8ELi4ELi2ELi2ELb0ELb1EN7cutlass6half_tE19Flash_kernel_traitsILi256ELi64ELi64ELi8ES3_EELb0ELb1ELb0ELb0ELb0ELb1ELb0EEEvNS_16Flash_bwd_paramsE)
        /*0218*/ 	.word	0x000000ff


	//----- nvinfo : EIATTR_FRAME_SIZE
	.align		4
.L_100:
        /*021c*/ 	.byte	0x04, 0x11
        /*021e*/ 	.short	(.L_102 - .L_101)
	.align		4
.L_101:
        /*0220*/ 	.word	index@(_ZN5flash44flash_bwd_dq_dk_dv_loop_seqk_parallel_kernelI23Flash_bwd_kernel_traitsILi256ELi64ELi64ELi8ELi4ELi2ELi2ELb0ELb1EN7cutlass6half_tE19Flash_kernel_traitsILi256ELi64ELi64ELi8ES3_EELb0ELb1ELb0ELb0ELb0ELb1ELb0EEEvNS_16Flash_bwd_paramsE)
        /*0224*/ 	.word	0x00000000


	//----- nvinfo : EIATTR_REGCOUNT
	.align		4
.L_102:
        /*0228*/ 	.byte	0x04, 0x2f
        /*022a*/ 	.short	(.L_104 - .L_103)
	.align		4
.L_103:
        /*022c*/ 	.word	index@(_ZN5flash44flash_bwd_dq_dk_dv_loop_seqk_parallel_kernelI23Flash_bwd_kernel_traitsILi256ELi64ELi64ELi8ELi4ELi2ELi2ELb0ELb1EN7cutlass6half_tE19Flash_kernel_traitsILi256ELi64ELi64ELi8ES3_EELb0ELb1ELb0ELb0ELb0ELb0ELb0EEEvNS_16Flash_bwd_paramsE)
        /*0230*/ 	.word	0x000000ff


	//----- nvinfo : EIATTR_FRAME_SIZE
	.align		4
.L_104:
        /*0234*/ 	.byte	0x04, 0x11
        /*0236*/ 	.short	(.L_106 - .L_105)
	.align		4
.L_105:
        /*0238*/ 	.word	index@(_ZN5flash44flash_bwd_dq_dk_dv_loop_seqk_parallel_kernelI23Flash_bwd_kernel_traitsILi256ELi64ELi64ELi8ELi4ELi2ELi2ELb0ELb1EN7cutlass6half_tE19Flash_kernel_traitsILi256ELi64ELi64ELi8ES3_EELb0ELb1ELb0ELb0ELb0ELb0ELb0EEEvNS_16Flash_bwd_paramsE)
        /*023c*/ 	.word	0x00000000


	//----- nvinfo : EIATTR_REGCOUNT
	.align		4
.L_106:
        /*0240*/ 	.byte	0x04, 0x2f
        /*0242*/ 	.short	(.L_108 - .L_107)
	.align		4
.L_107:
        /*0244*/ 	.word	index@(_ZN5flash25flash_bwd_dot_do_o_kernelILb1E23Flash_bwd_kernel_traitsILi256ELi64ELi32ELi8ELi4ELi1ELi2ELb1ELb1EN7cutlass6half_tE19Flash_kernel_traitsILi256ELi64ELi32ELi8ES3_EEEEvNS_16Flash_bwd_paramsE)
        /*0248*/ 	.word	0x0000005a


	//----- nvinfo : EIATTR_FRAME_SIZE
	.align		4
.L_108:
        /*024c*/ 	.byte	0x04, 0x11
        /*024e*/ 	.short	(.L_110 - .L_109)
	.align		4
.L_109:
        /*0250*/ 	.word	index@(_ZN5flash25flash_bwd_dot_do_o_kernelILb1E23Flash_bwd_kernel_traitsILi256ELi64ELi32ELi8ELi4ELi1ELi2ELb1ELb1EN7cutlass6half_tE19Flash_kernel_traitsILi256ELi64ELi32ELi8ES3_EEEEvNS_16Flash_bwd_paramsE)
        /*0254*/ 	.word	0x00000000


	//----- nvinfo : EIATTR_REGCOUNT
	.align		4
.L_110:
        /*0258*/ 	.byte	0x04, 0x2f
        /*025a*/ 	.short	(.L_112 - .L_111)
	.align		4
.L_111:
        /*025c*/ 	.word	index@(_ZN5flash25flash_bwd_dot_do_o_kernelILb0E23Flash_bwd_kernel_traitsILi256ELi64ELi32ELi8ELi4ELi1ELi2ELb1ELb1EN7cutlass6half_tE19Flash_kernel_traitsILi256ELi64ELi32ELi8ES3_EEEEvNS_16Flash_bwd_paramsE)
        /*0260*/ 	.word	0x00000051


	//----- nvinfo : EIATTR_FRAME_SIZE
	.align		4
.L_112:
        /*0264*/ 	.byte	0x04, 0x11
        /*0266*/ 	.short	(.L_114 - .L_113)
	.align		4
.L_113:
        /*0268*/ 	.word	index@(_ZN5flash25flash_bwd_dot_do_o_kernelILb0E23Flash_bwd_kernel_traitsILi256ELi64ELi32ELi8ELi4ELi1ELi2ELb1ELb1EN7cutlass6half_tE19Flash_kernel_traitsILi256ELi64ELi32ELi8ES3_EEEEvNS_16Flash_bwd_paramsE)
        /*026c*/ 	.word	0x00000000


	//----- nvinfo : EIATTR_REGCOUNT
	.align		4
.L_114:
        /*0270*/ 	.byte	0x04, 0x2f
        /*0272*/ 	.short	(.L_116 - .L_115)
	.align		4
.L_115:
        /*0274*/ 	.word	index@(_ZN5flash44flash_bwd_dq_dk_dv_loop_seqk_parallel_kernelI23Flash_bwd_kernel_traitsILi256ELi64ELi32ELi8ELi4ELi1ELi2ELb1ELb1EN7cutlass6half_tE19Flash_kernel_traitsILi256ELi64ELi32ELi8ES3_EELb0ELb1ELb0ELb1ELb0ELb0ELb1EEEvNS_16Flash_bwd_paramsE)
        /*0278*/ 	.word	0x000000fd


	//----- nvinfo : EIATTR_FRAME_SIZE
	.align		4
.L_116:
        /*027c*/ 	.byte	0x04, 0x11
        /*027e*/ 	.short	(.L_118 - .L_117)
	.align		4
.L_117:
        /*0280*/ 	.word	index@(_ZN5flash44flash_bwd_dq_dk_dv_loop_seqk_parallel_kernelI23Flash_bwd_kernel_traitsILi256ELi64ELi32ELi8ELi4ELi1ELi2ELb1ELb1EN7cutlass6half_tE19Flash_kernel_traitsILi256ELi64ELi32ELi8ES3_EELb0ELb1ELb0ELb1ELb0ELb0ELb1EEEvNS_16Flash_bwd_paramsE)
        /*0284*/ 	.word	0x00000008


	//----- nvinfo : EIATTR_REGCOUNT
	.align		4
.L_118:
        /*0288*/ 	.byte	0x04, 0x2f
        /*028a*/ 	.short	(.L_120 - .L_119)
	.align		4
.L_119:
        /*028c*/ 	.word	index@(_ZN5flash44flash_bwd_dq_dk_dv_loop_seqk_parallel_kernelI23Flash_bwd_kernel_traitsILi256ELi64ELi32ELi8ELi4ELi1ELi2ELb1ELb1EN7cutlass6half_tE19Flash_kernel_traitsILi256ELi64ELi32ELi8ES3_EELb0ELb1ELb0ELb1ELb0ELb0ELb0EEEvNS_16Flash_bwd_paramsE)
        /*0290*/ 	.word	0x000000fd


	//----- nvinfo : EIATTR_FRAME_SIZE
	.align		4
.L_120:
        /*0294*/ 	.byte	0x04, 0x11
        /*0296*/ 	.short	(.L_122 - .L_121)
	.align		4
.L_121:
        /*0298*/ 	.word	index@(_ZN5flash44flash_bwd_dq_dk_dv_loop_seqk_parallel_kernelI23Flash_bwd_kernel_traitsILi256ELi64ELi32ELi8ELi4ELi1ELi2ELb1ELb1EN7cutlass6half_tE19Flash_kernel_traitsILi256ELi64ELi32ELi8ES3_EELb0ELb1ELb0ELb1ELb0ELb0ELb0EEEvNS_16Flash_bwd_paramsE)
        /*029c*/ 	.word	0x00000008


	//----- nvinfo : EIATTR_REGCOUNT
	.align		4
.L_122:
        /*02a0*/ 	.byte	0x04, 0x2f
        /*02a2*/ 	.short	(.L_124 - .L_123)
	.align		4
.L_123:
        /*02a4*/ 	.word	index@(_ZN5flash44flash_bwd_dq_dk_dv_loop_seqk_parallel_kernelI23Flash_bwd_kernel_traitsILi256ELi64ELi32ELi8ELi4ELi1ELi2ELb1ELb1EN7cutlass6half_tE19Flash_kernel_traitsILi256ELi64ELi32ELi8ES3_EELb0ELb1ELb0ELb0ELb0ELb1ELb1EEEvNS_16Flash_bwd_paramsE)
        /*02a8*/ 	.word	0x000000fe


	//----- nvinfo : EIATTR_FRAME_SIZE
	.align		4
.L_124:
        /*02ac*/ 	.byte	0x04, 0x11
        /*02ae*/ 	.short	(.L_126 - .L_125)
	.align		4
.L_125:
        /*02b0*/ 	.word	index@(_ZN5flash44flash_bwd_dq_dk_dv_loop_seqk_parallel_kernelI23Flash_bwd_kernel_traitsILi256ELi64ELi32ELi8ELi4ELi1ELi2ELb1ELb1EN7cutlass6half_tE19Flash_kernel_traitsILi256ELi64ELi32ELi8ES3_EELb0ELb1ELb0ELb0ELb0ELb1ELb1EEEvNS_16Flash_bwd_paramsE)
        /*02b4*/ 	.word	0x00000000


	//----- nvinfo : EIATTR_REGCOUNT
	.align		4
.L_126:
        /*02b8*/ 	.byte	0x04, 0x2f
        /*02ba*/ 	.short	(.L_128 - .L_127)
	.align		4
.L_127:
        /*02bc*/ 	.word	index@(_ZN5flash44flash_bwd_dq_dk_dv_loop_seqk_parallel_kernelI23Flash_bwd_kernel_traitsILi256ELi64ELi32ELi8ELi4ELi1ELi2ELb1ELb1EN7cutlass6half_tE19Flash_kernel_traitsILi256ELi64ELi32ELi8ES3_EELb0ELb1ELb0ELb0ELb0ELb1ELb0EEEvNS_16Flash_bwd_paramsE)
        /*02c0*/ 	.word	0x000000ff


	//----- nvinfo : EIATTR_FRAME_SIZE
	.align		4
.L_128:
        /*02c4*/ 	.byte	0x04, 0x11
        /*02c6*/ 	.short	(.L_130 - .L_129)
	.align		4
.L_129:
        /*02c8*/ 	.word	index@(_ZN5flash44flash_bwd_dq_dk_dv_loop_seqk_parallel_kernelI23Flash_bwd_kernel_traitsILi256ELi64ELi32ELi8ELi4ELi1ELi2ELb1ELb1EN7cutlass6half_tE19Flash_kernel_traitsILi256ELi64ELi32ELi8ES3_EELb0ELb1ELb0ELb0ELb0ELb1ELb0EEEvNS_16Flash_bwd_paramsE)
        /*02cc*/ 	.word	0x00000000


	//----- nvinfo : EIATTR_REGCOUNT
	.align		4
.L_130:
        /*02d0*/ 	.byte	0x04, 0x2f
        /*02d2*/ 	.short	(.L_132 - .L_131)
	.align		4
.L_131:
        /*02d4*/ 	.word	index@(_ZN5flash44flash_bwd_dq_dk_dv_loop_seqk_parallel_kernelI23Flash_bwd_kernel_traitsILi256ELi64ELi32ELi8ELi4ELi1ELi2ELb1ELb1EN7cutlass6half_tE19Flash_kernel_traitsILi256ELi64ELi32ELi8ES3_EELb0ELb1ELb0ELb0ELb0ELb0ELb1EEEvNS_16Flash_bwd_paramsE)
        /*02d8*/ 	.word	0x000000fd


	//----- nvinfo : EIATTR_FRAME_SIZE
	.align		4
.L_132:
        /*02dc*/ 	.byte	0x04, 0x11
        /*02de*/ 	.short	(.L_134 - .L_133)
	.align		4
.L_133:
        /*02e0*/ 	.word	index@(_ZN5flash44flash_bwd_dq_dk_dv_loop_seqk_parallel_kernelI23Flash_bwd_kernel_traitsILi256ELi64ELi32ELi8ELi4ELi1ELi2ELb1ELb1EN7cutlass6half_tE19Flash_kernel_traitsILi256ELi64ELi32ELi8ES3_EELb0ELb1ELb0ELb0ELb0ELb0ELb1EEEvNS_16Flash_bwd_paramsE)
        /*02e4*/ 	.word	0x00000008


	//----- nvinfo : EIATTR_REGCOUNT
	.align		4
.L_134:
        /*02e8*/ 	.byte	0x04, 0x2f
        /*02ea*/ 	.short	(.L_136 - .L_135)
	.align		4
.L_135:
        /*02ec*/ 	.word	index@(_ZN5flash44flash_bwd_dq_dk_dv_loop_seqk_parallel_kernelI23Flash_bwd_kernel_traitsILi256ELi64ELi32ELi8ELi4ELi1ELi2ELb1ELb1EN7cutlass6half_tE19Flash_kernel_traitsILi256ELi64ELi32ELi8ES3_EELb0ELb1ELb0ELb0ELb0ELb0ELb0EEEvNS_16Flash_bwd_paramsE)
        /*02f0*/ 	.word	0x000000fe


	//----- nvinfo : EIATTR_FRAME_SIZE
	.align		4
.L_136:
        /*02f4*/ 	.byte	0x04, 0x11
        /*02f6*/ 	.short	(.L_138 - .L_137)
	.align		4
.L_137:
        /*02f8*/ 	.word	index@(_ZN5flash44flash_bwd_dq_dk_dv_loop_seqk_parallel_kernelI23Flash_bwd_kernel_traitsILi256ELi64ELi32ELi8ELi4ELi1ELi2ELb1ELb1EN7cutlass6half_tE19Flash_kernel_traitsILi256ELi64ELi32ELi8ES3_EELb0ELb1ELb0ELb0ELb0ELb0ELb0EEEvNS_16Flash_bwd_paramsE)
        /*02fc*/ 	.word	0x00000000


	//----- nvinfo : EIATTR_REGCOUNT
	.align		4
.L_138:
        /*0300*/ 	.byte	0x04, 0x2f
        /*0302*/ 	.short	(.L_140 - .L_139)
	.align		4
.L_139:
        /*0304*/ 	.word	index@(_ZN5flash27flash_bwd_convert_dq_kernelI23Flash_bwd_kernel_traitsILi256ELi64ELi32ELi8ELi4ELi1ELi2ELb1ELb1EN7cutlass6half_tE19Flash_kernel_traitsILi256ELi64ELi32ELi8ES3_EEEEvNS_16Flash_bwd_paramsEi)
        /*0308*/ 	.word	0x00000050


	//----- nvinfo : EIATTR_FRAME_SIZE
	.align		4
.L_140:
        /*030c*/ 	.byte	0x04, 0x11
        /*030e*/ 	.short	(.L_142 - .L_141)
	.align		4
.L_141:
        /*0310*/ 	.word	index@(_ZN5flash27flash_bwd_convert_dq_kernelI23Flash_bwd_kernel_traitsILi256ELi64ELi32ELi8ELi4ELi1ELi2ELb1ELb1EN7cutlass6half_tE19Flash_kernel_traitsILi256ELi64ELi32ELi8ES3_EEEEvNS_16Flash_bwd_paramsEi)
        /*0314*/ 	.word	0x00000000


	//----- nvinfo : EIATTR_MIN_STACK_SIZE
	.align		4
.L_142:
        /*0318*/ 	.byte	0x04, 0x12
        /*031a*/ 	.short	(.L_144 - .L_143)
	.align		4
.L_143:
        /*031c*/ 	.word	index@(_ZN5flash27flash_bwd_convert_dq_kernelI23Flash_bwd_kernel_traitsILi256ELi64ELi32ELi8ELi4ELi1ELi2ELb1ELb1EN7cutlass6half_tE19Flash_kernel_traitsILi256ELi64ELi32ELi8ES3_EEEEvNS_16Flash_bwd_paramsEi)
        /*0320*/ 	.word	0x00000000


	//----- nvinfo : EIATTR_MIN_STACK_SIZE
	.align		4
.L_144:
        /*0324*/ 	.byte	0x04, 0x12
        /*0326*/ 	.short	(.L_146 - .L_145)
	.align		4
.L_145:
        /*0328*/ 	.word	index@(_ZN5flash44flash_bwd_dq_dk_dv_loop_seqk_parallel_kernelI23Flash_bwd_kernel_traitsILi256ELi64ELi32ELi8ELi4ELi1ELi2ELb1ELb1EN7cutlass6half_tE19Flash_kernel_traitsILi256ELi64ELi32ELi8ES3_EELb0ELb1ELb0ELb0ELb0ELb0ELb0EEEvNS_16Flash_bwd_paramsE)
        /*032c*/ 	.word	0x00000000


	//----- nvinfo : EIATTR_MIN_STACK_SIZE
	.align		4
.L_146:
        /*0330*/ 	.byte	0x04, 0x12
        /*0332*/ 	.short	(.L_148 - .L_147)
	.align		4
.L_147:
        /*0334*/ 	.word	index@(_ZN5flash44flash_bwd_dq_dk_dv_loop_seqk_parallel_kernelI23Flash_bwd_kernel_traitsILi256ELi64ELi32ELi8ELi4ELi1ELi2ELb1ELb1EN7cutlass6half_tE19Flash_kernel_traitsILi256ELi64ELi32ELi8ES3_EELb0ELb1ELb0ELb0ELb0ELb0ELb1EEEvNS_16Flash_bwd_paramsE)
        /*0338*/ 	.word	0x00000008


	//----- nvinfo : EIATTR_MIN_STACK_SIZE
	.align		4
.L_148:
        /*033c*/ 	.byte	0x04, 0x12
        /*033e*/ 	.short	(.L_150 - .L_149)
	.align		4
.L_149:
        /*0340*/ 	.word	index@(_ZN5flash44flash_bwd_dq_dk_dv_loop_seqk_parallel_kernelI23Flash_bwd_kernel_traitsILi256ELi64ELi32ELi8ELi4ELi1ELi2ELb1ELb1EN7cutlass6half_tE19Flash_kernel_traitsILi256ELi64ELi32ELi8ES3_EELb0ELb1ELb0ELb0ELb0ELb1ELb0EEEvNS_16Flash_bwd_paramsE)
        /*0344*/ 	.word	0x00000000


	//----- nvinfo : EIATTR_MIN_STACK_SIZE
	.align		4
.L_150:
        /*0348*/ 	.byte	0x04, 0x12
        /*034a*/ 	.short	(.L_152 - .L_151)
	.align		4
.L_151:
        /*034c*/ 	.word	index@(_ZN5flash44flash_bwd_dq_dk_dv_loop_seqk_parallel_kernelI23Flash_bwd_kernel_traitsILi256ELi64ELi32ELi8ELi4ELi1ELi2ELb1ELb1EN7cutlass6half_tE19Flash_kernel_traitsILi256ELi64ELi32ELi8ES3_EELb0ELb1ELb0ELb0ELb0ELb1ELb1EEEvNS_16Flash_bwd_paramsE)
        /*0350*/ 	.word	0x00000000


	//----- nvinfo : EIATTR_MIN_STACK_SIZE
	.align		4
.L_152:
        /*0354*/ 	.byte	0x04, 0x12
        /*0356*/ 	.short	(.L_154 - .L_153)
	.align		4
.L_153:
        /*0358*/ 	.word	index@(_ZN5flash44flash_bwd_dq_dk_dv_loop_seqk_parallel_kernelI23Flash_bwd_kernel_traitsILi256ELi64ELi32ELi8ELi4ELi1ELi2ELb1ELb1EN7cutlass6half_tE19Flash_kernel_traitsILi256ELi64ELi32ELi8ES3_EELb0ELb1ELb0ELb1ELb0ELb0ELb0EEEvNS_16Flash_bwd_paramsE)
        /*035c*/ 	.word	0x00000008


	//----- nvinfo : EIATTR_MIN_STACK_SIZE
	.align		4
.L_154:
        /*0360*/ 	.byte	0x04, 0x12
        /*0362*/ 	.short	(.L_156 - .L_155)
	.align		4
.L_155:
        /*0364*/ 	.word	index@(_ZN5flash44flash_bwd_dq_dk_dv_loop_seqk_parallel_kernelI23Flash_bwd_kernel_traitsILi256ELi64ELi32ELi8ELi4ELi1ELi2ELb1ELb1EN7cutlass6half_tE19Flash_kernel_traitsILi256ELi64ELi32ELi8ES3_EELb0ELb1ELb0ELb1ELb0ELb0ELb1EEEvNS_16Flash_bwd_paramsE)
        /*0368*/ 	.word	0x00000008


	//----- nvinfo : EIATTR_MIN_STACK_SIZE
	.align		4
.L_156:
        /*036c*/ 	.byte	0x04, 0x12
        /*036e*/ 	.short	(.L_158 - .L_157)
	.align		4
.L_157:
        /*0370*/ 	.word	index@(_ZN5flash25flash_bwd_dot_do_o_kernelILb0E23Flash_bwd_kernel_traitsILi256ELi64ELi32ELi8ELi4ELi1ELi2ELb1ELb1EN7cutlass6half_tE19Flash_kernel_traitsILi256ELi64ELi32ELi8ES3_EEEEvNS_16Flash_bwd_paramsE)
        /*0374*/ 	.word	0x00000000


	//----- nvinfo : EIATTR_MIN_STACK_SIZE
	.align		4
.L_158:
        /*0378*/ 	.byte	0x04, 0x12
        /*037a*/ 	.short	(.L_160 - .L_159)
	.align		4
.L_159:
        /*037c*/ 	.word	index@(_ZN5flash25flash_bwd_dot_do_o_kernelILb1E23Flash_bwd_kernel_traitsILi256ELi64ELi32ELi8ELi4ELi1ELi2ELb1ELb1EN7cutlass6half_tE19Flash_kernel_traitsILi256ELi64ELi32ELi8ES3_EEEEvNS_16Flash_bwd_paramsE)
        /*0380*/ 	.word	0x00000000


	//----- nvinfo : EIATTR_MIN_STACK_SIZE
	.align		4
.L_160:
        /*0384*/ 	.byte	0x04, 0x12
        /*0386*/ 	.short	(.L_162 - .L_161)
	.align		4
.L_161:
        /*0388*/ 	.word	index@(_ZN5flash44flash_bwd_dq_dk_dv_loop_seqk_parallel_kernelI23Flash_bwd_kernel_traitsILi256ELi64ELi64ELi8ELi4ELi2ELi2ELb0ELb1EN7cutlass6half_tE19Flash_kernel_traitsILi256ELi64ELi64ELi8ES3_EELb0ELb1ELb0ELb0ELb0ELb0ELb0EEEvNS_16Flash_bwd_paramsE)
        /*038c*/ 	.word	0x00000000


	//----- nvinfo : EIATTR_MIN_STACK_SIZE
	.align		4
.L_162:
        /*0390*/ 	.byte	0x04, 0x12
        /*0392*/ 	.short	(.L_164 - .L_163)
	.align		4
.L_163:
        /*0394*/ 	.word	index@(_ZN5flash44flash_bwd_dq_dk_dv_loop_seqk_parallel_kernelI23Flash_bwd_kernel_traitsILi256ELi64ELi64ELi8ELi4ELi2ELi2ELb0ELb1EN7cutlass6half_tE19Flash_kernel_traitsILi256ELi64ELi64ELi8ES3_EELb0ELb1ELb0ELb0ELb0ELb1ELb0EEEvNS_16Flash_bwd_paramsE)
        /*0398*/ 	.word	0x00000000


	//----- nvinfo : EIATTR_MIN_STACK_SIZE
	.align		4
.L_164:
        /*039c*/ 	.byte	0x04, 0x12
        /*039e*/ 	.short	(.L_166 - .L_165)
	.align		4
.L_165:
        /*03a0*/ 	.word	index@(_ZN5flash44flash_bwd_dq_dk_dv_loop_seqk_parallel_kernelI23Flash_bwd_kernel_traitsILi256ELi64ELi64ELi8ELi4ELi2ELi2ELb0ELb1EN7cutlass6half_tE19Flash_kernel_traitsILi256ELi64ELi64ELi8ES3_EELb0ELb1ELb0ELb1ELb0ELb0ELb0EEEvNS_16Flash_bwd_paramsE)
        /*03a4*/ 	.word	0x00000008


	//----- nvinfo : EIATTR_MIN_STACK_SIZE
	.align		4
.L_166:
        /*03a8*/ 	.byte	0x04, 0x12
        /*03aa*/ 	.short	(.L_168 - .L_167)
	.align		4
.L_167:
        /*03ac*/ 	.word	index@(_ZN5flash44flash_bwd_dq_dk_dv_loop_seqk_parallel_kernelI23Flash_bwd_kernel_traitsILi256ELi64ELi64ELi8ELi4ELi2ELi2ELb0ELb0EN7cutlass6half_tE19Flash_kernel_traitsILi256ELi64ELi64ELi8ES3_EELb0ELb1ELb0ELb0ELb0ELb0ELb0EEEvNS_16Flash_bwd_paramsE)
        /*03b0*/ 	.word	0x00000018


	//----- nvinfo : EIATTR_MIN_STACK_SIZE
	.align		4
.L_168:
        /*03b4*/ 	.byte	0x04, 0x12
        /*03b6*/ 	.short	(.L_170 - .L_169)
	.align		4
.L_169:
        /*03b8*/ 	.word	index@(_ZN5flash44flash_bwd_dq_dk_dv_loop_seqk_parallel_kernelI23Flash_bwd_kernel_traitsILi256ELi64ELi64ELi8ELi4ELi2ELi2ELb0ELb0EN7cutlass6half_tE19Flash_kernel_traitsILi256ELi64ELi64ELi8ES3_EELb0ELb1ELb0ELb0ELb0ELb1ELb0EEEvNS_16Flash_bwd_paramsE)
        /*03bc*/ 	.word	0x00000000


	//----- nvinfo : EIATTR_MIN_STACK_SIZE
	.align		4
.L_170:
        /*03c0*/ 	.byte	0x04, 0x12
        /*03c2*/ 	.short	(.L_172 - .L_171)
	.align		4
.L_171:
        /*03c4*/ 	.word	index@(_ZN5flash44flash_bwd_dq_dk_dv_loop_seqk_parallel_kernelI23Flash_bwd_kernel_traitsILi256ELi64ELi64ELi8ELi4ELi2ELi2ELb0ELb0EN7cutlass6half_tE19Flash_kernel_traitsILi256ELi64ELi64ELi8ES3_EELb0ELb1ELb0ELb1ELb0ELb0ELb0EEEvNS_16Flash_bwd_paramsE)
        /*03c8*/ 	.word	0x00000030


	//----- nvinfo : EIATTR_MIN_STACK_SIZE
	.align		4
.L_172:
        /*03cc*/ 	.byte	0x04, 0x12
        /*03ce*/ 	.short	(.L_174 - .L_173)
	.align		4
.L_173:
        /*03d0*/ 	.word	index@(_ZN5flash27flash_bwd_convert_dq_kernelI23Flash_bwd_kernel_traitsILi256ELi64ELi64ELi8ELi4ELi2ELi2ELb0ELb1EN7cutlass6half_tE19Flash_kernel_traitsILi256ELi64ELi64ELi8ES3_EEEEvNS_16Flash_bwd_paramsEi)
        /*03d4*/ 	.word	0x00000000


	//----- nvinfo : EIATTR_MIN_STACK_SIZE
	.align		4
.L_174:
        /*03d8*/ 	.byte	0x04, 0x12
        /*03da*/ 	.short	(.L_176 - .L_175)
	.align		4
.L_175:
        /*03dc*/ 	.word	index@(_ZN5flash44flash_bwd_dq_dk_dv_loop_seqk_parallel_kernelI23Flash_bwd_kernel_traitsILi256ELi64ELi64ELi8ELi4ELi2ELi2ELb0ELb1EN7cutlass6half_tE19Flash_kernel_traitsILi256ELi64ELi64ELi8ES3_EELb1ELb1ELb0ELb0ELb0ELb0ELb0EEEvNS_16Flash_bwd_paramsE)
        /*03e0*/ 	.word	0x00000000


	//----- nvinfo : EIATTR_MIN_STACK_SIZE
	.align		4
.L_176:
        /*03e4*/ 	.byte	0x04, 0x12
        /*03e6*/ 	.short	(.L_178 - .L_177)
	.align		4
.L_177:
        /*03e8*/ 	.word	index@(_ZN5flash44flash_bwd_dq_dk_dv_loop_seqk_parallel_kernelI23Flash_bwd_kernel_traitsILi256ELi64ELi64ELi8ELi4ELi2ELi2ELb0ELb1EN7cutlass6half_tE19Flash_kernel_traitsILi256ELi64ELi64ELi8ES3_EELb0ELb1ELb0ELb0ELb0ELb0ELb1EEEvNS_16Flash_bwd_paramsE)
        /*03ec*/ 	.word	0x00000000


	//----- nvinfo : EIATTR_MIN_STACK_SIZE
	.align		4
.L_178:
        /*03f0*/ 	.byte	0x04, 0x12
        /*03f2*/ 	.short	(.L_180 - .L_179)
	.align		4
.L_179:
        /*03f4*/ 	.word	index@(_ZN5flash44flash_bwd_dq_dk_dv_loop_seqk_parallel_kernelI23Flash_bwd_kernel_traitsILi256ELi64ELi64ELi8ELi4ELi2ELi2ELb0ELb1EN7cutlass6half_tE19Flash_kernel_traitsILi256ELi64ELi64ELi8ES3_EELb1ELb1ELb0ELb0ELb0ELb1ELb0EEEvNS_16Flash_bwd_paramsE)
        /*03f8*/ 	.word	0x00000000


	//----- nvinfo : EIATTR_MIN_STACK_SIZE
	.align		4
.L_180:
        /*03fc*/ 	.byte	0x04, 0x12
        /*03fe*/ 	.short	(.L_182 - .L_181)
	.align		4
.L_181:
        /*0400*/ 	.word	index@(_ZN5flash44flash_bwd_dq_dk_dv_loop_seqk_parallel_kernelI23Flash_bwd_kernel_traitsILi256ELi64ELi64ELi8ELi4ELi2ELi2ELb0ELb1EN7cutlass6half_tE19Flash_kernel_traitsILi256ELi64ELi64ELi8ES3_EELb0ELb1ELb0ELb0ELb0ELb1ELb1EEEvNS_16Flash_bwd_paramsE)
        /*0404*/ 	.word	0x00000000


	//----- nvinfo : EIATTR_MIN_STACK_SIZE
	.align		4
.L_182:
        /*0408*/ 	.byte	0x04, 0x12
        /*040a*/ 	.short	(.L_184 - .L_183)
	.align		4
.L_183:
        /*040c*/ 	.word	index@(_ZN5flash44flash_bwd_dq_dk_dv_loop_seqk_parallel_kernelI23Flash_bwd_kernel_traitsILi256ELi64ELi64ELi8ELi4ELi2ELi2ELb0ELb1EN7cutlass6half_tE19Flash_kernel_traitsILi256ELi64ELi64ELi8ES3_EELb1ELb1ELb0ELb1ELb0ELb0ELb0EEEvNS_16Flash_bwd_paramsE)
        /*0410*/ 	.word	0x00000028


	//----- nvinfo : EIATTR_MIN_STACK_SIZE
	.align		4
.L_184:
        /*0414*/ 	.byte	0x04, 0x12
        /*0416*/ 	.short	(.L_186 - .L_185)
	.align		4
.L_185:
        /*0418*/ 	.word	index@(_ZN5flash44flash_bwd_dq_dk_dv_loop_seqk_parallel_kernelI23Flash_bwd_kernel_traitsILi256ELi64ELi64ELi8ELi4ELi2ELi2ELb0ELb1EN7cutlass6half_tE19Flash_kernel_traitsILi256ELi64ELi64ELi8ES3_EELb0ELb1ELb0ELb1ELb0ELb0ELb1EEEvNS_16Flash_bwd_paramsE)
        /*041c*/ 	.word	0x00000008


	//----- nvinfo : EIATTR_MIN_STACK_SIZE
	.align		4
.L_186:
        /*0420*/ 	.byte	0x04, 0x12
        /*0422*/ 	.short	(.L_188 - .L_187)
	.align		4
.L_187:
        /*0424*/ 	.word	index@(_ZN5flash25flash_bwd_dot_do_o_kernelILb0E23Flash_bwd_kernel_traitsILi256ELi64ELi64ELi8ELi4ELi2ELi2ELb0ELb1EN7cutlass6half_tE19Flash_kernel_traitsILi256ELi64ELi64ELi8ES3_EEEEvNS_16Flash_bwd_paramsE)
        /*0428*/ 	.word	0x00000000


	//----- nvinfo : EIATTR_MIN_STACK_SIZE
	.align		4
.L_188:
        /*042c*/ 	.byte	0x04, 0x12
        /*042e*/ 	.short	(.L_190 - .L_189)
	.align		4
.L_189:
        /*0430*/ 	.word	index@(_ZN5flash25flash_bwd_dot_do_o_kernelILb1E23Flash_bwd_kernel_traitsILi256ELi64ELi64ELi8ELi4ELi2ELi2ELb0ELb1EN7cutlass6half_tE19Flash_kernel_traitsILi256ELi64ELi64ELi8ES3_EEEEvNS_16Flash_bwd_paramsE)
        /*0434*/ 	.word	0x00000000


	//----- nvinfo : EIATTR_MIN_STACK_SIZE
	.align		4
.L_190:
        /*0438*/ 	.byte	0x04, 0x12
        /*043a*/ 	.short	(.L_192 - .L_191)
	.align		4
.L_191:
        /*043c*/ 	.word	index@(_ZN5flash27flash_bwd_convert_dq_kernelI23Flash_bwd_kernel_traitsILi256ELi64ELi64ELi8ELi4ELi2ELi2ELb0ELb0EN7cutlass6half_tE19Flash_kernel_traitsILi256ELi64ELi64ELi8ES3_EEEEvNS_16Flash_bwd_paramsEi)
        /*0440*/ 	.word	0x00000000


	//----- nvinfo : EIATTR_MIN_STACK_SIZE
	.align		4
.L_192:
        /*0444*/ 	.byte	0x04, 0x12
        /*0446*/ 	.short	(.L_194 - .L_193)
	.align		4
.L_193:
        /*0448*/ 	.word	index@(_ZN5flash44flash_bwd_dq_dk_dv_loop_seqk_parallel_kernelI23Flash_bwd_kernel_traitsILi256ELi64ELi64ELi8ELi4ELi2ELi2ELb0ELb0EN7cutlass6half_tE19Flash_kernel_traitsILi256ELi64ELi64ELi8ES3_EELb1ELb1ELb0ELb0ELb0ELb0ELb0EEEvNS_16Flash_bwd_paramsE)
        /*044c*/ 	.word	0x00000018


	//----- nvinfo : EIATTR_MIN_STACK_SIZE
	.align		4
.L_194:
        /*0450*/ 	.byte	0x04, 0x12
        /*0452*/ 	.short	(.L_196 - .L_195)
	.align		4
.L_195:
        /*0454*/ 	.word	index@(_ZN5flash44flash_bwd_dq_dk_dv_loop_seqk_parallel_kernelI23Flash_bwd_kernel_traitsILi256ELi64ELi64ELi8ELi4ELi2ELi2ELb0ELb0EN7cutlass6half_tE19Flash_kernel_traitsILi256ELi64ELi64ELi8ES3_EELb0ELb1ELb0ELb0ELb0ELb0ELb1EEEvNS_16Flash_bwd_paramsE)
        /*0458*/ 	.word	0x00000010


	//----- nvinfo : EIATTR_MIN_STACK_SIZE
	.align		4
.L_196:
        /*045c*/ 	.byte	0x04, 0x12
        /*045e*/ 	.short	(.L_198 - .L_197)
	.align		4
.L_197:
        /*0460*/ 	.word	index@(_ZN5flash44flash_bwd_dq_dk_dv_loop_seqk_parallel_kernelI23Flash_bwd_kernel_traitsILi256ELi64ELi64ELi8ELi4ELi2ELi2ELb0ELb0EN7cutlass6half_tE19Flash_kernel_traitsILi256ELi64ELi64ELi8ES3_EELb1ELb1ELb0ELb0ELb0ELb1ELb0EEEvNS_16Flash_bwd_paramsE)
        /*0464*/ 	.word	0x00000020


	//----- nvinfo : EIATTR_MIN_STACK_SIZE
	.align		4
.L_198:
        /*0468*/ 	.byte	0x04, 0x12
        /*046a*/ 	.short	(.L_200 - .L_199)
	.align		4
.L_199:
        /*046c*/ 	.word	index@(_ZN5flash44flash_bwd_dq_dk_dv_loop_seqk_parallel_kernelI23Flash_bwd_kernel_traitsILi256ELi64ELi64ELi8ELi4ELi2ELi2ELb0ELb0EN7cutlass6half_tE19Flash_kernel_traitsILi256ELi64ELi64ELi8ES3_EELb0ELb1ELb0ELb0ELb0ELb1ELb1EEEvNS_16Flash_bwd_paramsE)
        /*0470*/ 	.word	0x00000008


	//----- nvinfo : EIATTR_MIN_STACK_SIZE
	.align		4
.L_200:
        /*0474*/ 	.byte	0x04, 0x12
        /*0476*/ 	.short	(.L_202 - .L_201)
	.align		4
.L_201:
        /*0478*/ 	.word	index@(_ZN5flash44flash_bwd_dq_dk_dv_loop_seqk_parallel_kernelI23Flash_bwd_kernel_traitsILi256ELi64ELi64ELi8ELi4ELi2ELi2ELb0ELb0EN7cutlass6half_tE19Flash_kernel_traitsILi256ELi64ELi64ELi8ES3_EELb1ELb1ELb0ELb1ELb0ELb0ELb0EEEvNS_16Flash_bwd_paramsE)
        /*047c*/ 	.word	0x00000038


	//----- nvinfo : EIATTR_MIN_STACK_SIZE
	.align		4
.L_202:
        /*0480*/ 	.byte	0x04, 0x12
        /*0482*/ 	.short	(.L_204 - .L_203)
	.align		4
.L_203:
        /*0484*/ 	.word	index@(_ZN5flash44flash_bwd_dq_dk_dv_loop_seqk_parallel_kernelI23Flash_bwd_kernel_traitsILi256ELi64ELi64ELi8ELi4ELi2ELi2ELb0ELb0EN7cutlass6half_tE19Flash_kernel_traitsILi256ELi64ELi64ELi8ES3_EELb0ELb1ELb0ELb1ELb0ELb0ELb1EEEvNS_16Flash_bwd_paramsE)
        /*0488*/ 	.word	0x00000030


	//----- nvinfo : EIATTR_MIN_STACK_SIZE
	.align		4
.L_204:
        /*048c*/ 	.byte	0x04, 0x12
        /*048e*/ 	.short	(.L_206 - .L_205)
	.align		4
.L_205:
        /*0490*/ 	.word	index@(_ZN5flash25flash_bwd_dot_do_o_kernelILb0E23Flash_bwd_kernel_traitsILi256ELi64ELi64ELi8ELi4ELi2ELi2ELb0ELb0EN7cutlass6half_tE19Flash_kernel_traitsILi256ELi64ELi64ELi8ES3_EEEEvNS_16Flash_bwd_paramsE)
        /*0494*/ 	.word	0x00000000


	//----- nvinfo : EIATTR_MIN_STACK_SIZE
	.align		4
.L_206:
        /*0498*/ 	.byte	0x04, 0x12
        /*049a*/ 	.short	(.L_208 - .L_207)
	.align		4
.L_207:
        /*049c*/ 	.word	index@(_ZN5flash25flash_bwd_dot_do_o_kernelILb1E23Flash_bwd_kernel_traitsILi256ELi64ELi64ELi8ELi4ELi2ELi2ELb0ELb0EN7cutlass6half_tE19Flash_kernel_traitsILi256ELi64ELi64ELi8ES3_EEEEvNS_16Flash_bwd_paramsE)
        /*04a0*/ 	.word	0x00000000
.L_208:


//--------------------- .nv.compat                --------------------------
	.section	.nv.compat,"",@"SHT_CUDA_COMPAT_INFO"
	.align	4
        /*0000*/ 	.byte	0x02, 0x09, 0x01, 0x00, 0x02, 0x02, 0x01, 0x00, 0x02, 0x05, 0x05, 0x00, 0x03, 0x07, 0x01, 0x01
        /*0010*/ 	.byte	0x02, 0x03, 0x00, 0x00, 0x02, 0x06, 0x01, 0x00, 0x04, 0x0b, 0x08, 0x00, 0x01, 0x00, 0x00, 0x00
        /*0020*/ 	.byte	0x00, 0x00, 0x00, 0x00


//--------------------- .nv.info._ZN5flash27flash_bwd_convert_dq_kernelI23Flash_bwd_kernel_traitsILi256ELi64ELi32ELi8ELi4ELi1ELi2ELb1ELb1EN7cutlass6half_tE19Flash_kernel_traitsILi256ELi64ELi32ELi8ES3_EEEEvNS_16Flash_bwd_paramsEi --------------------------
	.section	.nv.info._ZN5flash27flash_bwd_convert_dq_kernelI23Flash_bwd_kernel_traitsILi256ELi64ELi32ELi8ELi4ELi1ELi2ELb1ELb1EN7cutlass6half_tE19Flash_kernel_traitsILi256ELi64ELi32ELi8ES3_EEEEvNS_16Flash_bwd_paramsEi,"",@"SHT_CUDA_INFO"
	.sectionflags	@""
	.align	4


	//----- nvinfo : EIATTR_CUDA_API_VERSION
	.align		4
        /*0000*/ 	.byte	0x04, 0x37
        /*0002*/ 	.short	(.L_210 - .L_209)
.L_209:
        /*0004*/ 	.word	0x00000082


	//----- nvinfo : EIATTR_KPARAM_INFO
	.align		4
.L_210:
        /*0008*/ 	.byte	0x04, 0x17
        /*000a*/ 	.short	(.L_212 - .L_211)
.L_211:
        /*000c*/ 	.word	0x00000000
        /*0010*/ 	.short	0x0001
        /*0012*/ 	.short	0x0280
        /*0014*/ 	.byte	0x00, 0xf0, 0x11, 0x00


	//----- nvinfo : EIATTR_KPARAM_INFO
	.align		4
.L_212:
        /*0018*/ 	.byte	0x04, 0x17
        /*001a*/ 	.short	(.L_214 - .L_213)
.L_213:
        /*001c*/ 	.word	0x00000000
        /*0020*/ 	.short	0x0000
        /*0022*/ 	.short	0x0000
        /*0024*/ 	.byte	0x00, 0xf0, 0x01, 0x0a


	//----- nvinfo : EIATTR_SPARSE_MMA_MASK
	.align		4
.L_214:
        /*0028*/ 	.byte	0x03, 0x50
        /*002a*/ 	.short	0x0000


	//----- nvinfo : EIATTR_MAXREG_COUNT
	.align		4
        /*002c*/ 	.byte	0x03, 0x1b
        /*002e*/ 	.short	0x00ff


	//----- nvinfo : EIATTR_NUM_BARRIERS
	.align		4
        /*0030*/ 	.byte	0x02, 0x4c
        /*0032*/ 	.byte	0x01
	.zero		1


	//----- nvinfo : EIATTR_MERCURY_ISA_VERSION
	.align		4
        /*0034*/ 	.byte	0x03, 0x5f
        /*0036*/ 	.short	0x0101


	//----- nvinfo : EIATTR_VRC_CTA_INIT_COUNT
	.align		4
        /*0038*/ 	.byte	0x02, 0x4a
	.zero		1
	.zero		1


	//----- nvinfo : EIATTR_EXIT_INSTR_OFFSETS
	.align		4
        /*003c*/ 	.byte	0x04, 0x1c
        /*003e*/ 	.short	(.L_216 - .L_215)


	//   ....[0]....
.L_215:
        /*0040*/ 	.word	0x00000120


	//   ....[1]....
        /*0044*/ 	.word	0x00001c60


	//   ....[2]....
        /*0048*/ 	.word	0x00001db0


	//   ....[3]....
        /*004c*/ 	.word	0x00001dd0


	//----- nvinfo : EIATTR_CRS_STACK_SIZE
	.align		4
.L_216:
        /*0050*/ 	.byte	0x04, 0x1e
        /*0052*/ 	.short	(.L_218 - .L_217)
.L_217:
        /*0054*/ 	.word	0x00000000


	//----- nvinfo : EIATTR_CBANK_PARAM_SIZE
	.align		4
.L_218:
        /*0058*/ 	.byte	0x03, 0x19
        /*005a*/ 	.short	0x0284


	//----- nvinfo : EIATTR_PARAM_CBANK
	.align		4
        /*005c*/ 	.byte	0x04, 0x0a
        /*005e*/ 	.short	(.L_220 - .L_219)
	.align		4
.L_219:
        /*0060*/ 	.word	index@(.nv.constant0._ZN5flash27flash_bwd_convert_dq_kernelI23Flash_bwd_kernel_traitsILi256ELi64ELi32ELi8ELi4ELi1ELi2ELb1ELb1EN7cutlass6half_tE19Flash_kernel_traitsILi256ELi64ELi32ELi8ES3_EEEEvNS_16Flash_bwd_paramsEi)
        /*0064*/ 	.short	0x0380
        /*0066*/ 	.short	0x0284


	//----- nvinfo : EIATTR_SW_WAR
	.align		4
.L_220:
        /*0068*/ 	.byte	0x04, 0x36
        /*006a*/ 	.short	(.L_222 - .L_221)
.L_221:
        /*006c*/ 	.word	0x00000008
.L_222:


//--------------------- .nv.info._ZN5flash44flash_bwd_dq_dk_dv_loop_seqk_parallel_kernelI23Flash_bwd_kernel_traitsILi256ELi64ELi32ELi8ELi4ELi1ELi2ELb1ELb1EN7cutlass6half_tE19Flash_kernel_traitsILi256ELi64ELi32ELi8ES3_EELb0ELb1ELb0ELb0ELb0ELb0ELb0EEEvNS_16Flash_bwd_paramsE --------------------------
	.section	.nv.info._ZN5flash44flash_bwd_dq_dk_dv_loop_seqk_parallel_kernelI23Flash_bwd_kernel_traitsILi256ELi64ELi32ELi8ELi4ELi1ELi2ELb1ELb1EN7cutlass6half_tE19Flash_kernel_traitsILi256ELi64ELi32ELi8ES3_EELb0ELb1ELb0ELb0ELb0ELb0ELb0EEEvNS_16Flash_bwd_paramsE,"",@"SHT_CUDA_INFO"
	.sectionflags	@""
	.align	4


	//----- nvinfo : EIATTR_CUDA_API_VERSION
	.align		4
        /*0000*/ 	.byte	0x04, 0x37
        /*0002*/ 	.short	(.L_224 - .L_223)
.L_223:
        /*0004*/ 	.word	0x00000082


	//----- nvinfo : EIATTR_KPARAM_INFO
	.align		4
.L_224:
        /*0008*/ 	.byte	0x04, 0x17
        /*000a*/ 	.short	(.L_226 - .L_225)
.L_225:
        /*000c*/ 	.word	0x00000000
        /*0010*/ 	.short	0x0000
        /*0012*/ 	.short	0x0000
        /*0014*/ 	.byte	0x00, 0xf0, 0x01, 0x0a


	//----- nvinfo : EIATTR_SPARSE_MMA_MASK
	.align		4
.L_226:
        /*0018*/ 	.byte	0x03, 0x50
        /*001a*/ 	.short	0x0000


	//----- nvinfo : EIATTR_MAXREG_COUNT
	.align		4
        /*001c*/ 	.byte	0x03, 0x1b
        /*001e*/ 	.short	0x00ff


	//----- nvinfo : EIATTR_NUM_BARRIERS
	.align		4
        /*0020*/ 	.byte	0x02, 0x4c
        /*0022*/ 	.byte	0x01
	.zero		1


	//----- nvinfo : EIATTR_MERCURY_ISA_VERSION
	.align		4
        /*0024*/ 	.byte	0x03, 0x5f
        /*0026*/ 	.short	0x0101


	//----- nvinfo : EIATTR_VRC_CTA_INIT_COUNT
	.align		4
        /*0028*/ 	.byte	0x02, 0x4a
	.zero		1
	.zero		1


	//----- nvinfo : EIATTR_EXIT_INSTR_OFFSETS
	.align		4
        /*002c*/ 	.byte	0x04, 0x1c
        /*002e*/ 	.short	(.L_228 - .L_227)


	//   ....[0]....
.L_227:
        /*0030*/ 	.word	0x00000080


	//   ....[1]....
        /*0034*/ 	.word	0x00006c90


	//----- nvinfo : EIATTR_CRS_STACK_SIZE
	.align		4
.L_228:
        /*0038*/ 	.byte	0x04, 0x1e
        /*003a*/ 	.short	(.L_230 - .L_229)
.L_229:
        /*003c*/ 	.word	0x00000000


	//----- nvinfo : EIATTR_CBANK_PARAM_SIZE
	.align		4
.L_230:
        /*0040*/ 	.byte	0x03, 0x19
        /*0042*/ 	.short	0x0280


	//----- nvinfo : EIATTR_PARAM_CBANK
	.align		4
        /*0044*/ 	.byte	0x04, 0x0a
        /*0046*/ 	.short	(.L_232 - .L_231)
	.align		4
.L_231:
        /*0048*/ 	.word	index@(.nv.constant0._ZN5flash44flash_bwd_dq_dk_dv_loop_seqk_parallel_kernelI23Flash_bwd_kernel_traitsILi256ELi64ELi32ELi8ELi4ELi1ELi2ELb1ELb1EN7cutlass6half_tE19Flash_kernel_traitsILi256ELi64ELi32ELi8ES3_EELb0ELb1ELb0ELb0ELb0ELb0ELb0EEEvNS_16Flash_bwd_paramsE)
        /*004c*/ 	.short	0x0380
        /*004e*/ 	.short	0x0280


	//----- nvinfo : EIATTR_SW_WAR
	.align		4
.L_232:
        /*0050*/ 	.byte	0x04, 0x36
        /*0052*/ 	.short	(.L_234 - .L_233)
.L_233:
        /*0054*/ 	.word	0x00000008
.L_234:


//--------------------- .nv.info._ZN5flash44flash_bwd_dq_dk_dv_loop_seqk_parallel_kernelI23Flash_bwd_kernel_traitsILi256ELi64ELi32ELi8ELi4ELi1ELi2ELb1ELb1EN7cutlass6half_tE19Flash_kernel_traitsILi256ELi64ELi32ELi8ES3_EELb0ELb1ELb0ELb0ELb0ELb0ELb1EEEvNS_16Flash_bwd_paramsE --------------------------
	.section	.nv.info._ZN5flash44flash_bwd_dq_dk_dv_loop_seqk_parallel_kernelI23Flash_bwd_kernel_traitsILi256ELi64ELi32ELi8ELi4ELi1ELi2ELb1ELb1EN7cutlass6half_tE19Flash_kernel_traitsILi256ELi64ELi32ELi8ES3_EELb0ELb1ELb0ELb0ELb0ELb0ELb1EEEvNS_16Flash_bwd_paramsE,"",@"SHT_CUDA_INFO"
	.sectionflags	@""
	.align	4


	//----- nvinfo : EIATTR_CUDA_API_VERSION
	.align		4
        /*0000*/ 	.byte	0x04, 0x37
        /*0002*/ 	.short	(.L_236 - .L_235)
.L_235:
        /*0004*/ 	.word	0x00000082


	//----- nvinfo : EIATTR_KPARAM_INFO
	.align		4
.L_236:
        /*0008*/ 	.byte	0x04, 0x17
        /*000a*/ 	.short	(.L_238 - .L_237)
.L_237:
        /*000c*/ 	.word	0x00000000
        /*0010*/ 	.short	0x0000
        /*0012*/ 	.short	0x0000
        /*0014*/ 	.byte	0x00, 0xf0, 0x01, 0x0a


	//----- nvinfo : EIATTR_SPARSE_MMA_MASK
	.align		4
.L_238:
        /*0018*/ 	.byte	0x03, 0x50
        /*001a*/ 	.short	0x0000


	//----- nvinfo : EIATTR_MAXREG_COUNT
	.align		4
        /*001c*/ 	.byte	0x03, 0x1b
        /*001e*/ 	.short	0x00ff


	//----- nvinfo : EIATTR_NUM_BARRIERS
	.align		4
        /*0020*/ 	.byte	0x02, 0x4c
        /*0022*/ 	.byte	0x01
	.zero		1


	//----- nvinfo : EIATTR_ANNOTATIONS
	.align		4
        /*0024*/ 	.byte	0x04, 0x55
        /*0026*/ 	.short	(.L_240 - .L_239)


	//   ....[0]....
.L_239:
        /*0028*/ 	.word	0x00000001
        /*002c*/ 	.byte	0x50, 0x4d, 0x00, 0x00, 0x01, 0x00, 0x00, 0x00, 0x10, 0x5b, 0x00, 0x00


	//----- nvinfo : EIATTR_MERCURY_ISA_VERSION
	.align		4
.L_240:
        /*0038*/ 	.byte	0x03, 0x5f
        /*003a*/ 	.short	0x0101


	//----- nvinfo : EIATTR_VRC_CTA_INIT_COUNT
	.align		4
        /*003c*/ 	.byte	0x02, 0x4a
	.zero		1
	.zero		1


	//----- nvinfo : EIATTR_EXIT_INSTR_OFFSETS
	.align		4
        /*0040*/ 	.byte	0x04, 0x1c
        /*0042*/ 	.short	(.L_242 - .L_241)


	//   ....[0]....
.L_241:
        /*0044*/ 	.word	0x00000090


	//   ....[1]....
        /*0048*/ 	.word	0x00007020


	//----- nvinfo : EIATTR_CRS_STACK_SIZE
	.align		4
.L_242:
        /*004c*/ 	.byte	0x04, 0x1e
        /*004e*/ 	.short	(.L_244 - .L_243)
.L_243:
        /*0050*/ 	.word	0x00000000


	//----- nvinfo : EIATTR_CBANK_PARAM_SIZE
	.align		4
.L_244:
        /*0054*/ 	.byte	0x03, 0x19
        /*0056*/ 	.short	0x0280


	//----- nvinfo : EIATTR_PARAM_CBANK
	.align		4
        /*0058*/ 	.byte	0x04, 0x0a
        /*005a*/ 	.short	(.L_246 - .L_245)
	.align		4
.L_245:
        /*005c*/ 	.word	index@(.nv.constant0._ZN5flash44flash_bwd_dq_dk_dv_loop_seqk_parallel_kernelI23Flash_bwd_kernel_traitsILi256ELi64ELi32ELi8ELi4ELi1ELi2ELb1ELb1EN7cutlass6half_tE19Flash_kernel_traitsILi256ELi64ELi32ELi8ES3_EELb0ELb1ELb0ELb0ELb0ELb0ELb1EEEvNS_16Flash_bwd_paramsE)
        /*0060*/ 	.short	0x0380
        /*0062*/ 	.short	0x0280


	//----- nvinfo : EIATTR_SW_WAR
	.align		4
.L_246:
        /*0064*/ 	.byte	0x04, 0x36
        /*0066*/ 	.short	(.L_248 - .L_247)
.L_247:
        /*0068*/ 	.word	0x00000008
.L_248:


//--------------------- .nv.info._ZN5flash44flash_bwd_dq_dk_dv_loop_seqk_parallel_kernelI23Flash_bwd_kernel_traitsILi256ELi64ELi32ELi8ELi4ELi1ELi2ELb1ELb1EN7cutlass6half_tE19Flash_kernel_traitsILi256ELi64ELi32ELi8ES3_EELb0ELb1ELb0ELb0ELb0ELb1ELb0EEEvNS_16Flash_bwd_paramsE --------------------------
	.section	.nv.info._ZN5flash44flash_bwd_dq_dk_dv_loop_seqk_parallel_kernelI23Flash_bwd_kernel_traitsILi256ELi64ELi32ELi8ELi4ELi1ELi2ELb1ELb1EN7cutlass6half_tE19Flash_kernel_traitsILi256ELi64ELi32ELi8ES3_EELb0ELb1ELb0ELb0ELb0ELb1ELb0EEEvNS_16Flash_bwd_paramsE,"",@"SHT_CUDA_INFO"
	.sectionflags	@""
	.align	4


	//----- nvinfo : EIATTR_CUDA_API_VERSION
	.align		4
        /*0000*/ 	.byte	0x04, 0x37
        /*0002*/ 	.short	(.L_250 - .L_249)
.L_249:
        /*0004*/ 	.word	0x00000082


	//----- nvinfo : EIATTR_KPARAM_INFO
	.align		4
.L_250:
        /*0008*/ 	.byte	0x04, 0x17
        /*000a*/ 	.short	(.L_252 - .L_251)
.L_251:
        /*000c*/ 	.word	0x00000000
        /*0010*/ 	.short	0x0000
        /*0012*/ 	.short	0x0000
        /*0014*/ 	.byte	0x00, 0xf0, 0x01, 0x0a


	//----- nvinfo : EIATTR_SPARSE_MMA_MASK
	.align		4
.L_252:
        /*0018*/ 	.byte	0x03, 0x50
        /*001a*/ 	.short	0x0000


	//----- nvinfo : EIATTR_MAXREG_COUNT
	.align		4
        /*001c*/ 	.byte	0x03, 0x1b
        /*001e*/ 	.short	0x00ff


	//----- nvinfo : EIATTR_NUM_BARRIERS
	.align		4
        /*0020*/ 	.byte	0x02, 0x4c
        /*0022*/ 	.byte	0x01
	.zero		1


	//----- nvinfo : EIATTR_MERCURY_ISA_VERSION
	.align		4
        /*0024*/ 	.byte	0x03, 0x5f
        /*0026*/ 	.short	0x0101


	//----- nvinfo : EIATTR_VRC_CTA_INIT_COUNT
	.align		4
        /*0028*/ 	.byte	0x02, 0x4a
	.zero		1
	.zero		1


	//----- nvinfo : EIATTR_EXIT_INSTR_OFFSETS
	.align		4
        /*002c*/ 	.byte	0x04, 0x1c
        /*002e*/ 	.short	(.L_254 - .L_253)


	//   ....[0]....
.L_253:
        /*0030*/ 	.word	0x00000080


	//   ....[1]....
        /*0034*/ 	.word	0x00005bc0


	//----- nvinfo : EIATTR_CRS_STACK_SIZE
	.align		4
.L_254:
        /*0038*/ 	.byte	0x04, 0x1e
        /*003a*/ 	.short	(.L_256 - .L_255)
.L_255:
        /*003c*/ 	.word	0x00000000


	//----- nvinfo : EIATTR_CBANK_PARAM_SIZE
	.align		4
.L_256:
        /*0040*/ 	.byte	0x03, 0x19
        /*0042*/ 	.short	0x0280


	//----- nvinfo : EIATTR_PARAM_CBANK
	.align		4
        /*0044*/ 	.byte	0x04, 0x0a
        /*0046*/ 	.short	(.L_258 - .L_257)
	.align		4
.L_257:
        /*0048*/ 	.word	index@(.nv.constant0._ZN5flash44flash_bwd_dq_dk_dv_loop_seqk_parallel_kernelI23Flash_bwd_kernel_traitsILi256ELi64ELi32ELi8ELi4ELi1ELi2ELb1ELb1EN7cutlass6half_tE19Flash_kernel_traitsILi256ELi64ELi32ELi8ES3_EELb0ELb1ELb0ELb0ELb0ELb1ELb0EEEvNS_16Flash_bwd_paramsE)
        /*004c*/ 	.short	0x0380
        /*004e*/ 	.short	0x0280


	//----- nvinfo : EIATTR_SW_WAR
	.align		4
.L_258:
        /*0050*/ 	.byte	0x04, 0x36
        /*0052*/ 	.short	(.L_260 - .L_259)
.L_259:
        /*0054*/ 	.word	0x00000008
.L_260:


//--------------------- .nv.info._ZN5flash44flash_bwd_dq_dk_dv_loop_seqk_parallel_kernelI23Flash_bwd_kernel_traitsILi256ELi64ELi32ELi8ELi4ELi1ELi2ELb1ELb1EN7cutlass6half_tE19Flash_kernel_traitsILi256ELi64ELi32ELi8ES3_EELb0ELb1ELb0ELb0ELb0ELb1ELb1EEEvNS_16Flash_bwd_paramsE --------------------------
	.section	.nv.info._ZN5flash44flash_bwd_dq_dk_dv_loop_seqk_parallel_kernelI23Flash_bwd_kernel_traitsILi256ELi64ELi32ELi8ELi4ELi1ELi2ELb1ELb1EN7cutlass6half_tE19Flash_kernel_traitsILi256ELi64ELi32ELi8ES3_EELb0ELb1ELb0ELb0ELb0ELb1ELb1EEEvNS_16Flash_bwd_paramsE,"",@"SHT_CUDA_INFO"
	.sectionflags	@""
	.align	4


	//----- nvinfo : EIATTR_CUDA_API_VERSION
	.align		4
        /*0000*/ 	.byte	0x04, 0x37
        /*0002*/ 	.short	(.L_262 - .L_261)
.L_261:
        /*0004*/ 	.word	0x00000082


	//----- nvinfo : EIATTR_KPARAM_INFO
	.align		4
.L_262:
        /*0008*/ 	.byte	0x04, 0x17
        /*000a*/ 	.short	(.L_264 - .L_263)
.L_263:
        /*000c*/ 	.word	0x00000000
        /*0010*/ 	.short	0x0000
        /*0012*/ 	.short	0x0000
        /*0014*/ 	.byte	0x00, 0xf0, 0x01, 0x0a


	//----- nvinfo : EIATTR_SPARSE_MMA_MASK
	.align		4
.L_264:
        /*0018*/ 	.byte	0x03, 0x50
        /*001a*/ 	.short	0x0000


	//----- nvinfo : EIATTR_MAXREG_COUNT
	.align		4
        /*001c*/ 	.byte	0x03, 0x1b
        /*001e*/ 	.short	0x00ff


	//----- nvinfo : EIATTR_NUM_BARRIERS
	.align		4
        /*0020*/ 	.byte	0x02, 0x4c
        /*0022*/ 	.byte	0x01
	.zero		1


	//----- nvinfo : EIATTR_MERCURY_ISA_VERSION
	.align		4
        /*0024*/ 	.byte	0x03, 0x5f
        /*0026*/ 	.short	0x0101


	//----- nvinfo : EIATTR_VRC_CTA_INIT_COUNT
	.align		4
        /*0028*/ 	.byte	0x02, 0x4a
	.zero		1
	.zero		1


	//----- nvinfo : EIATTR_EXIT_INSTR_OFFSETS
	.align		4
        /*002c*/ 	.byte	0x04, 0x1c
        /*002e*/ 	.short	(.L_266 - .L_265)


	//   ....[0]....
.L_265:
        /*0030*/ 	.word	0x00000080


	//   ....[1]....
        /*0034*/ 	.word	0x00006040


	//----- nvinfo : EIATTR_CRS_STACK_SIZE
	.align		4
.L_266:
        /*0038*/ 	.byte	0x04, 0x1e
        /*003a*/ 	.short	(.L_268 - .L_267)
.L_267:
        /*003c*/ 	.word	0x00000000


	//----- nvinfo : EIATTR_CBANK_PARAM_SIZE
	.align		4
.L_268:
        /*0040*/ 	.byte	0x03, 0x19
        /*0042*/ 	.short	0x0280


	//----- nvinfo : EIATTR_PARAM_CBANK
	.align		4
        /*0044*/ 	.byte	0x04, 0x0a
        /*0046*/ 	.short	(.L_270 - .L_269)
	.align		4
.L_269:
        /*0048*/ 	.word	index@(.nv.constant0._ZN5flash44flash_bwd_dq_dk_dv_loop_seqk_parallel_kernelI23Flash_bwd_kernel_traitsILi256ELi64ELi32ELi8ELi4ELi1ELi2ELb1ELb1EN7cutlass6half_tE19Flash_kernel_traitsILi256ELi64ELi32ELi8ES3_EELb0ELb1ELb0ELb0ELb0ELb1ELb1EEEvNS_16Flash_bwd_paramsE)
        /*004c*/ 	.short	0x0380
        /*004e*/ 	.short	0x0280


	//----- nvinfo : EIATTR_SW_WAR
	.align		4
.L_270:
        /*0050*/ 	.byte	0x04, 0x36
        /*0052*/ 	.short	(.L_272 - .L_271)
.L_271:
        /*0054*/ 	.word	0x00000008
.L_272:


//--------------------- .nv.info._ZN5flash44flash_bwd_dq_dk_dv_loop_seqk_parallel_kernelI23Flash_bwd_kernel_traitsILi256ELi64ELi32ELi8ELi4ELi1ELi2ELb1ELb1EN7cutlass6half_tE19Flash_kernel_traitsILi256ELi64ELi32ELi8ES3_EELb0ELb1ELb0ELb1ELb0ELb0ELb0EEEvNS_16Flash_bwd_paramsE --------------------------
	.section	.nv.info._ZN5flash44flash_bwd_dq_dk_dv_loop_seqk_parallel_kernelI23Flash_bwd_kernel_traitsILi256ELi64ELi32ELi8ELi4ELi1ELi2ELb1ELb1EN7cutlass6half_tE19Flash_kernel_traitsILi256ELi64ELi32ELi8ES3_EELb0ELb1ELb0ELb1ELb0ELb0ELb0EEEvNS_16Flash_bwd_paramsE,"",@"SHT_CUDA_INFO"
	.sectionflags	@""
	.align	4


	//----- nvinfo : EIATTR_CUDA_API_VERSION
	.align		4
        /*0000*/ 	.byte	0x04, 0x37
        /*0002*/ 	.short	(.L_274 - .L_273)
.L_273:
        /*0004*/ 	.word	0x00000082


	//----- nvinfo : EIATTR_KPARAM_INFO
	.align		4
.L_274:
        /*0008*/ 	.byte	0x04, 0x17
        /*000a*/ 	.short	(.L_276 - .L_275)
.L_275:
        /*000c*/ 	.word	0x00000000
        /*0010*/ 	.short	0x0000
        /*0012*/ 	.short	0x0000
        /*0014*/ 	.byte	0x00, 0xf0, 0x01, 0x0a


	//----- nvinfo : EIATTR_SPARSE_MMA_MASK
	.align		4
.L_276:
        /*0018*/ 	.byte	0x03, 0x50
        /*001a*/ 	.short	0x0000


	//----- nvinfo : EIATTR_MAXREG_COUNT
	.align		4
        /*001c*/ 	.byte	0x03, 0x1b
        /*001e*/ 	.short	0x00ff


	//----- nvinfo : EIATTR_NUM_BARRIERS
	.align		4
        /*0020*/ 	.byte	0x02, 0x4c
        /*0022*/ 	.byte	0x01
	.zero		1


	//----- nvinfo : EIATTR_ANNOTATIONS
	.align		4
        /*0024*/ 	.byte	0x04, 0x55
        /*0026*/ 	.short	(.L_278 - .L_277)


	//   ....[0]....
.L_277:
        /*0028*/ 	.word	0x00000001
        /*002c*/ 	.byte	0x40, 0x4c, 0x00, 0x00, 0x01, 0x00, 0x00, 0x00, 0x00, 0x5a, 0x00, 0x00


	//----- nvinfo : EIATTR_MERCURY_ISA_VERSION
	.align		4
.L_278:
        /*0038*/ 	.byte	0x03, 0x5f
        /*003a*/ 	.short	0x0101


	//----- nvinfo : EIATTR_VRC_CTA_INIT_COUNT
	.align		4
        /*003c*/ 	.byte	0x02, 0x4a
	.zero		1
	.zero		1


	//----- nvinfo : EIATTR_EXIT_INSTR_OFFSETS
	.align		4
        /*0040*/ 	.byte	0x04, 0x1c
        /*0042*/ 	.short	(.L_280 - .L_279)


	//   ....[0]....
.L_279:
        /*0044*/ 	.word	0x00000090


	//   ....[1]....
        /*0048*/ 	.word	0x00006f10


	//----- nvinfo : EIATTR_CRS_STACK_SIZE
	.align		4
.L_280:
        /*004c*/ 	.byte	0x04, 0x1e
        /*004e*/ 	.short	(.L_282 - .L_281)
.L_281:
        /*0050*/ 	.word	0x00000000


	//----- nvinfo : EIATTR_CBANK_PARAM_SIZE
	.align		4
.L_282:
        /*0054*/ 	.byte	0x03, 0x19
        /*0056*/ 	.short	0x0280


	//----- nvinfo : EIATTR_PARAM_CBANK
	.align		4
        /*0058*/ 	.byte	0x04, 0x0a
        /*005a*/ 	.short	(.L_284 - .L_283)
	.align		4
.L_283:
        /*005c*/ 	.word	index@(.nv.constant0._ZN5flash44flash_bwd_dq_dk_dv_loop_seqk_parallel_kernelI23Flash_bwd_kernel_traitsILi256ELi64ELi32ELi8ELi4ELi1ELi2ELb1ELb1EN7cutlass6half_tE19Flash_kernel_traitsILi256ELi64ELi32ELi8ES3_EELb0ELb1ELb0ELb1ELb0ELb0ELb0EEEvNS_16Flash_bwd_paramsE)
        /*0060*/ 	.short	0x0380
        /*0062*/ 	.short	0x0280


	//----- nvinfo : EIATTR_SW_WAR
	.align		4
.L_284:
        /*0064*/ 	.byte	0x04, 0x36
        /*0066*/ 	.short	(.L_286 - .L_285)
.L_285:
        /*0068*/ 	.word	0x00000008
.L_286:


//--------------------- .nv.info._ZN5flash44flash_bwd_dq_dk_dv_loop_seqk_parallel_kernelI23Flash_bwd_kernel_traitsILi256ELi64ELi32ELi8ELi4ELi1ELi2ELb1ELb1EN7cutlass6half_tE19Flash_kernel_traitsILi256ELi64ELi32ELi8ES3_EELb0ELb1ELb0ELb1ELb0ELb0ELb1EEEvNS_16Flash_bwd_paramsE --------------------------
	.section	.nv.info._ZN5flash44flash_bwd_dq_dk_dv_loop_seqk_parallel_kernelI23Flash_bwd_kernel_traitsILi256ELi64ELi32ELi8ELi4ELi1ELi2ELb1ELb1EN7cutlass6half_tE19Flash_kernel_traitsILi256ELi64ELi32ELi8ES3_EELb0ELb1ELb0ELb1ELb0ELb0ELb1EEEvNS_16Flash_bwd_paramsE,"",@"SHT_CUDA_INFO"
	.sectionflags	@""
	.align	4


	//----- nvinfo : EIATTR_CUDA_API_VERSION
	.align		4
        /*0000*/ 	.byte	0x04, 0x37
        /*0002*/ 	.short	(.L_288 - .L_287)
.L_287:
        /*0004*/ 	.word	0x00000082


	//----- nvinfo : EIATTR_KPARAM_INFO
	.align		4
.L_288:
        /*0008*/ 	.byte	0x04, 0x17
        /*000a*/ 	.short	(.L_290 - .L_289)
.L_289:
        /*000c*/ 	.word	0x00000000
        /*0010*/ 	.short	0x0000
        /*0012*/ 	.short	0x0000
        /*0014*/ 	.byte	0x00, 0xf0, 0x01, 0x0a


	//----- nvinfo : EIATTR_SPARSE_MMA_MASK
	.align		4
.L_290:
        /*0018*/ 	.byte	0x03, 0x50
        /*001a*/ 	.short	0x0000


	//----- nvinfo : EIATTR_MAXREG_COUNT
	.align		4
        /*001c*/ 	.byte	0x03, 0x1b
        /*001e*/ 	.short	0x00ff


	//----- nvinfo : EIATTR_NUM_BARRIERS
	.align		4
        /*0020*/ 	.byte	0x02, 0x4c
        /*0022*/ 	.byte	0x01
	.zero		1


	//----- nvinfo : EIATTR_ANNOTATIONS
	.align		4
        /*0024*/ 	.byte	0x04, 0x55
        /*0026*/ 	.short	(.L_292 - .L_291)


	//   ....[0]....
.L_291:
        /*0028*/ 	.word	0x00000001
        /*002c*/ 	.byte	0xe0, 0x4e, 0x00, 0x00, 0x01, 0x00, 0x00, 0x00, 0xa0, 0x5c, 0x00, 0x00


	//----- nvinfo : EIATTR_MERCURY_ISA_VERSION
	.align		4
.L_292:
        /*0038*/ 	.byte	0x03, 0x5f
        /*003a*/ 	.short	0x0101


	//----- nvinfo : EIATTR_VRC_CTA_INIT_COUNT
	.align		4
        /*003c*/ 	.byte	0x02, 0x4a
	.zero		1
	.zero		1


	//----- nvinfo : EIATTR_EXIT_INSTR_OFFSETS
	.align		4
        /*0040*/ 	.byte	0x04, 0x1c
        /*0042*/ 	.short	(.L_294 - .L_293)


	//   ....[0]....
.L_293:
        /*0044*/ 	.word	0x00000090


	//   ....[1]....
        /*0048*/ 	.word	0x000071b0


	//----- nvinfo : EIATTR_CRS_STACK_SIZE
	.align		4
.L_294:
        /*004c*/ 	.byte	0x04, 0x1e
        /*004e*/ 	.short	(.L_296 - .L_295)
.L_295:
        /*0050*/ 	.word	0x00000000


	//----- nvinfo : EIATTR_CBANK_PARAM_SIZE
	.align		4
.L_296:
        /*0054*/ 	.byte	0x03, 0x19
        /*0056*/ 	.short	0x0280


	//----- nvinfo : EIATTR_PARAM_CBANK
	.align		4
        /*0058*/ 	.byte	0x04, 0x0a
        /*005a*/ 	.short	(.L_298 - .L_297)
	.align		4
.L_297:
        /*005c*/ 	.word	index@(.nv.constant0._ZN5flash44flash_bwd_dq_dk_dv_loop_seqk_parallel_kernelI23Flash_bwd_kernel_traitsILi256ELi64ELi32ELi8ELi4ELi1ELi2ELb1ELb1EN7cutlass6half_tE19Flash_kernel_traitsILi256ELi64ELi32ELi8ES3_EELb0ELb1ELb0ELb1ELb0ELb0ELb1EEEvNS_16Flash_bwd_paramsE)
        /*0060*/ 	.short	0x0380
        /*0062*/ 	.short	0x0280


	//----- nvinfo : EIATTR_SW_WAR
	.align		4
.L_298:
        /*0064*/ 	.byte	0x04, 0x36
        /*0066*/ 	.short	(.L_300 - .L_299)
.L_299:
        /*0068*/ 	.word	0x00000008
.L_300:


//--------------------- .nv.info._ZN5flash25flash_bwd_dot_do_o_kernelILb0E23Flash_bwd_kernel_traitsILi256ELi64ELi32ELi8ELi4ELi1ELi2ELb1ELb1EN7cutlass6half_tE19Flash_kernel_traitsILi256ELi64ELi32ELi8ES3_EEEEvNS_16Flash_bwd_paramsE --------------------------
	.section	.nv.info._ZN5flash25flash_bwd_dot_do_o_kernelILb0E23Flash_bwd_kernel_traitsILi256ELi64ELi32ELi8ELi4ELi1ELi2ELb1ELb1EN7cutlass6half_tE19Flash_kernel_traitsILi256ELi64ELi32ELi8ES3_EEEEvNS_16Flash_bwd_paramsE,"",@"SHT_CUDA_INFO"
	.sectionflags	@""
	.align	4


	//----- nvinfo : EIATTR_CUDA_API_VERSION
	.align		4
        /*0000*/ 	.byte	0x04, 0x37
        /*0002*/ 	.short	(.L_302 - .L_301)
.L_301:
        /*0004*/ 	.word	0x00000082


	//----- nvinfo : EIATTR_KPARAM_INFO
	.align		4
.L_302:
        /*0008*/ 	.byte	0x04, 0x17
        /*000a*/ 	.short	(.L_304 - .L_303)
.L_303:
        /*000c*/ 	.word	0x00000000
        /*0010*/ 	.short	0x0000
        /*0012*/ 	.short	0x0000
        /*0014*/ 	.byte	0x00, 0xf0, 0x01, 0x0a


	//----- nvinfo : EIATTR_SPARSE_MMA_MASK
	.align		4
.L_304:
        /*0018*/ 	.byte	0x03, 0x50
        /*001a*/ 	.short	0x0000


	//----- nvinfo : EIATTR_MAXREG_COUNT
	.align		4
        /*001c*/ 	.byte	0x03, 0x1b
        /*001e*/ 	.short	0x00ff


	//----- nvinfo : EIATTR_MERCURY_ISA_VERSION
	.align		4
        /*0020*/ 	.byte	0x03, 0x5f
        /*0022*/ 	.short	0x0101


	//----- nvinfo : EIATTR_COOP_GROUP_MASK_REGIDS
	.align		4
        /*0024*/ 	.byte	0x04, 0x29
        /*0026*/ 	.short	(.L_306 - .L_305)


	//   ....[0]....
.L_305:
        /*0028*/ 	.word	0xffffffff


	//   ....[1]....
        /*002c*/ 	.word	0xffffffff


	//   ....[2]....
        /*0030*/ 	.word	0xffffffff


	//   ....[3]....
        /*0034*/ 	.word	0xffffffff


	//   ....[4]....
        /*0038*/ 	.word	0xffffffff


	//   ....[5]....
        /*003c*/ 	.word	0xffffffff


	//----- nvinfo : EIATTR_COOP_GROUP_INSTR_OFFSETS
	.align		4
.L_306:
        /*0040*/ 	.byte	0x04, 0x28
        /*0042*/ 	.short	(.L_308 - .L_307)


	//   ....[0]....
.L_307:
        /*0044*/ 	.word	0x00001880


	//   ....[1]....
        /*0048*/ 	.word	0x000018a0


	//   ....[2]....
        /*004c*/ 	.word	0x000018d0


	//   ....[3]....
        /*0050*/ 	.word	0x000018f0


	//   ....[4]....
        /*0054*/ 	.word	0x00001950


	//   ....[5]....
        /*0058*/ 	.word	0x00001970


	//----- nvinfo : EIATTR_VRC_CTA_INIT_COUNT
	.align		4
.L_308:
        /*005c*/ 	.byte	0x02, 0x4a
	.zero		1
	.zero		1


	//----- nvinfo : EIATTR_EXIT_INSTR_OFFSETS
	.align		4
        /*0060*/ 	.byte	0x04, 0x1c
        /*0062*/ 	.short	(.L_310 - .L_309)


	//   ....[0]....
.L_309:
        /*0064*/ 	.word	0x00000120


	//   ....[1]....
        /*0068*/ 	.word	0x000019d0


	//   ....[2]....
        /*006c*/ 	.word	0x000019f0


	//----- nvinfo : EIATTR_CRS_STACK_SIZE
	.align		4
.L_310:
        /*0070*/ 	.byte	0x04, 0x1e
        /*0072*/ 	.short	(.L_312 - .L_311)
.L_311:
        /*0074*/ 	.word	0x00000000


	//----- nvinfo : EIATTR_CBANK_PARAM_SIZE
	.align		4
.L_312:
        /*0078*/ 	.byte	0x03, 0x19
        /*007a*/ 	.short	0x0280


	//----- nvinfo : EIATTR_PARAM_CBANK
	.align		4
        /*007c*/ 	.byte	0x04, 0x0a
        /*007e*/ 	.short	(.L_314 - .L_313)
	.align		4
.L_313:
        /*0080*/ 	.word	index@(.nv.constant0._ZN5flash25flash_bwd_dot_do_o_kernelILb0E23Flash_bwd_kernel_traitsILi256ELi64ELi32ELi8ELi4ELi1ELi2ELb1ELb1EN7cutlass6half_tE19Flash_kernel_traitsILi256ELi64ELi32ELi8ES3_EEEEvNS_16Flash_bwd_paramsE)
        /*0084*/ 	.short	0x0380
        /*0086*/ 	.short	0x0280


	//----- nvinfo : EIATTR_SW_WAR
	.align		4
.L_314:
        /*0088*/ 	.byte	0x04, 0x36
        /*008a*/ 	.short	(.L_316 - .L_315)
.L_315:
        /*008c*/ 	.word	0x00000008
.L_316:


//--------------------- .nv.info._ZN5flash25flash_bwd_dot_do_o_kernelILb1E23Flash_bwd_kernel_traitsILi256ELi64ELi32ELi8ELi4ELi1ELi2ELb1ELb1EN7cutlass6half_tE19Flash_kernel_traitsILi256ELi64ELi32ELi8ES3_EEEEvNS_16Flash_bwd_paramsE --------------------------
	.section	.nv.info._ZN5flash25flash_bwd_dot_do_o_kernelILb1E23Flash_bwd_kernel_traitsILi256ELi64ELi32ELi8ELi4ELi1ELi2ELb1ELb1EN7cutlass6half_tE19Flash_kernel_traitsILi256ELi64ELi32ELi8ES3_EEEEvNS_16Flash_bwd_paramsE,"",@"SHT_CUDA_INFO"
	.sectionflags	@""
	.align	4


	//----- nvinfo : EIATTR_CUDA_API_VERSION
	.align		4
        /*0000*/ 	.byte	0x04, 0x37
        /*0002*/ 	.short	(.L_318 - .L_317)
.L_317:
        /*0004*/ 	.word	0x00000082


	//----- nvinfo : EIATTR_KPARAM_INFO
	.align		4
.L_318:
        /*0008*/ 	.byte	0x04, 0x17
        /*000a*/ 	.short	(.L_320 - .L_319)
.L_319:
        /*000c*/ 	.word	0x00000000
        /*0010*/ 	.short	0x0000
        /*0012*/ 	.short	0x0000
        /*0014*/ 	.byte	0x00, 0xf0, 0x01, 0x0a


	//----- nvinfo : EIATTR_SPARSE_MMA_MASK
	.align		4
.L_320:
        /*0018*/ 	.byte	0x03, 0x50
        /*001a*/ 	.short	0x0000


	//----- nvinfo : EIATTR_MAXREG_COUNT
	.align		4
        /*001c*/ 	.byte	0x03, 0x1b
        /*001e*/ 	.short	0x00ff


	//----- nvinfo : EIATTR_MERCURY_ISA_VERSION
	.align		4
        /*0020*/ 	.byte	0x03, 0x5f
        /*0022*/ 	.short	0x0101


	//----- nvinfo : EIATTR_COOP_GROUP_MASK_REGIDS
	.align		4
        /*0024*/ 	.byte	0x04, 0x29
        /*0026*/ 	.short	(.L_322 - .L_321)


	//   ....[0]....
.L_321:
        /*0028*/ 	.word	0xffffffff


	//   ....[1]....
        /*002c*/ 	.word	0xffffffff


	//   ....[2]....
        /*0030*/ 	.word	0xffffffff


	//   ....[3]....
        /*0034*/ 	.word	0xffffffff


	//   ....[4]....
        /*0038*/ 	.word	0xffffffff


	//   ....[5]....
        /*003c*/ 	.word	0xffffffff


	//----- nvinfo : EIATTR_COOP_GROUP_INSTR_OFFSETS
	.align		4
.L_322:
        /*0040*/ 	.byte	0x04, 0x28
        /*0042*/ 	.short	(.L_324 - .L_323)


	//   ....[0]....
.L_323:
        /*0044*/ 	.word	0x00001ba0


	//   ....[1]....
        /*0048*/ 	.word	0x00001bc0


	//   ....[2]....
        /*004c*/ 	.word	0x00001c10


	//   ....[3]....
        /*0050*/ 	.word	0x00001c30


	//   ....[4]....
        /*0054*/ 	.word	0x00001cb0


	//   ....[5]....
        /*0058*/ 	.word	0x00001ce0


	//----- nvinfo : EIATTR_VRC_CTA_INIT_COUNT
	.align		4
.L_324:
        /*005c*/ 	.byte	0x02, 0x4a
	.zero		1
	.zero		1


	//----- nvinfo : EIATTR_EXIT_INSTR_OFFSETS
	.align		4
        /*0060*/ 	.byte	0x04, 0x1c
        /*0062*/ 	.short	(.L_326 - .L_325)


	//   ....[0]....
.L_325:
        /*0064*/ 	.word	0x00000120


	//   ....[1]....
        /*0068*/ 	.word	0x00001eb0


	//----- nvinfo : EIATTR_CRS_STACK_SIZE
	.align		4
.L_326:
        /*006c*/ 	.byte	0x04, 0x1e
        /*006e*/ 	.short	(.L_328 - .L_327)
.L_327:
        /*0070*/ 	.word	0x00000000


	//----- nvinfo : EIATTR_CBANK_PARAM_SIZE
	.align		4
.L_328:
        /*0074*/ 	.byte	0x03, 0x19
        /*0076*/ 	.short	0x0280


	//----- nvinfo : EIATTR_PARAM_CBANK
	.align		4
        /*0078*/ 	.byte	0x04, 0x0a
        /*007a*/ 	.short	(.L_330 - .L_329)
	.align		4
.L_329:
        /*007c*/ 	.word	index@(.nv.constant0._ZN5flash25flash_bwd_dot_do_o_kernelILb1E23Flash_bwd_kernel_traitsILi256ELi64ELi32ELi8ELi4ELi1ELi2ELb1ELb1EN7cutlass6half_tE19Flash_kernel_traitsILi256ELi64ELi32ELi8ES3_EEEEvNS_16Flash_bwd_paramsE)
        /*0080*/ 	.short	0x0380
        /*0082*/ 	.short	0x0280


	//----- nvinfo : EIATTR_SW_WAR
	.align		4
.L_330:
        /*0084*/ 	.byte	0x04, 0x36
        /*0086*/ 	.short	(.L_332 - .L_331)
.L_331:
        /*0088*/ 	.word	0x00000008
.L_332:


//--------------------- .nv.info._ZN5flash44flash_bwd_dq_dk_dv_loop_seqk_parallel_kernelI23Flash_bwd_kernel_traitsILi256ELi64ELi64ELi8ELi4ELi2ELi2ELb0ELb1EN7cutlass6half_tE19Flash_kernel_traitsILi256ELi64ELi64ELi8ES3_EELb0ELb1ELb0ELb0ELb0ELb0ELb0EEEvNS_16Flash_bwd_paramsE --------------------------
	.section	.nv.info._ZN5flash44flash_bwd_dq_dk_dv_loop_seqk_parallel_kernelI23Flash_bwd_kernel_traitsILi256ELi64ELi64ELi8ELi4ELi2ELi2ELb0ELb1EN7cutlass6half_tE19Flash_kernel_traitsILi256ELi64ELi64ELi8ES3_EELb0ELb1ELb0ELb0ELb0ELb0ELb0EEEvNS_16Flash_bwd_paramsE,"",@"SHT_CUDA_INFO"
	.sectionflags	@""
	.align	4


	//----- nvinfo : EIATTR_CUDA_API_VERSION
	.align		4
        /*0000*/ 	.byte	0x04, 0x37
        /*0002*/ 	.short	(.L_334 - .L_333)
.L_333:
        /*0004*/ 	.word	0x00000082


	//----- nvinfo : EIATTR_KPARAM_INFO
	.align		4
.L_334:
        /*0008*/ 	.byte	0x04, 0x17
        /*000a*/ 	.short	(.L_336 - .L_335)
.L_335:
        /*000c*/ 	.word	0x00000000
        /*0010*/ 	.short	0x0000
        /*0012*/ 	.short	0x0000
        /*0014*/ 	.byte	0x00, 0xf0, 0x01, 0x0a


	//----- nvinfo : EIATTR_SPARSE_MMA_MASK
	.align		4
.L_336:
        /*0018*/ 	.byte	0x03, 0x50
        /*001a*/ 	.short	0x0000


	//----- nvinfo : EIATTR_MAXREG_COUNT
	.align		4
        /*001c*/ 	.byte	0x03, 0x1b
        /*001e*/ 	.short	0x00ff


	//----- nvinfo : EIATTR_NUM_BARRIERS
	.align		4
        /*0020*/ 	.byte	0x02, 0x4c
        /*0022*/ 	.byte	0x01
	.zero		1


	//----- nvinfo : EIATTR_MERCURY_ISA_VERSION
	.align		4
        /*0024*/ 	.byte	0x03, 0x5f
        /*0026*/ 	.short	0x0101


	//----- nvinfo : EIATTR_VRC_CTA_INIT_COUNT
	.align		4
        /*0028*/ 	.byte	0x02, 0x4a
	.zero		1
	.zero		1


	//----- nvinfo : EIATTR_EXIT_INSTR_OFFSETS
	.align		4
        /*002c*/ 	.byte	0x04, 0x1c
        /*002e*/ 	.short	(.L_338 - .L_337)


	//   ....[0]....
.L_337:
        /*0030*/ 	.word	0x00000080


	//   ....[1]....
        /*0034*/ 	.word	0x000093d0


	//----- nvinfo : EIATTR_CRS_STACK_SIZE
	.align		4
.L_338:
        /*0038*/ 	.byte	0x04, 0x1e
        /*003a*/ 	.short	(.L_340 - .L_339)
.L_339:
        /*003c*/ 	.word	0x00000000


	//----- nvinfo : EIATTR_CBANK_PARAM_SIZE
	.align		4
.L_340:
        /*0040*/ 	.byte	0x03, 0x19
        /*0042*/ 	.short	0x0280


	//----- nvinfo : EIATTR_PARAM_CBANK
	.align		4
        /*0044*/ 	.byte	0x04, 0x0a
        /*0046*/ 	.short	(.L_342 - .L_341)
	.align		4
.L_341:
        /*0048*/ 	.word	index@(.nv.constant0._ZN5flash44flash_bwd_dq_dk_dv_loop_seqk_parallel_kernelI23Flash_bwd_kernel_traitsILi256ELi64ELi64ELi8ELi4ELi2ELi2ELb0ELb1EN7cutlass6half_tE19Flash_kernel_traitsILi256ELi64ELi64ELi8ES3_EELb0ELb1ELb0ELb0ELb0ELb0ELb0EEEvNS_16Flash_bwd_paramsE)
        /*004c*/ 	.short	0x0380
        /*004e*/ 	.short	0x0280


	//----- nvinfo : EIATTR_SW_WAR
	.align		4
.L_342:
        /*0050*/ 	.byte	0x04, 0x36
        /*0052*/ 	.short	(.L_344 - .L_343)
.L_343:
        /*0054*/ 	.word	0x00000008
.L_344:


//--------------------- .nv.info._ZN5flash44flash_bwd_dq_dk_dv_loop_seqk_parallel_kernelI23Flash_bwd_kernel_traitsILi256ELi64ELi64ELi8ELi4ELi2ELi2ELb0ELb1EN7cutlass6half_tE19Flash_kernel_traitsILi256ELi64ELi64ELi8ES3_EELb0ELb1ELb0ELb0ELb0ELb1ELb0EEEvNS_16Flash_bwd_paramsE --------------------------
	.section	.nv.info._ZN5flash44flash_bwd_dq_dk_dv_loop_seqk_parallel_kernelI23Flash_bwd_kernel_traitsILi256ELi64ELi64ELi8ELi4ELi2ELi2ELb0ELb1EN7cutlass6half_tE19Flash_kernel_traitsILi256ELi64ELi64ELi8ES3_EELb0ELb1ELb0ELb0ELb0ELb1ELb0EEEvNS_16Flash_bwd_paramsE,"",@"SHT_CUDA_INFO"
	.sectionflags	@""
	.align	4


	//----- nvinfo : EIATTR_CUDA_API_VERSION
	.align		4
        /*0000*/ 	.byte	0x04, 0x37
        /*0002*/ 	.short	(.L_346 - .L_345)
.L_345:
        /*0004*/ 	.word	0x00000082


	//----- nvinfo : EIATTR_KPARAM_INFO
	.align		4
.L_346:
        /*0008*/ 	.byte	0x04, 0x17
        /*000a*/ 	.short	(.L_348 - .L_347)
.L_347:
        /*000c*/ 	.word	0x00000000
        /*0010*/ 	.short	0x0000
        /*0012*/ 	.short	0x0000
        /*0014*/ 	.byte	0x00, 0xf0, 0x01, 0x0a


	//----- nvinfo : EIATTR_SPARSE_MMA_MASK
	.align		4
.L_348:
        /*0018*/ 	.byte	0x03, 0x50
        /*001a*/ 	.short	0x0000


	//----- nvinfo : EIATTR_MAXREG_COUNT
	.align		4
        /*001c*/ 	.byte	0x03, 0x1b
        /*001e*/ 	.short	0x00ff


	//----- nvinfo : EIATTR_NUM_BARRIERS
	.align		4
        /*0020*/ 	.byte	0x02, 0x4c
        /*0022*/ 	.byte	0x01
	.zero		1


	//----- nvinfo : EIATTR_MERCURY_ISA_VERSION
	.align		4
        /*0024*/ 	.byte	0x03, 0x5f
        /*0026*/ 	.short	0x0101


	//----- nvinfo : EIATTR_VRC_CTA_INIT_COUNT
	.align		4
        /*0028*/ 	.byte	0x02, 0x4a
	.zero		1
	.zero		1


	//----- nvinfo : EIATTR_EXIT_INSTR_OFFSETS
	.align		4
        /*002c*/ 	.byte	0x04, 0x1c
        /*002e*/ 	.short	(.L_350 - .L_349)


	//   ....[0]....
.L_349:
        /*0030*/ 	.word	0x00000080


	//   ....[1]....
        /*0034*/ 	.word	0x000080f0


	//----- nvinfo : EIATTR_CRS_STACK_SIZE
	.align		4
.L_350:
        /*0038*/ 	.byte	0x04, 0x1e
        /*003a*/ 	.short	(.L_352 - .L_351)
.L_351:
        /*003c*/ 	.word	0x00000000


	//----- nvinfo : EIATTR_CBANK_PARAM_SIZE
	.align		4
.L_352:
        /*0040*/ 	.byte	0x03, 0x19
        /*0042*/ 	.short	0x0280


	//----- nvinfo : EIATTR_PARAM_CBANK
	.align		4
        /*0044*/ 	.byte	0x04, 0x0a
        /*0046*/ 	.short	(.L_354 - .L_353)
	.align		4
.L_353:
        /*0048*/ 	.word	index@(.nv.constant0._ZN5flash44flash_bwd_dq_dk_dv_loop_seqk_parallel_kernelI23Flash_bwd_kernel_traitsILi256ELi64ELi64ELi8ELi4ELi2ELi2ELb0ELb1EN7cutlass6half_tE19Flash_kernel_traitsILi256ELi64ELi64ELi8ES3_EELb0ELb1ELb0ELb0ELb0ELb1ELb0EEEvNS_16Flash_bwd_paramsE)
        /*004c*/ 	.short	0x0380
        /*004e*/ 	.short	0x0280


	//----- nvinfo : EIATTR_SW_WAR
	.align		4
.L_354:
        /*0050*/ 	.byte	0x04, 0x36
        /*0052*/ 	.short	(.L_356 - .L_355)
.L_355:
        /*0054*/ 	.word	0x00000008
.L_356:


//--------------------- .nv.info._ZN5flash44flash_bwd_dq_dk_dv_loop_seqk_parallel_kernelI23Flash_bwd_kernel_traitsILi256ELi64ELi64ELi8ELi4ELi2ELi2ELb0ELb1EN7cutlass6half_tE19Flash_kernel_traitsILi256ELi64ELi64ELi8ES3_EELb0ELb1ELb0ELb1ELb0ELb0ELb0EEEvNS_16Flash_bwd_paramsE --------------------------
	.section	.nv.info._ZN5flash44flash_bwd_dq_dk_dv_loop_seqk_parallel_kernelI23Flash_bwd_kernel_traitsILi256ELi64ELi64ELi8ELi4ELi2ELi2ELb0ELb1EN7cutlass6half_tE19Flash_kernel_traitsILi256ELi64ELi64ELi8ES3_EELb0ELb1ELb0ELb1ELb0ELb0ELb0EEEvNS_16Flash_bwd_paramsE,"",@"SHT_CUDA_INFO"
	.sectionflags	@""
	.align	4


	//----- nvinfo : EIATTR_CUDA_API_VERSION
	.align		4
        /*0000*/ 	.byte	0x04, 0x37
        /*0002*/ 	.short	(.L_358 - .L_357)
.L_357:
        /*0004*/ 	.word	0x00000082


	//----- nvinfo : EIATTR_KPARAM_INFO
	.align		4
.L_358:
        /*0008*/ 	.byte	0x04, 0x17
        /*000a*/ 	.short	(.L_360 - .L_359)
.L_359:
        /*000c*/ 	.word	0x00000000
        /*0010*/ 	.short	0x0000
        /*0012*/ 	.short	0x0000
        /*0014*/ 	.byte	0x00, 0xf0, 0x01, 0x0a


	//----- nvinfo : EIATTR_SPARSE_MMA_MASK
	.align		4
.L_360:
        /*0018*/ 	.byte	0x03, 0x50
        /*001a*/ 	.short	0x0000


	//----- nvinfo : EIATTR_MAXREG_COUNT
	.align		4
        /*001c*/ 	.byte	0x03, 0x1b
        /*001e*/ 	.short	0x00ff


	//----- nvinfo : EIATTR_NUM_BARRIERS
	.align		4
        /*0020*/ 	.byte	0x02, 0x4c
        /*0022*/ 	.byte	0x01
	.zero		1


	//----- nvinfo : EIATTR_ANNOTATIONS
	.align		4
        /*0024*/ 	.byte	0x04, 0x55
        /*0026*/ 	.short	(.L_362 - .L_361)


	//   ....[0]....
.L_361:
        /*0028*/ 	.word	0x00000001
        /*002c*/ 	.byte	0x50, 0x65, 0x00, 0x00, 0x01, 0x00, 0x00, 0x00, 0x10, 0x70, 0x00, 0x00


	//----- nvinfo : EIATTR_MERCURY_ISA_VERSION
	.align		4
.L_362:
        /*0038*/ 	.byte	0x03, 0x5f
        /*003a*/ 	.short	0x0101


	//----- nvinfo : EIATTR_VRC_CTA_INIT_COUNT
	.align		4
        /*003c*/ 	.byte	0x02, 0x4a
	.zero		1
	.zero		1


	//----- nvinfo : EIATTR_EXIT_INSTR_OFFSETS
	.align		4
        /*0040*/ 	.byte	0x04, 0x1c
        /*0042*/ 	.short	(.L_364 - .L_363)


	//   ....[0]....
.L_363:
        /*0044*/ 	.word	0x00000090


	//   ....[1]....
        /*0048*/ 	.word	0x00009820


	//----- nvinfo : EIATTR_CRS_STACK_SIZE
	.align		4
.L_364:
        /*004c*/ 	.byte	0x04, 0x1e
        /*004e*/ 	.short	(.L_366 - .L_365)
.L_365:
        /*0050*/ 	.word	0x00000000


	//----- nvinfo : EIATTR_CBANK_PARAM_SIZE
	.align		4
.L_366:
        /*0054*/ 	.byte	0x03, 0x19
        /*0056*/ 	.short	0x0280


	//----- nvinfo : EIATTR_PARAM_CBANK
	.align		4
        /*0058*/ 	.byte	0x04, 0x0a
        /*005a*/ 	.short	(.L_368 - .L_367)
	.align		4
.L_367:
        /*005c*/ 	.word	index@(.nv.constant0._ZN5flash44flash_bwd_dq_dk_dv_loop_seqk_parallel_kernelI23Flash_bwd_kernel_traitsILi256ELi64ELi64ELi8ELi4ELi2ELi2ELb0ELb1EN7cutlass6half_tE19Flash_kernel_traitsILi256ELi64ELi64ELi8ES3_EELb0ELb1ELb0ELb1ELb0ELb0ELb0EEEvNS_16Flash_bwd_paramsE)
        /*0060*/ 	.short	0x0380
        /*0062*/ 	.short	0x0280


	//----- nvinfo : EIATTR_SW_WAR
	.align		4
.L_368:
        /*0064*/ 	.byte	0x04, 0x36
        /*0066*/ 	.short	(.L_370 - .L_369)
.L_369:
        /*0068*/ 	.word	0x00000008
.L_370:


//--------------------- .nv.info._ZN5flash44flash_bwd_dq_dk_dv_loop_seqk_parallel_kernelI23Flash_bwd_kernel_traitsILi256ELi64ELi64ELi8ELi4ELi2ELi2ELb0ELb0EN7cutlass6half_tE19Flash_kernel_traitsILi256ELi64ELi64ELi8ES3_EELb0ELb1ELb0ELb0ELb0ELb0ELb0EEEvNS_16Flash_bwd_paramsE --------------------------
	.section	.nv.info._ZN5flash44flash_bwd_dq_dk_dv_loop_seqk_parallel_kernelI23Flash_bwd_kernel_traitsILi256ELi64ELi64ELi8ELi4ELi2ELi2ELb0ELb0EN7cutlass6half_tE19Flash_kernel_traitsILi256ELi64ELi64ELi8ES3_EELb0ELb1ELb0ELb0ELb0ELb0ELb0EEEvNS_16Flash_bwd_paramsE,"",@"SHT_CUDA_INFO"
	.sectionflags	@""
	.align	4


	//----- nvinfo : EIATTR_CUDA_API_VERSION
	.align		4
        /*0000*/ 	.byte	0x04, 0x37
        /*0002*/ 	.short	(.L_372 - .L_371)
.L_371:
        /*0004*/ 	.word	0x00000082


	//----- nvinfo : EIATTR_KPARAM_INFO
	.align		4
.L_372:
        /*0008*/ 	.byte	0x04, 0x17
        /*000a*/ 	.short	(.L_374 - .L_373)
.L_373:
        /*000c*/ 	.word	0x00000000
        /*0010*/ 	.short	0x0000
        /*0012*/ 	.short	0x0000
        /*0014*/ 	.byte	0x00, 0xf0, 0x01, 0x0a


	//----- nvinfo : EIATTR_SPARSE_MMA_MASK
	.align		4
.L_374:
        /*0018*/ 	.byte	0x03, 0x50
        /*001a*/ 	.short	0x0000


	//----- nvinfo : EIATTR_MAXREG_COUNT
	.align		4
        /*001c*/ 	.byte	0x03, 0x1b
        /*001e*/ 	.short	0x00ff


	//----- nvinfo : EIATTR_NUM_BARRIERS
	.align		4
        /*0020*/ 	.byte	0x02, 0x4c
        /*0022*/ 	.byte	0x01
	.zero		1


	//----- nvinfo : EIATTR_ANNOTATIONS
	.align		4
        /*0024*/ 	.byte	0x04, 0x55
        /*0026*/ 	.short	(.L_376 - .L_375)


	//   ....[0]....
.L_375:
        /*0028*/ 	.word	0x00000001
        /*002c*/ 	.byte	0x00, 0x39, 0x00, 0x00, 0x01, 0x00, 0x00, 0x00, 0x80, 0x39, 0x00, 0x00, 0x01, 0x00, 0x00, 0x00
        /*003c*/ 	.byte	0xc0, 0x39, 0x00, 0x00, 0x01, 0x00, 0x00, 0x00, 0x30, 0x3e, 0x00, 0x00, 0x01, 0x00, 0x00, 0x00
        /*004c*/ 	.byte	0x00, 0x48, 0x00, 0x00, 0x01, 0x00, 0x00, 0x00, 0xf0, 0x56, 0x00, 0x00, 0x01, 0x00, 0x00, 0x00
        /*005c*/ 	.byte	0xd0, 0x57, 0x00, 0x00, 0x01, 0x00, 0x00, 0x00, 0x80, 0x68, 0x00, 0x00, 0x01, 0x00, 0x00, 0x00
        /*006c*/ 	.byte	0xd0, 0x79, 0x00, 0x00, 0x01, 0x00, 0x00, 0x00, 0xe0, 0x79, 0x00, 0x00, 0x01, 0x00, 0x00, 0x00
        /*007c*/ 	.byte	0x70, 0x7d, 0x00, 0x00


	//----- nvinfo : EIATTR_MERCURY_ISA_VERSION
	.align		4
.L_376:
        /*0080*/ 	.byte	0x03, 0x5f
        /*0082*/ 	.short	0x0101


	//----- nvinfo : EIATTR_VRC_CTA_INIT_COUNT
	.align		4
        /*0084*/ 	.byte	0x02, 0x4a
	.zero		1
	.zero		1


	//----- nvinfo : EIATTR_EXIT_INSTR_OFFSETS
	.align		4
        /*0088*/ 	.byte	0x04, 0x1c
        /*008a*/ 	.short	(.L_378 - .L_377)


	//   ....[0]....
.L_377:
        /*008c*/ 	.word	0x00000090


	//   ....[1]....
        /*0090*/ 	.word	0x00009810


	//----- nvinfo : EIATTR_CRS_STACK_SIZE
	.align		4
.L_378:
        /*0094*/ 	.byte	0x04, 0x1e
        /*0096*/ 	.short	(.L_380 - .L_379)
.L_379:
        /*0098*/ 	.word	0x00000000


	//----- nvinfo : EIATTR_CBANK_PARAM_SIZE
	.align		4
.L_380:
        /*009c*/ 	.byte	0x03, 0x19
        /*009e*/ 	.short	0x0280


	//----- nvinfo : EIATTR_PARAM_CBANK
	.align		4
        /*00a0*/ 	.byte	0x04, 0x0a
        /*00a2*/ 	.short	(.L_382 - .L_381)
	.align		4
.L_381:
        /*00a4*/ 	.word	index@(.nv.constant0._ZN5flash44flash_bwd_dq_dk_dv_loop_seqk_parallel_kernelI23Flash_bwd_kernel_traitsILi256ELi64ELi64ELi8ELi4ELi2ELi2ELb0ELb0EN7cutlass6half_tE19Flash_kernel_traitsILi256ELi64ELi64ELi8ES3_EELb0ELb1ELb0ELb0ELb0ELb0ELb0EEEvNS_16Flash_bwd_paramsE)
        /*00a8*/ 	.short	0x0380
        /*00aa*/ 	.short	0x0280


	//----- nvinfo : EIATTR_SW_WAR
	.align		4
.L_382:
        /*00ac*/ 	.byte	0x04, 0x36
        /*00ae*/ 	.short	(.L_384 - .L_383)
.L_383:
        /*00b0*/ 	.word	0x00000008
.L_384:


//--------------------- .nv.info._ZN5flash44flash_bwd_dq_dk_dv_loop_seqk_parallel_kernelI23Flash_bwd_kernel_traitsILi256ELi64ELi64ELi8ELi4ELi2ELi2ELb0ELb0EN7cutlass6half_tE19Flash_kernel_traitsILi256ELi64ELi64ELi8ES3_EELb0ELb1ELb0ELb0ELb0ELb1ELb0EEEvNS_16Flash_bwd_paramsE --------------------------
	.section	.nv.info._ZN5flash44flash_bwd_dq_dk_dv_loop_seqk_parallel_kernelI23Flash_bwd_kernel_traitsILi256ELi64ELi64ELi8ELi4ELi2ELi2ELb0ELb0EN7cutlass6half_tE19Flash_kernel_traitsILi256ELi64ELi64ELi8ES3_EELb0ELb1ELb0ELb0ELb0ELb1ELb0EEEvNS_16Flash_bwd_paramsE,"",@"SHT_CUDA_INFO"
	.sectionflags	@""
	.align	4


	//----- nvinfo : EIATTR_CUDA_API_VERSION
	.align		4
        /*0000*/ 	.byte	0x04, 0x37
        /*0002*/ 	.short	(.L_386 - .L_385)
.L_385:
        /*0004*/ 	.word	0x00000082


	//----- nvinfo : EIATTR_KPARAM_INFO
	.align		4
.L_386:
        /*0008*/ 	.byte	0x04, 0x17
        /*000a*/ 	.short	(.L_388 - .L_387)
.L_387:
        /*000c*/ 	.word	0x00000000
        /*0010*/ 	.short	0x0000
        /*0012*/ 	.short	0x0000
        /*0014*/ 	.byte	0x00, 0xf0, 0x01, 0x0a


	//----- nvinfo : EIATTR_SPARSE_MMA_MASK
	.align		4
.L_388:
        /*0018*/ 	.byte	0x03, 0x50
        /*001a*/ 	.short	0x0000


	//----- nvinfo : EIATTR_MAXREG_COUNT
	.align		4
        /*001c*/ 	.byte	0x03, 0x1b
        /*001e*/ 	.short	0x00ff


	//----- nvinfo : EIATTR_NUM_BARRIERS
	.align		4
        /*0020*/ 	.byte	0x02, 0x4c
        /*0022*/ 	.byte	0x01
	.zero		1


	//----- nvinfo : EIATTR_MERCURY_ISA_VERSION
	.align		4
        /*0024*/ 	.byte	0x03, 0x5f
        /*0026*/ 	.short	0x0101


	//----- nvinfo : EIATTR_VRC_CTA_INIT_COUNT
	.align		4
        /*0028*/ 	.byte	0x02, 0x4a
	.zero		1
	.zero		1


	//----- nvinfo : EIATTR_EXIT_INSTR_OFFSETS
	.align		4
        /*002c*/ 	.byte	0x04, 0x1c
        /*002e*/ 	.short	(.L_390 - .L_389)


	//   ....[0]....
.L_389:
        /*0030*/ 	.word	0x00000080


	//   ....[1]....
        /*0034*/ 	.word	0x00008340


	//----- nvinfo : EIATTR_CRS_STACK_SIZE
	.align		4
.L_390:
        /*0038*/ 	.byte	0x04, 0x1e
        /*003a*/ 	.short	(.L_392 - .L_391)
.L_391:
        /*003c*/ 	.word	0x00000000


	//----- nvinfo : EIATTR_CBANK_PARAM_SIZE
	.align		4
.L_392:
        /*0040*/ 	.byte	0x03, 0x19
        /*0042*/ 	.short	0x0280


	//----- nvinfo : EIATTR_PARAM_CBANK
	.align		4
        /*0044*/ 	.byte	0x04, 0x0a
        /*0046*/ 	.short	(.L_394 - .L_393)
	.align		4
.L_393:
        /*0048*/ 	.word	index@(.nv.constant0._ZN5flash44flash_bwd_dq_dk_dv_loop_seqk_parallel_kernelI23Flash_bwd_kernel_traitsILi256ELi64ELi64ELi8ELi4ELi2ELi2ELb0ELb0EN7cutlass6half_tE19Flash_kernel_traitsILi256ELi64ELi64ELi8ES3_EELb0ELb1ELb0ELb0ELb0ELb1ELb0EEEvNS_16Flash_bwd_paramsE)
        /*004c*/ 	.short	0x0380
        /*004e*/ 	.short	0x0280


	//----- nvinfo : EIATTR_SW_WAR
	.align		4
.L_394:
        /*0050*/ 	.byte	0x04, 0x36
        /*0052*/ 	.short	(.L_396 - .L_395)
.L_395:
        /*0054*/ 	.word	0x00000008
.L_396:


//--------------------- .nv.info._ZN5flash44flash_bwd_dq_dk_dv_loop_seqk_parallel_kernelI23Flash_bwd_kernel_traitsILi256ELi64ELi64ELi8ELi4ELi2ELi2ELb0ELb0EN7cutlass6half_tE19Flash_kernel_traitsILi256ELi64ELi64ELi8ES3_EELb0ELb1ELb0ELb1ELb0ELb0ELb0EEEvNS_16Flash_bwd_paramsE --------------------------
	.section	.nv.info._ZN5flash44flash_bwd_dq_dk_dv_loop_seqk_parallel_kernelI23Flash_bwd_kernel_traitsILi256ELi64ELi64ELi8ELi4ELi2ELi2ELb0ELb0EN7cutlass6half_tE19Flash_kernel_traitsILi256ELi64ELi64ELi8ES3_EELb0ELb1ELb0ELb1ELb0ELb0ELb0EEEvNS_16Flash_bwd_paramsE,"",@"SHT_CUDA_INFO"
	.sectionflags	@""
	.align	4


	//----- nvinfo : EIATTR_CUDA_API_VERSION
	.align		4
        /*0000*/ 	.byte	0x04, 0x37
        /*0002*/ 	.short	(.L_398 - .L_397)
.L_397:
        /*0004*/ 	.word	0x00000082


	//----- nvinfo : EIATTR_KPARAM_INFO
	.align		4
.L_398:
        /*0008*/ 	.byte	0x04, 0x17
        /*000a*/ 	.short	(.L_400 - .L_399)
.L_399:
        /*000c*/ 	.word	0x00000000
        /*0010*/ 	.short	0x0000
        /*0012*/ 	.short	0x0000
        /*0014*/ 	.byte	0x00, 0xf0, 0x01, 0x0a


	//----- nvinfo : EIATTR_SPARSE_MMA_MASK
	.align		4
.L_400:
        /*0018*/ 	.byte	0x03, 0x50
        /*001a*/ 	.short	0x0000


	//----- nvinfo : EIATTR_MAXREG_COUNT
	.align		4
        /*001c*/ 	.byte	0x03, 0x1b
        /*001e*/ 	.short	0x00ff


	//----- nvinfo : EIATTR_NUM_BARRIERS
	.align		4
        /*0020*/ 	.byte	0x02, 0x4c
        /*0022*/ 	.byte	0x01
	.zero		1


	//----- nvinfo : EIATTR_ANNOTATIONS
	.align		4
        /*0024*/ 	.byte	0x04, 0x55
        /*0026*/ 	.short	(.L_402 - .L_401)


	//   ....[0]....
.L_401:
        /*0028*/ 	.word	0x00000001
        /*002c*/ 	.byte	0xf0, 0x3a, 0x00, 0x00, 0x01, 0x00, 0x00, 0x00, 0x90, 0x3f, 0x00, 0x00, 0x01, 0x00, 0x00, 0x00
        /* <DEDUP_REMOVED lines=11> */
        /*00ec*/ 	.byte	0x00, 0x82, 0x00, 0x00


	//----- nvinfo : EIATTR_MERCURY_ISA_VERSION
	.align		4
.L_402:
        /*00f0*/ 	.byte	0x03, 0x5f
        /*00f2*/ 	.short	0x0101


	//----- nvinfo : EIATTR_VRC_CTA_INIT_COUNT
	.align		4
        /*00f4*/ 	.byte	0x02, 0x4a
	.zero		1
	.zero		1


	//----- nvinfo : EIATTR_EXIT_INSTR_OFFSETS
	.align		4
        /*00f8*/ 	.byte	0x04, 0x1c
        /*00fa*/ 	.short	(.L_404 - .L_403)


	//   ....[0]....
.L_403:
        /*00fc*/ 	.word	0x00000090


	//   ....[1]....
        /*0100*/ 	.word	0x00009c60


	//----- nvinfo : EIATTR_CRS_STACK_SIZE
	.align		4
.L_404:
        /*0104*/ 	.byte	0x04, 0x1e
        /*0106*/ 	.short	(.L_406 - .L_405)
.L_405:
        /*0108*/ 	.word	0x00000000


	//----- nvinfo : EIATTR_CBANK_PARAM_SIZE
	.align		4
.L_406:
        /*010c*/ 	.byte	0x03, 0x19
        /*010e*/ 	.short	0x0280


	//----- nvinfo : EIATTR_PARAM_CBANK
	.align		4
        /*0110*/ 	.byte	0x04, 0x0a
        /*0112*/ 	.short	(.L_408 - .L_407)
	.align		4
.L_407:
        /*0114*/ 	.word	index@(.nv.constant0._ZN5flash44flash_bwd_dq_dk_dv_loop_seqk_parallel_kernelI23Flash_bwd_kernel_traitsILi256ELi64ELi64ELi8ELi4ELi2ELi2ELb0ELb0EN7cutlass6half_tE19Flash_kernel_traitsILi256ELi64ELi64ELi8ES3_EELb0ELb1ELb0ELb1ELb0ELb0ELb0EEEvNS_16Flash_bwd_paramsE)
        /*0118*/ 	.short	0x0380
        /*011a*/ 	.short	0x0280


	//----- nvinfo : EIATTR_SW_WAR
	.align		4
.L_408:
        /*011c*/ 	.byte	0x04, 0x36
        /*011e*/ 	.short	(.L_410 - .L_409)
.L_409:
        /*0120*/ 	.word	0x00000008
.L_410:


//--------------------- .nv.info._ZN5flash27flash_bwd_convert_dq_kernelI23Flash_bwd_kernel_traitsILi256ELi64ELi64ELi8ELi4ELi2ELi2ELb0ELb1EN7cutlass6half_tE19Flash_kernel_traitsILi256ELi64ELi64ELi8ES3_EEEEvNS_16Flash_bwd_paramsEi --------------------------
	.section	.nv.info._ZN5flash27flash_bwd_convert_dq_kernelI23Flash_bwd_kernel_traitsILi256ELi64ELi64ELi8ELi4ELi2ELi2ELb0ELb1EN7cutlass6half_tE19Flash_kernel_traitsILi256ELi64ELi64ELi8ES3_EEEEvNS_16Flash_bwd_paramsEi,"",@"SHT_CUDA_INFO"
	.sectionflags	@""
	.align	4


	//----- nvinfo : EIATTR_CUDA_API_VERSION
	.align		4
        /*0000*/ 	.byte	0x04, 0x37
        /*0002*/ 	.short	(.L_412 - .L_411)
.L_411:
        /*0004*/ 	.word	0x00000082


	//----- nvinfo : EIATTR_KPARAM_INFO
	.align		4
.L_412:
        /*0008*/ 	.byte	0x04, 0x17
        /*000a*/ 	.short	(.L_414 - .L_413)
.L_413:
        /*000c*/ 	.word	0x00000000
        /*0010*/ 	.short	0x0001
        /*0012*/ 	.short	0x0280
        /*0014*/ 	.byte	0x00, 0xf0, 0x11, 0x00


	//----- nvinfo : EIATTR_KPARAM_INFO
	.align		4
.L_414:
        /*0018*/ 	.byte	0x04, 0x17
        /*001a*/ 	.short	(.L_416 - .L_415)
.L_415:
        /*001c*/ 	.word	0x00000000
        /*0020*/ 	.short	0x0000
        /*0022*/ 	.short	0x0000
        /*0024*/ 	.byte	0x00, 0xf0, 0x01, 0x0a


	//----- nvinfo : EIATTR_SPARSE_MMA_MASK
	.align		4
.L_416:
        /*0028*/ 	.byte	0x03, 0x50
        /*002a*/ 	.short	0x0000


	//----- nvinfo : EIATTR_MAXREG_COUNT
	.align		4
        /*002c*/ 	.byte	0x03, 0x1b
        /*002e*/ 	.short	0x00ff


	//----- nvinfo : EIATTR_NUM_BARRIERS
	.align		4
        /*0030*/ 	.byte	0x02, 0x4c
        /*0032*/ 	.byte	0x01
	.zero		1


	//----- nvinfo : EIATTR_MERCURY_ISA_VERSION
	.align		4
        /*0034*/ 	.byte	0x03, 0x5f
        /*0036*/ 	.short	0x0101


	//----- nvinfo : EIATTR_VRC_CTA_INIT_COUNT
	.align		4
        /*0038*/ 	.byte	0x02, 0x4a
	.zero		1
	.zero		1


	//----- nvinfo : EIATTR_EXIT_INSTR_OFFSETS
	.align		4
        /*003c*/ 	.byte	0x04, 0x1c
        /*003e*/ 	.short	(.L_418 - .L_417)


	//   ....[0]....
.L_417:
        /*0040*/ 	.word	0x00000120


	//   ....[1]....
        /*0044*/ 	.word	0x00001c60


	//   ....[2]....
        /*0048*/ 	.word	0x00001db0


	//   ....[3]....
        /*004c*/ 	.word	0x00001dd0


	//----- nvinfo : EIATTR_CRS_STACK_SIZE
	.align		4
.L_418:
        /*0050*/ 	.byte	0x04, 0x1e
        /*0052*/ 	.short	(.L_420 - .L_419)
.L_419:
        /*0054*/ 	.word	0x00000000


	//----- nvinfo : EIATTR_CBANK_PARAM_SIZE
	.align		4
.L_420:
        /*0058*/ 	.byte	0x03, 0x19
        /*005a*/ 	.short	0x0284


	//----- nvinfo : EIATTR_PARAM_CBANK
	.align		4
        /*005c*/ 	.byte	0x04, 0x0a
        /*005e*/ 	.short	(.L_422 - .L_421)
	.align		4
.L_421:
        /*0060*/ 	.word	index@(.nv.constant0._ZN5flash27flash_bwd_convert_dq_kernelI23Flash_bwd_kernel_traitsILi256ELi64ELi64ELi8ELi4ELi2ELi2ELb0ELb1EN7cutlass6half_tE19Flash_kernel_traitsILi256ELi64ELi64ELi8ES3_EEEEvNS_16Flash_bwd_paramsEi)
        /*0064*/ 	.short	0x0380
        /*0066*/ 	.short	0x0284


	//----- nvinfo : EIATTR_SW_WAR
	.align		4
.L_422:
        /*0068*/ 	.byte	0x04, 0x36
        /*006a*/ 	.short	(.L_424 - .L_423)
.L_423:
        /*006c*/ 	.word	0x00000008
.L_424:


//--------------------- .nv.info._ZN5flash44flash_bwd_dq_dk_dv_loop_seqk_parallel_kernelI23Flash_bwd_kernel_traitsILi256ELi64ELi64ELi8ELi4ELi2ELi2ELb0ELb1EN7cutlass6half_tE19Flash_kernel_traitsILi256ELi64ELi64ELi8ES3_EELb1ELb1ELb0ELb0ELb0ELb0ELb0EEEvNS_16Flash_bwd_paramsE --------------------------
	.section	.nv.info._ZN5flash44flash_bwd_dq_dk_dv_loop_seqk_parallel_kernelI23Flash_bwd_kernel_traitsILi256ELi64ELi64ELi8ELi4ELi2ELi2ELb0ELb1EN7cutlass6half_tE19Flash_kernel_traitsILi256ELi64ELi64ELi8ES3_EELb1ELb1ELb0ELb0ELb0ELb0ELb0EEEvNS_16Flash_bwd_paramsE,"",@"SHT_CUDA_INFO"
	.sectionflags	@""
	.align	4


	//----- nvinfo : EIATTR_CUDA_API_VERSION
	.align		4
        /*0000*/ 	.byte	0x04, 0x37
        /*0002*/ 	.short	(.L_426 - .L_425)
.L_425:
        /*0004*/ 	.word	0x00000082


	//----- nvinfo : EIATTR_KPARAM_INFO
	.align		4
.L_426:
        /*0008*/ 	.byte	0x04, 0x17
        /*000a*/ 	.short	(.L_428 - .L_427)
.L_427:
        /*000c*/ 	.word	0x00000000
        /*0010*/ 	.short	0x0000
        /*0012*/ 	.short	0x0000
        /*0014*/ 	.byte	0x00, 0xf0, 0x01, 0x0a


	//----- nvinfo : EIATTR_SPARSE_MMA_MASK
	.align		4
.L_428:
        /*0018*/ 	.byte	0x03, 0x50
        /*001a*/ 	.short	0x0000


	//----- nvinfo : EIATTR_MAXREG_COUNT
	.align		4
        /*001c*/ 	.byte	0x03, 0x1b
        /*001e*/ 	.short	0x00ff


	//----- nvinfo : EIATTR_NUM_BARRIERS
	.align		4
        /*0020*/ 	.byte	0x02, 0x4c
        /*0022*/ 	.byte	0x01
	.zero		1


	//----- nvinfo : EIATTR_MERCURY_ISA_VERSION
	.align		4
        /*0024*/ 	.byte	0x03, 0x5f
        /*0026*/ 	.short	0x0101


	//----- nvinfo : EIATTR_VRC_CTA_INIT_COUNT
	.align		4
        /*0028*/ 	.byte	0x02, 0x4a
	.zero		1
	.zero		1


	//----- nvinfo : EIATTR_EXIT_INSTR_OFFSETS
	.align		4
        /*002c*/ 	.byte	0x04, 0x1c
        /*002e*/ 	.short	(.L_430 - .L_429)


	//   ....[0]....
.L_429:
        /*0030*/ 	.word	0x00000080


	//   ....[1]....
        /*0034*/ 	.word	0x0000a0d0


	//----- nvinfo : EIATTR_CRS_STACK_SIZE
	.align		4
.L_430:
        /*0038*/ 	.byte	0x04, 0x1e
        /*003a*/ 	.short	(.L_432 - .L_431)
.L_431:
        /*003c*/ 	.word	0x00000000


	//----- nvinfo : EIATTR_CBANK_PARAM_SIZE
	.align		4
.L_432:
        /*0040*/ 	.byte	0x03, 0x19
        /*0042*/ 	.short	0x0280


	//----- nvinfo : EIATTR_PARAM_CBANK
	.align		4
        /*0044*/ 	.byte	0x04, 0x0a
        /*0046*/ 	.short	(.L_434 - .L_433)
	.align		4
.L_433:
        /*0048*/ 	.word	index@(.nv.constant0._ZN5flash44flash_bwd_dq_dk_dv_loop_seqk_parallel_kernelI23Flash_bwd_kernel_traitsILi256ELi64ELi64ELi8ELi4ELi2ELi2ELb0ELb1EN7cutlass6half_tE19Flash_kernel_traitsILi256ELi64ELi64ELi8ES3_EELb1ELb1ELb0ELb0ELb0ELb0ELb0EEEvNS_16Flash_bwd_paramsE)
        /*004c*/ 	.short	0x0380
        /*004e*/ 	.short	0x0280


	//----- nvinfo : EIATTR_SW_WAR
	.align		4
.L_434:
        /*0050*/ 	.byte	0x04, 0x36
        /*0052*/ 	.short	(.L_436 - .L_435)
.L_435:
        /*0054*/ 	.word	0x00000008
.L_436:


//--------------------- .nv.info._ZN5flash44flash_bwd_dq_dk_dv_loop_seqk_parallel_kernelI23Flash_bwd_kernel_traitsILi256ELi64ELi64ELi8ELi4ELi2ELi2ELb0ELb1EN7cutlass6half_tE19Flash_kernel_traitsILi256ELi64ELi64ELi8ES3_EELb0ELb1ELb0ELb0ELb0ELb0ELb1EEEvNS_16Flash_bwd_paramsE --------------------------
	.section	.nv.info._ZN5flash44flash_bwd_dq_dk_dv_loop_seqk_parallel_kernelI23Flash_bwd_kernel_traitsILi256ELi64ELi64ELi8ELi4ELi2ELi2ELb0ELb1EN7cutlass6half_tE19Flash_kernel_traitsILi256ELi64ELi64ELi8ES3_EELb0ELb1ELb0ELb0ELb0ELb0ELb1EEEvNS_16Flash_bwd_paramsE,"",@"SHT_CUDA_INFO"
	.sectionflags	@""
	.align	4


	//----- nvinfo : EIATTR_CUDA_API_VERSION
	.align		4
        /*0000*/ 	.byte	0x04, 0x37
        /*0002*/ 	.short	(.L_438 - .L_437)
.L_437:
        /*0004*/ 	.word	0x00000082


	//----- nvinfo : EIATTR_KPARAM_INFO
	.align		4
.L_438:
        /*0008*/ 	.byte	0x04, 0x17
        /*000a*/ 	.short	(.L_440 - .L_439)
.L_439:
        /*000c*/ 	.word	0x00000000
        /*0010*/ 	.short	0x0000
        /*0012*/ 	.short	0x0000
        /*0014*/ 	.byte	0x00, 0xf0, 0x01, 0x0a


	//----- nvinfo : EIATTR_SPARSE_MMA_MASK
	.align		4
.L_440:
        /*0018*/ 	.byte	0x03, 0x50
        /*001a*/ 	.short	0x0000


	//----- nvinfo : EIATTR_MAXREG_COUNT
	.align		4
        /*001c*/ 	.byte	0x03, 0x1b
        /*001e*/ 	.short	0x00ff


	//----- nvinfo : EIATTR_NUM_BARRIERS
	.align		4
        /*0020*/ 	.byte	0x02, 0x4c
        /*0022*/ 	.byte	0x01
	.zero		1


	//----- nvinfo : EIATTR_MERCURY_ISA_VERSION
	.align		4
        /*0024*/ 	.byte	0x03, 0x5f
        /*0026*/ 	.short	0x0101


	//----- nvinfo : EIATTR_VRC_CTA_INIT_COUNT
	.align		4
        /*0028*/ 	.byte	0x02, 0x4a
	.zero		1
	.zero		1


	//----- nvinfo : EIATTR_EXIT_INSTR_OFFSETS
	.align		4
        /*002c*/ 	.byte	0x04, 0x1c
        /*002e*/ 	.short	(.L_442 - .L_441)


	//   ....[0]....
.L_441:
        /*0030*/ 	.word	0x00000080


	//   ....[1]....
        /*0034*/ 	.word	0x00009a20


	//----- nvinfo : EIATTR_CRS_STACK_SIZE
	.align		4
.L_442:
        /*0038*/ 	.byte	0x04, 0x1e
        /*003a*/ 	.short	(.L_444 - .L_443)
.L_443:
        /*003c*/ 	.word	0x00000000


	//----- nvinfo : EIATTR_CBANK_PARAM_SIZE
	.align		4
.L_444:
        /*0040*/ 	.byte	0x03, 0x19
        /*0042*/ 	.short	0x0280


	//----- nvinfo : EIATTR_PARAM_CBANK
	.align		4
        /*0044*/ 	.byte	0x04, 0x0a
        /*0046*/ 	.short	(.L_446 - .L_445)
	.align		4
.L_445:
        /*0048*/ 	.word	index@(.nv.constant0._ZN5flash44flash_bwd_dq_dk_dv_loop_seqk_parallel_kernelI23Flash_bwd_kernel_traitsILi256ELi64ELi64ELi8ELi4ELi2ELi2ELb0ELb1EN7cutlass6half_tE19Flash_kernel_traitsILi256ELi64ELi64ELi8ES3_EELb0ELb1ELb0ELb0ELb0ELb0ELb1EEEvNS_16Flash_bwd_paramsE)
        /*004c*/ 	.short	0x0380
        /*004e*/ 	.short	0x0280


	//----- nvinfo : EIATTR_SW_WAR
	.align		4
.L_446:
        /*0050*/ 	.byte	0x04, 0x36
        /*0052*/ 	.short	(.L_448 - .L_447)
.L_447:
        /*0054*/ 	.word	0x00000008
.L_448:


//--------------------- .nv.info._ZN5flash44flash_bwd_dq_dk_dv_loop_seqk_parallel_kernelI23Flash_bwd_kernel_traitsILi256ELi64ELi64ELi8ELi4ELi2ELi2ELb0ELb1EN7cutlass6half_tE19Flash_kernel_traitsILi256ELi64ELi64ELi8ES3_EELb1ELb1ELb0ELb0ELb0ELb1ELb0EEEvNS_16Flash_bwd_paramsE --------------------------
	.section	.nv.info._ZN5flash44flash_bwd_dq_dk_dv_loop_seqk_parallel_kernelI23Flash_bwd_kernel_traitsILi256ELi64ELi64ELi8ELi4ELi2ELi2ELb0ELb1EN7cutlass6half_tE19Flash_kernel_traitsILi256ELi64ELi64ELi8ES3_EELb1ELb1ELb0ELb0ELb0ELb1ELb0EEEvNS_16Flash_bwd_paramsE,"",@"SHT_CUDA_INFO"
	.sectionflags	@""
	.align	4


	//----- nvinfo : EIATTR_CUDA_API_VERSION
	.align		4
        /*0000*/ 	.byte	0x04, 0x37
        /*0002*/ 	.short	(.L_450 - .L_449)
.L_449:
        /*0004*/ 	.word	0x00000082


	//----- nvinfo : EIATTR_KPARAM_INFO
	.align		4
.L_450:
        /*0008*/ 	.byte	0x04, 0x17
        /*000a*/ 	.short	(.L_452 - .L_451)
.L_451:
        /*000c*/ 	.word	0x00000000
        /*0010*/ 	.short	0x0000
        /*0012*/ 	.short	0x0000
        /*0014*/ 	.byte	0x00, 0xf0, 0x01, 0x0a


	//----- nvinfo : EIATTR_SPARSE_MMA_MASK
	.align		4
.L_452:
        /*0018*/ 	.byte	0x03, 0x50
        /*001a*/ 	.short	0x0000


	//----- nvinfo : EIATTR_MAXREG_COUNT
	.align		4
        /*001c*/ 	.byte	0x03, 0x1b
        /*001e*/ 	.short	0x00ff


	//----- nvinfo : EIATTR_NUM_BARRIERS
	.align		4
        /*0020*/ 	.byte	0x02, 0x4c
        /*0022*/ 	.byte	0x01
	.zero		1


	//----- nvinfo : EIATTR_MERCURY_ISA_VERSION
	.align		4
        /*0024*/ 	.byte	0x03, 0x5f
        /*0026*/ 	.short	0x0101


	//----- nvinfo : EIATTR_VRC_CTA_INIT_COUNT
	.align		4
        /*0028*/ 	.byte	0x02, 0x4a
	.zero		1
	.zero		1


	//----- nvinfo : EIATTR_EXIT_INSTR_OFFSETS
	.align		4
        /*002c*/ 	.byte	0x04, 0x1c
        /*002e*/ 	.short	(.L_454 - .L_453)


	//   ....[0]....
.L_453:
        /*0030*/ 	.word	0x00000080


	//   ....[1]....
        /*0034*/ 	.word	0x00008dd0


	//----- nvinfo : EIATTR_CRS_STACK_SIZE
	.align		4
.L_454:
        /*0038*/ 	.byte	0x04, 0x1e
        /*003a*/ 	.short	(.L_456 - .L_455)
.L_455:
        /*003c*/ 	.word	0x00000000


	//----- nvinfo : EIATTR_CBANK_PARAM_SIZE
	.align		4
.L_456:
        /*0040*/ 	.byte	0x03, 0x19
        /*0042*/ 	.short	0x0280


	//----- nvinfo : EIATTR_PARAM_CBANK
	.align		4
        /*0044*/ 	.byte	0x04, 0x0a
        /*0046*/ 	.short	(.L_458 - .L_457)
	.align		4
.L_457:
        /*0048*/ 	.word	index@(.nv.constant0._ZN5flash44flash_bwd_dq_dk_dv_loop_seqk_parallel_kernelI23Flash_bwd_kernel_traitsILi256ELi64ELi64ELi8ELi4ELi2ELi2ELb0ELb1EN7cutlass6half_tE19Flash_kernel_traitsILi256ELi64ELi64ELi8ES3_EELb1ELb1ELb0ELb0ELb0ELb1ELb0EEEvNS_16Flash_bwd_paramsE)
        /*004c*/ 	.short	0x0380
        /*004e*/ 	.short	0x0280


	//----- nvinfo : EIATTR_SW_WAR
	.align		4
.L_458:
        /*0050*/ 	.byte	0x04, 0x36
        /*0052*/ 	.short	(.L_460 - .L_459)
.L_459:
        /*0054*/ 	.word	0x00000008
.L_460:


//--------------------- .nv.info._ZN5flash44flash_bwd_dq_dk_dv_loop_seqk_parallel_kernelI23Flash_bwd_kernel_traitsILi256ELi64ELi64ELi8ELi4ELi2ELi2ELb0ELb1EN7cutlass6half_tE19Flash_kernel_traitsILi256ELi64ELi64ELi8ES3_EELb0ELb1ELb0ELb0ELb0ELb1ELb1EEEvNS_16Flash_bwd_paramsE --------------------------
	.section	.nv.info._ZN5flash44flash_bwd_dq_dk_dv_loop_seqk_parallel_kernelI23Flash_bwd_kernel_traitsILi256ELi64ELi64ELi8ELi4ELi2ELi2ELb0ELb1EN7cutlass6half_tE19Flash_kernel_traitsILi256ELi64ELi64ELi8ES3_EELb0ELb1ELb0ELb0ELb0ELb1ELb1EEEvNS_16Flash_bwd_paramsE,"",@"SHT_CUDA_INFO"
	.sectionflags	@""
	.align	4


	//----- nvinfo : EIATTR_CUDA_API_VERSION
	.align		4
        /*0000*/ 	.byte	0x04, 0x37
        /*0002*/ 	.short	(.L_462 - .L_461)
.L_461:
        /*0004*/ 	.word	0x00000082


	//----- nvinfo : EIATTR_KPARAM_INFO
	.align		4
.L_462:
        /*0008*/ 	.byte	0x04, 0x17
        /*000a*/ 	.short	(.L_464 - .L_463)
.L_463:
        /*000c*/ 	.word	0x00000000
        /*0010*/ 	.short	0x0000
        /*0012*/ 	.short	0x0000
        /*0014*/ 	.byte	0x00, 0xf0, 0x01, 0x0a


	//----- nvinfo : EIATTR_SPARSE_MMA_MASK
	.align		4
.L_464:
        /*0018*/ 	.byte	0x03, 0x50
        /*001a*/ 	.short	0x0000


	//----- nvinfo : EIATTR_MAXREG_COUNT
	.align		4
        /*001c*/ 	.byte	0x03, 0x1b
        /*001e*/ 	.short	0x00ff


	//----- nvinfo : EIATTR_NUM_BARRIERS
	.align		4
        /*0020*/ 	.byte	0x02, 0x4c
        /*0022*/ 	.byte	0x01
	.zero		1


	//----- nvinfo : EIATTR_MERCURY_ISA_VERSION
	.align		4
        /*0024*/ 	.byte	0x03, 0x5f
        /*0026*/ 	.short	0x0101


	//----- nvinfo : EIATTR_VRC_CTA_INIT_COUNT
	.align		4
        /*0028*/ 	.byte	0x02, 0x4a
	.zero		1
	.zero		1


	//----- nvinfo : EIATTR_EXIT_INSTR_OFFSETS
	.align		4
        /*002c*/ 	.byte	0x04, 0x1c
        /*002e*/ 	.short	(.L_466 - .L_465)


	//   ....[0]....
.L_465:
        /*0030*/ 	.word	0x00000080


	//   ....[1]....
        /*0034*/ 	.word	0x00008730


	//----- nvinfo : EIATTR_CRS_STACK_SIZE
	.align		4
.L_466:
        /*0038*/ 	.byte	0x04, 0x1e
        /*003a*/ 	.short	(.L_468 - .L_467)
.L_467:
        /*003c*/ 	.word	0x00000000


	//----- nvinfo : EIATTR_CBANK_PARAM_SIZE
	.align		4
.L_468:
        /*0040*/ 	.byte	0x03, 0x19
        /*0042*/ 	.short	0x0280


	//----- nvinfo : EIATTR_PARAM_CBANK
	.align		4
        /*0044*/ 	.byte	0x04, 0x0a
        /*0046*/ 	.short	(.L_470 - .L_469)
	.align		4
.L_469:
        /*0048*/ 	.word	index@(.nv.constant0._ZN5flash44flash_bwd_dq_dk_dv_loop_seqk_parallel_kernelI23Flash_bwd_kernel_traitsILi256ELi64ELi64ELi8ELi4ELi2ELi2ELb0ELb1EN7cutlass6half_tE19Flash_kernel_traitsILi256ELi64ELi64ELi8ES3_EELb0ELb1ELb0ELb0ELb0ELb1ELb1EEEvNS_16Flash_bwd_paramsE)
        /*004c*/ 	.short	0x0380
        /*004e*/ 	.short	0x0280


	//----- nvinfo : EIATTR_SW_WAR
	.align		4
.L_470:
        /*0050*/ 	.byte	0x04, 0x36
        /*0052*/ 	.short	(.L_472 - .L_471)
.L_471:
        /*0054*/ 	.word	0x00000008
.L_472:


//--------------------- .nv.info._ZN5flash44flash_bwd_dq_dk_dv_loop_seqk_parallel_kernelI23Flash_bwd_kernel_traitsILi256ELi64ELi64ELi8ELi4ELi2ELi2ELb0ELb1EN7cutlass6half_tE19Flash_kernel_traitsILi256ELi64ELi64ELi8ES3_EELb1ELb1ELb0ELb1ELb0ELb0ELb0EEEvNS_16Flash_bwd_paramsE --------------------------
	.section	.nv.info._ZN5flash44flash_bwd_dq_dk_dv_loop_seqk_parallel_kernelI23Flash_bwd_kernel_traitsILi256ELi64ELi64ELi8ELi4ELi2ELi2ELb0ELb1EN7cutlass6half_tE19Flash_kernel_traitsILi256ELi64ELi64ELi8ES3_EELb1ELb1ELb0ELb1ELb0ELb0ELb0EEEvNS_16Flash_bwd_paramsE,"",@"SHT_CUDA_INFO"
	.sectionflags	@""
	.align	4


	//----- nvinfo : EIATTR_CUDA_API_VERSION
	.align		4
        /*0000*/ 	.byte	0x04, 0x37
        /*0002*/ 	.short	(.L_474 - .L_473)
.L_473:
        /*0004*/ 	.word	0x00000082


	//----- nvinfo : EIATTR_KPARAM_INFO
	.align		4
.L_474:
        /*0008*/ 	.byte	0x04, 0x17
        /*000a*/ 	.short	(.L_476 - .L_475)
.L_475:
        /*000c*/ 	.word	0x00000000
        /*0010*/ 	.short	0x0000
        /*0012*/ 	.short	0x0000
        /*0014*/ 	.byte	0x00, 0xf0, 0x01, 0x0a


	//----- nvinfo : EIATTR_SPARSE_MMA_MASK
	.align		4
.L_476:
        /*0018*/ 	.byte	0x03, 0x50
        /*001a*/ 	.short	0x0000


	//----- nvinfo : EIATTR_MAXREG_COUNT
	.align		4
        /*001c*/ 	.byte	0x03, 0x1b
        /*001e*/ 	.short	0x00ff


	//----- nvinfo : EIATTR_NUM_BARRIERS
	.align		4
        /*0020*/ 	.byte	0x02, 0x4c
        /*0022*/ 	.byte	0x01
	.zero		1


	//----- nvinfo : EIATTR_ANNOTATIONS
	.align		4
        /*0024*/ 	.byte	0x04, 0x55
        /*0026*/ 	.short	(.L_478 - .L_477)


	//   ....[0]....
.L_477:
        /* <DEDUP_REMOVED lines=8> */
        /*009c*/ 	.byte	0xc0, 0x89, 0x00, 0x00, 0x01, 0x00, 0x00, 0x00, 0xe0, 0x89, 0x00, 0x00


	//----- nvinfo : EIATTR_MERCURY_ISA_VERSION
	.align		4
.L_478:
        /*00a8*/ 	.byte	0x03, 0x5f
        /*00aa*/ 	.short	0x0101


	//----- nvinfo : EIATTR_VRC_CTA_INIT_COUNT
	.align		4
        /*00ac*/ 	.byte	0x02, 0x4a
	.zero		1
	.zero		1


	//----- nvinfo : EIATTR_EXIT_INSTR_OFFSETS
	.align		4
        /*00b0*/ 	.byte	0x04, 0x1c
        /*00b2*/ 	.short	(.L_480 - .L_479)


	//   ....[0]....
.L_479:
        /*00b4*/ 	.word	0x00000090


	//   ....[1]....
        /*00b8*/ 	.word	0x0000a620


	//----- nvinfo : EIATTR_CRS_STACK_SIZE
	.align		4
.L_480:
        /*00bc*/ 	.byte	0x04, 0x1e
        /*00be*/ 	.short	(.L_482 - .L_481)
.L_481:
        /*00c0*/ 	.word	0x00000000


	//----- nvinfo : EIATTR_CBANK_PARAM_SIZE
	.align		4
.L_482:
        /*00c4*/ 	.byte	0x03, 0x19
        /*00c6*/ 	.short	0x0280


	//----- nvinfo : EIATTR_PARAM_CBANK
	.align		4
        /*00c8*/ 	.byte	0x04, 0x0a
        /*00ca*/ 	.short	(.L_484 - .L_483)
	.align		4
.L_483:
        /*00cc*/ 	.word	index@(.nv.constant0._ZN5flash44flash_bwd_dq_dk_dv_loop_seqk_parallel_kernelI23Flash_bwd_kernel_traitsILi256ELi64ELi64ELi8ELi4ELi2ELi2ELb0ELb1EN7cutlass6half_tE19Flash_kernel_traitsILi256ELi64ELi64ELi8ES3_EELb1ELb1ELb0ELb1ELb0ELb0ELb0EEEvNS_16Flash_bwd_paramsE)
        /*00d0*/ 	.short	0x0380
        /*00d2*/ 	.short	0x0280


	//----- nvinfo : EIATTR_SW_WAR
	.align		4
.L_484:
        /*00d4*/ 	.byte	0x04, 0x36
        /*00d6*/ 	.short	(.L_486 - .L_485)
.L_485:
        /*00d8*/ 	.word	0x00000008
.L_486:


//--------------------- .nv.info._ZN5flash44flash_bwd_dq_dk_dv_loop_seqk_parallel_kernelI23Flash_bwd_kernel_traitsILi256ELi64ELi64ELi8ELi4ELi2ELi2ELb0ELb1EN7cutlass6half_tE19Flash_kernel_traitsILi256ELi64ELi64ELi8ES3_EELb0ELb1ELb0ELb1ELb0ELb0ELb1EEEvNS_16Flash_bwd_paramsE --------------------------
	.section	.nv.info._ZN5flash44flash_bwd_dq_dk_dv_loop_seqk_parallel_kernelI23Flash_bwd_kernel_traitsILi256ELi64ELi64ELi8ELi4ELi2ELi2ELb0ELb1EN7cutlass6half_tE19Flash_kernel_traitsILi256ELi64ELi64ELi8ES3_EELb0ELb1ELb0ELb1ELb0ELb0ELb1EEEvNS_16Flash_bwd_paramsE,"",@"SHT_CUDA_INFO"
	.sectionflags	@""
	.align	4


	//----- nvinfo : EIATTR_CUDA_API_VERSION
	.align		4
        /*0000*/ 	.byte	0x04, 0x37
        /*0002*/ 	.short	(.L_488 - .L_487)
.L_487:
        /*0004*/ 	.word	0x00000082


	//----- nvinfo : EIATTR_KPARAM_INFO
	.align		4
.L_488:
        /*0008*/ 	.byte	0x04, 0x17
        /*000a*/ 	.short	(.L_490 - .L_489)
.L_489:
        /*000c*/ 	.word	0x00000000
        /*0010*/ 	.short	0x0000
        /*0012*/ 	.short	0x0000
        /*0014*/ 	.byte	0x00, 0xf0, 0x01, 0x0a


	//----- nvinfo : EIATTR_SPARSE_MMA_MASK
	.align		4
.L_490:
        /*0018*/ 	.byte	0x03, 0x50
        /*001a*/ 	.short	0x0000


	//----- nvinfo : EIATTR_MAXREG_COUNT
	.align		4
        /*001c*/ 	.byte	0x03, 0x1b
        /*001e*/ 	.short	0x00ff


	//----- nvinfo : EIATTR_NUM_BARRIERS
	.align		4
        /*0020*/ 	.byte	0x02, 0x4c
        /*0022*/ 	.byte	0x01
	.zero		1


	//----- nvinfo : EIATTR_ANNOTATIONS
	.align		4
        /*0024*/ 	.byte	0x04, 0x55
        /*0026*/ 	.short	(.L_492 - .L_491)


	//   ....[0]....
.L_491:
        /*0028*/ 	.word	0x00000001
        /*002c*/ 	.byte	0x70, 0x40, 0x00, 0x00, 0x01, 0x00, 0x00, 0x00, 0xb0, 0x56, 0x00, 0x00, 0x01, 0x00, 0x00, 0x00
        /*003c*/ 	.byte	0xc0, 0x6a, 0x00, 0x00, 0x01, 0x00, 0x00, 0x00, 0x80, 0x75, 0x00, 0x00


	//----- nvinfo : EIATTR_MERCURY_ISA_VERSION
	.align		4
.L_492:
        /*0048*/ 	.byte	0x03, 0x5f
        /*004a*/ 	.short	0x0101


	//----- nvinfo : EIATTR_VRC_CTA_INIT_COUNT
	.align		4
        /*004c*/ 	.byte	0x02, 0x4a
	.zero		1
	.zero		1


	//----- nvinfo : EIATTR_EXIT_INSTR_OFFSETS
	.align		4
        /*0050*/ 	.byte	0x04, 0x1c
        /*0052*/ 	.short	(.L_494 - .L_493)


	//   ....[0]....
.L_493:
        /*0054*/ 	.word	0x00000090


	//   ....[1]....
        /*0058*/ 	.word	0x00009d90


	//----- nvinfo : EIATTR_CRS_STACK_SIZE
	.align		4
.L_494:
        /*005c*/ 	.byte	0x04, 0x1e
        /*005e*/ 	.short	(.L_496 - .L_495)
.L_495:
        /*0060*/ 	.word	0x00000000


	//----- nvinfo : EIATTR_CBANK_PARAM_SIZE
	.align		4
.L_496:
        /*0064*/ 	.byte	0x03, 0x19
        /*0066*/ 	.short	0x0280


	//----- nvinfo : EIATTR_PARAM_CBANK
	.align		4
        /*0068*/ 	.byte	0x04, 0x0a
        /*006a*/ 	.short	(.L_498 - .L_497)
	.align		4
.L_497:
        /*006c*/ 	.word	index@(.nv.constant0._ZN5flash44flash_bwd_dq_dk_dv_loop_seqk_parallel_kernelI23Flash_bwd_kernel_traitsILi256ELi64ELi64ELi8ELi4ELi2ELi2ELb0ELb1EN7cutlass6half_tE19Flash_kernel_traitsILi256ELi64ELi64ELi8ES3_EELb0ELb1ELb0ELb1ELb0ELb0ELb1EEEvNS_16Flash_bwd_paramsE)
        /*0070*/ 	.short	0x0380
        /*0072*/ 	.short	0x0280


	//----- nvinfo : EIATTR_SW_WAR
	.align		4
.L_498:
        /*0074*/ 	.byte	0x04, 0x36
        /*0076*/ 	.short	(.L_500 - .L_499)
.L_499:
        /*0078*/ 	.word	0x00000008
.L_500:


//--------------------- .nv.info._ZN5flash25flash_bwd_dot_do_o_kernelILb0E23Flash_bwd_kernel_traitsILi256ELi64ELi64ELi8ELi4ELi2ELi2ELb0ELb1EN7cutlass6half_tE19Flash_kernel_traitsILi256ELi64ELi64ELi8ES3_EEEEvNS_16Flash_bwd_paramsE --------------------------
	.section	.nv.info._ZN5flash25flash_bwd_dot_do_o_kernelILb0E23Flash_bwd_kernel_traitsILi256ELi64ELi64ELi8ELi4ELi2ELi2ELb0ELb1EN7cutlass6half_tE19Flash_kernel_traitsILi256ELi64ELi64ELi8ES3_EEEEvNS_16Flash_bwd_paramsE,"",@"SHT_CUDA_INFO"
	.sectionflags	@""
	.align	4


	//----- nvinfo : EIATTR_CUDA_API_VERSION
	.align		4
        /*0000*/ 	.byte	0x04, 0x37
        /*0002*/ 	.short	(.L_502 - .L_501)
.L_501:
        /*0004*/ 	.word	0x00000082


	//----- nvinfo : EIATTR_KPARAM_INFO
	.align		4
.L_502:
        /*0008*/ 	.byte	0x04, 0x17
        /*000a*/ 	.short	(.L_504 - .L_503)
.L_503:
        /*000c*/ 	.word	0x00000000
        /*0010*/ 	.short	0x0000
        /*0012*/ 	.short	0x0000
        /*0014*/ 	.byte	0x00, 0xf0, 0x01, 0x0a


	//----- nvinfo : EIATTR_SPARSE_MMA_MASK
	.align		4
.L_504:
        /*0018*/ 	.byte	0x03, 0x50
        /*001a*/ 	.short	0x0000


	//----- nvinfo : EIATTR_MAXREG_COUNT
	.align		4
        /*001c*/ 	.byte	0x03, 0x1b
        /*001e*/ 	.short	0x00ff


	//----- nvinfo : EIATTR_MERCURY_ISA_VERSION
	.align		4
        /*0020*/ 	.byte	0x03, 0x5f
        /*0022*/ 	.short	0x0101


	//----- nvinfo : EIATTR_COOP_GROUP_MASK_REGIDS
	.align		4
        /*0024*/ 	.byte	0x04, 0x29
        /*0026*/ 	.short	(.L_506 - .L_505)


	//   ....[0]....
.L_505:
        /*0028*/ 	.word	0xffffffff


	//   ....[1]....
        /*002c*/ 	.word	0xffffffff


	//   ....[2]....
        /*0030*/ 	.word	0xffffffff


	//   ....[3]....
        /*0034*/ 	.word	0xffffffff


	//   ....[4]....
        /*0038*/ 	.word	0xffffffff


	//   ....[5]....
        /*003c*/ 	.word	0xffffffff


	//----- nvinfo : EIATTR_COOP_GROUP_INSTR_OFFSETS
	.align		4
.L_506:
        /*0040*/ 	.byte	0x04, 0x28
        /*0042*/ 	.short	(.L_508 - .L_507)


	//   ....[0]....
.L_507:
        /*0044*/ 	.word	0x00001880


	//   ....[1]....
        /*0048*/ 	.word	0x000018a0


	//   ....[2]....
        /*004c*/ 	.word	0x000018d0


	//   ....[3]....
        /*0050*/ 	.word	0x000018f0


	//   ....[4]....
        /*0054*/ 	.word	0x00001950


	//   ....[5]....
        /*0058*/ 	.word	0x00001970


	//----- nvinfo : EIATTR_VRC_CTA_INIT_COUNT
	.align		4
.L_508:
        /*005c*/ 	.byte	0x02, 0x4a
	.zero		1
	.zero		1


	//----- nvinfo : EIATTR_EXIT_INSTR_OFFSETS
	.align		4
        /*0060*/ 	.byte	0x04, 0x1c
        /*0062*/ 	.short	(.L_510 - .L_509)


	//   ....[0]....
.L_509:
        /*0064*/ 	.word	0x00000120


	//   ....[1]....
        /*0068*/ 	.word	0x000019d0


	//   ....[2]....
        /*006c*/ 	.word	0x000019f0


	//----- nvinfo : EIATTR_CRS_STACK_SIZE
	.align		4
.L_510:
        /*0070*/ 	.byte	0x04, 0x1e
        /*0072*/ 	.short	(.L_512 - .L_511)
.L_511:
        /*0074*/ 	.word	0x00000000


	//----- nvinfo : EIATTR_CBANK_PARAM_SIZE
	.align		4
.L_512:
        /*0078*/ 	.byte	0x03, 0x19
        /*007a*/ 	.short	0x0280


	//----- nvinfo : EIATTR_PARAM_CBANK
	.align		4
        /*007c*/ 	.byte	0x04, 0x0a
        /*007e*/ 	.short	(.L_514 - .L_513)
	.align		4
.L_513:
        /*0080*/ 	.word	index@(.nv.constant0._ZN5flash25flash_bwd_dot_do_o_kernelILb0E23Flash_bwd_kernel_traitsILi256ELi64ELi64ELi8ELi4ELi2ELi2ELb0ELb1EN7cutlass6half_tE19Flash_kernel_traitsILi256ELi64ELi64ELi8ES3_EEEEvNS_16Flash_bwd_paramsE)
        /*0084*/ 	.short	0x0380
        /*0086*/ 	.short	0x0280


	//----- nvinfo : EIATTR_SW_WAR
	.align		4
.L_514:
        /*0088*/ 	.byte	0x04, 0x36
        /*008a*/ 	.short	(.L_516 - .L_515)
.L_515:
        /*008c*/ 	.word	0x00000008
.L_516:


//--------------------- .nv.info._ZN5flash25flash_bwd_dot_do_o_kernelILb1E23Flash_bwd_kernel_traitsILi256ELi64ELi64ELi8ELi4ELi2ELi2ELb0ELb1EN7cutlass6half_tE19Flash_kernel_traitsILi256ELi64ELi64ELi8ES3_EEEEvNS_16Flash_bwd_paramsE --------------------------
	.section	.nv.info._ZN5flash25flash_bwd_dot_do_o_kernelILb1E23Flash_bwd_kernel_traitsILi256ELi64ELi64ELi8ELi4ELi2ELi2ELb0ELb1EN7cutlass6half_tE19Flash_kernel_traitsILi256ELi64ELi64ELi8ES3_EEEEvNS_16Flash_bwd_paramsE,"",@"SHT_CUDA_INFO"
	.sectionflags	@""
	.align	4


	//----- nvinfo : EIATTR_CUDA_API_VERSION
	.align		4
        /*0000*/ 	.byte	0x04, 0x37
        /*0002*/ 	.short	(.L_518 - .L_517)
.L_517:
        /*0004*/ 	.word	0x00000082


	//----- nvinfo : EIATTR_KPARAM_INFO
	.align		4
.L_518:
        /*0008*/ 	.byte	0x04, 0x17
        /*000a*/ 	.short	(.L_520 - .L_519)
.L_519:
        /*000c*/ 	.word	0x00000000
        /*0010*/ 	.short	0x0000
        /*0012*/ 	.short	0x0000
        /*0014*/ 	.byte	0x00, 0xf0, 0x01, 0x0a


	//----- nvinfo : EIATTR_SPARSE_MMA_MASK
	.align		4
.L_520:
        /*0018*/ 	.byte	0x03, 0x50
        /*001a*/ 	.short	0x0000


	//----- nvinfo : EIATTR_MAXREG_COUNT
	.align		4
        /*001c*/ 	.byte	0x03, 0x1b
        /*001e*/ 	.short	0x00ff


	//----- nvinfo : EIATTR_MERCURY_ISA_VERSION
	.align		4
        /*0020*/ 	.byte	0x03, 0x5f
        /*0022*/ 	.short	0x0101


	//----- nvinfo : EIATTR_COOP_GROUP_MASK_REGIDS
	.align		4
        /*0024*/ 	.byte	0x04, 0x29
        /*0026*/ 	.short	(.L_522 - .L_521)


	//   ....[0]....
.L_521:
        /*0028*/ 	.word	0xffffffff


	//   ....[1]....
        /*002c*/ 	.word	0xffffffff


	//   ....[2]....
        /*0030*/ 	.word	0xffffffff


	//   ....[3]....
        /*0034*/ 	.word	0xffffffff


	//   ....[4]....
        /*0038*/ 	.word	0xffffffff


	//   ....[5]....
        /*003c*/ 	.word	0xffffffff


	//----- nvinfo : EIATTR_COOP_GROUP_INSTR_OFFSETS
	.align		4
.L_522:
        /*0040*/ 	.byte	0x04, 0x28
        /*0042*/ 	.short	(.L_524 - .L_523)


	//   ....[0]....
.L_523:
        /*0044*/ 	.word	0x00001ba0


	//   ....[1]....
        /*0048*/ 	.word	0x00001bc0


	//   ....[2]....
        /*004c*/ 	.word	0x00001c10


	//   ....[3]....
        /*0050*/ 	.word	0x00001c30


	//   ....[4]....
        /*0054*/ 	.word	0x00001cb0


	//   ....[5]....
        /*0058*/ 	.word	0x00001ce0


	//----- nvinfo : EIATTR_VRC_CTA_INIT_COUNT
	.align		4
.L_524:
        /*005c*/ 	.byte	0x02, 0x4a
	.zero		1
	.zero		1


	//----- nvinfo : EIATTR_EXIT_INSTR_OFFSETS
	.align		4
        /*0060*/ 	.byte	0x04, 0x1c
        /*0062*/ 	.short	(.L_526 - .L_525)


	//   ....[0]....
.L_525:
        /*0064*/ 	.word	0x00000120


	//   ....[1]....
        /*0068*/ 	.word	0x00001eb0


	//----- nvinfo : EIATTR_CRS_STACK_SIZE
	.align		4
.L_526:
        /*006c*/ 	.byte	0x04, 0x1e
        /*006e*/ 	.short	(.L_528 - .L_527)
.L_527:
        /*0070*/ 	.word	0x00000000


	//----- nvinfo : EIATTR_CBANK_PARAM_SIZE
	.align		4
.L_528:
        /*0074*/ 	.byte	0x03, 0x19
        /*0076*/ 	.short	0x0280


	//----- nvinfo : EIATTR_PARAM_CBANK
	.align		4
        /*0078*/ 	.byte	0x04, 0x0a
        /*007a*/ 	.short	(.L_530 - .L_529)
	.align		4
.L_529:
        /*007c*/ 	.word	index@(.nv.constant0._ZN5flash25flash_bwd_dot_do_o_kernelILb1E23Flash_bwd_kernel_traitsILi256ELi64ELi64ELi8ELi4ELi2ELi2ELb0ELb1EN7cutlass6half_tE19Flash_kernel_traitsILi256ELi64ELi64ELi8ES3_EEEEvNS_16Flash_bwd_paramsE)
        /*0080*/ 	.short	0x0380
        /*0082*/ 	.short	0x0280


	//----- nvinfo : EIATTR_SW_WAR
	.align		4
.L_530:
        /*0084*/ 	.byte	0x04, 0x36
        /*0086*/ 	.short	(.L_532 - .L_531)
.L_531:
        /*0088*/ 	.word	0x00000008
.L_532:


//--------------------- .nv.info._ZN5flash27flash_bwd_convert_dq_kernelI23Flash_bwd_kernel_traitsILi256ELi64ELi64ELi8ELi4ELi2ELi2ELb0ELb0EN7cutlass6half_tE19Flash_kernel_traitsILi256ELi64ELi64ELi8ES3_EEEEvNS_16Flash_bwd_paramsEi --------------------------
	.section	.nv.info._ZN5flash27flash_bwd_convert_dq_kernelI23Flash_bwd_kernel_traitsILi256ELi64ELi64ELi8ELi4ELi2ELi2ELb0ELb0EN7cutlass6half_tE19Flash_kernel_traitsILi256ELi64ELi64ELi8ES3_EEEEvNS_16Flash_bwd_paramsEi,"",@"SHT_CUDA_INFO"
	.sectionflags	@""
	.align	4


	//----- nvinfo : EIATTR_CUDA_API_VERSION
	.align		4
        /*0000*/ 	.byte	0x04, 0x37
        /*0002*/ 	.short	(.L_534 - .L_533)
.L_533:
        /*0004*/ 	.word	0x00000082


	//----- nvinfo : EIATTR_KPARAM_INFO
	.align		4
.L_534:
        /*0008*/ 	.byte	0x04, 0x17
        /*000a*/ 	.short	(.L_536 - .L_535)
.L_535:
        /*000c*/ 	.word	0x00000000
        /*0010*/ 	.short	0x0001
        /*0012*/ 	.short	0x0280
        /*0014*/ 	.byte	0x00, 0xf0, 0x11, 0x00


	//----- nvinfo : EIATTR_KPARAM_INFO
	.align		4
.L_536:
        /*0018*/ 	.byte	0x04, 0x17
        /*001a*/ 	.short	(.L_538 - .L_537)
.L_537:
        /*001c*/ 	.word	0x00000000
        /*0020*/ 	.short	0x0000
        /*0022*/ 	.short	0x0000
        /*0024*/ 	.byte	0x00, 0xf0, 0x01, 0x0a


	//----- nvinfo : EIATTR_SPARSE_MMA_MASK
	.align		4
.L_538:
        /*0028*/ 	.byte	0x03, 0x50
        /*002a*/ 	.short	0x0000


	//----- nvinfo : EIATTR_MAXREG_COUNT
	.align		4
        /*002c*/ 	.byte	0x03, 0x1b
        /*002e*/ 	.short	0x00ff


	//----- nvinfo : EIATTR_NUM_BARRIERS
	.align		4
        /*0030*/ 	.byte	0x02, 0x4c
        /*0032*/ 	.byte	0x01
	.zero		1


	//----- nvinfo : EIATTR_MERCURY_ISA_VERSION
	.align		4
        /*0034*/ 	.byte	0x03, 0x5f
        /*0036*/ 	.short	0x0101


	//----- nvinfo : EIATTR_VRC_CTA_INIT_COUNT
	.align		4
        /*0038*/ 	.byte	0x02, 0x4a
	.zero		1
	.zero		1


	//----- nvinfo : EIATTR_EXIT_INSTR_OFFSETS
	.align		4
        /*003c*/ 	.byte	0x04, 0x1c
        /*003e*/ 	.short	(.L_540 - .L_539)


	//   ....[0]....
.L_539:
        /*0040*/ 	.word	0x00000120


	//   ....[1]....
        /*0044*/ 	.word	0x00001c60


	//   ....[2]....
        /*0048*/ 	.word	0x00001db0


	//   ....[3]....
        /*004c*/ 	.word	0x00001dd0


	//----- nvinfo : EIATTR_CRS_STACK_SIZE
	.align		4
.L_540:
        /*0050*/ 	.byte	0x04, 0x1e
        /*0052*/ 	.short	(.L_542 - .L_541)
.L_541:
        /*0054*/ 	.word	0x00000000


	//----- nvinfo : EIATTR_CBANK_PARAM_SIZE
	.align		4
.L_542:
        /*0058*/ 	.byte	0x03, 0x19
        /*005a*/ 	.short	0x0284


	//----- nvinfo : EIATTR_PARAM_CBANK
	.align		4
        /*005c*/ 	.byte	0x04, 0x0a
        /*005e*/ 	.short	(.L_544 - .L_543)
	.align		4
.L_543:
        /*0060*/ 	.word	index@(.nv.constant0._ZN5flash27flash_bwd_convert_dq_kernelI23Flash_bwd_kernel_traitsILi256ELi64ELi64ELi8ELi4ELi2ELi2ELb0ELb0EN7cutlass6half_tE19Flash_kernel_traitsILi256ELi64ELi64ELi8ES3_EEEEvNS_16Flash_bwd_paramsEi)
        /*0064*/ 	.short	0x0380
        /*0066*/ 	.short	0x0284


	//----- nvinfo : EIATTR_SW_WAR
	.align		4
.L_544:
        /*0068*/ 	.byte	0x04, 0x36
        /*006a*/ 	.short	(.L_546 - .L_545)
.L_545:
        /*006c*/ 	.word	0x00000008
.L_546:


//--------------------- .nv.info._ZN5flash44flash_bwd_dq_dk_dv_loop_seqk_parallel_kernelI23Flash_bwd_kernel_traitsILi256ELi64ELi64ELi8ELi4ELi2ELi2ELb0ELb0EN7cutlass6half_tE19Flash_kernel_traitsILi256ELi64ELi64ELi8ES3_EELb1ELb1ELb0ELb0ELb0ELb0ELb0EEEvNS_16Flash_bwd_paramsE --------------------------
	.section	.nv.info._ZN5flash44flash_bwd_dq_dk_dv_loop_seqk_parallel_kernelI23Flash_bwd_kernel_traitsILi256ELi64ELi64ELi8ELi4ELi2ELi2ELb0ELb0EN7cutlass6half_tE19Flash_kernel_traitsILi256ELi64ELi64ELi8ES3_EELb1ELb1ELb0ELb0ELb0ELb0ELb0EEEvNS_16Flash_bwd_paramsE,"",@"SHT_CUDA_INFO"
	.sectionflags	@""
	.align	4


	//----- nvinfo : EIATTR_CUDA_API_VERSION
	.align		4
        /*0000*/ 	.byte	0x04, 0x37
        /*0002*/ 	.short	(.L_548 - .L_547)
.L_547:
        /*0004*/ 	.word	0x00000082


	//----- nvinfo : EIATTR_KPARAM_INFO
	.align		4
.L_548:
        /*0008*/ 	.byte	0x04, 0x17
        /*000a*/ 	.short	(.L_550 - .L_549)
.L_549:
        /*000c*/ 	.word	0x00000000
        /*0010*/ 	.short	0x0000
        /*0012*/ 	.short	0x0000
        /*0014*/ 	.byte	0x00, 0xf0, 0x01, 0x0a


	//----- nvinfo : EIATTR_SPARSE_MMA_MASK
	.align		4
.L_550:
        /*0018*/ 	.byte	0x03, 0x50
        /*001a*/ 	.short	0x0000


	//----- nvinfo : EIATTR_MAXREG_COUNT
	.align		4
        /*001c*/ 	.byte	0x03, 0x1b
        /*001e*/ 	.short	0x00ff


	//----- nvinfo : EIATTR_NUM_BARRIERS
	.align		4
        /*0020*/ 	.byte	0x02, 0x4c
        /*0022*/ 	.byte	0x01
	.zero		1


	//----- nvinfo : EIATTR_ANNOTATIONS
	.align		4
        /*0024*/ 	.byte	0x04, 0x55
        /*0026*/ 	.short	(.L_552 - .L_551)


	//   ....[0]....
.L_551:
        /*0028*/ 	.word	0x00000001
        /*002c*/ 	.byte	0x10, 0x39, 0x00, 0x00, 0x01, 0x00, 0x00, 0x00, 0xb0, 0x39, 0x00, 0x00, 0x01, 0x00, 0x00, 0x00
        /*003c*/ 	.byte	0xf0, 0x39, 0x00, 0x00, 0x01, 0x00, 0x00, 0x00, 0x50, 0x3b, 0x00, 0x00, 0x01, 0x00, 0x00, 0x00
        /*004c*/ 	.byte	0xa0, 0x3d, 0x00, 0x00, 0x01, 0x00, 0x00, 0x00, 0xb0, 0x3f, 0x00, 0x00, 0x01, 0x00, 0x00, 0x00
        /*005c*/ 	.byte	0x00, 0x40, 0x00, 0x00, 0x01, 0x00, 0x00, 0x00, 0x40, 0x40, 0x00, 0x00, 0x01, 0x00, 0x00, 0x00
        /*006c*/ 	.byte	0x80, 0x40, 0x00, 0x00, 0x01, 0x00, 0x00, 0x00, 0xb0, 0x5f, 0x00, 0x00, 0x01, 0x00, 0x00, 0x00
        /*007c*/ 	.byte	0x90, 0x60, 0x00, 0x00, 0x01, 0x00, 0x00, 0x00, 0xd0, 0x82, 0x00, 0x00, 0x01, 0x00, 0x00, 0x00
        /*008c*/ 	.byte	0x50, 0x86, 0x00, 0x00


	//----- nvinfo : EIATTR_MERCURY_ISA_VERSION
	.align		4
.L_552:
        /*0090*/ 	.byte	0x03, 0x5f
        /*0092*/ 	.short	0x0101


	//----- nvinfo : EIATTR_VRC_CTA_INIT_COUNT
	.align		4
        /*0094*/ 	.byte	0x02, 0x4a
	.zero		1
	.zero		1


	//----- nvinfo : EIATTR_EXIT_INSTR_OFFSETS
	.align		4
        /*0098*/ 	.byte	0x04, 0x1c
        /*009a*/ 	.short	(.L_554 - .L_553)


	//   ....[0]....
.L_553:
        /*009c*/ 	.word	0x00000090


	//   ....[1]....
        /*00a0*/ 	.word	0x0000a530


	//----- nvinfo : EIATTR_CRS_STACK_SIZE
	.align		4
.L_554:
        /*00a4*/ 	.byte	0x04, 0x1e
        /*00a6*/ 	.short	(.L_556 - .L_555)
.L_555:
        /*00a8*/ 	.word	0x00000000


	//----- nvinfo : EIATTR_CBANK_PARAM_SIZE
	.align		4
.L_556:
        /*00ac*/ 	.byte	0x03, 0x19
        /*00ae*/ 	.short	0x0280


	//----- nvinfo : EIATTR_PARAM_CBANK
	.align		4
        /*00b0*/ 	.byte	0x04, 0x0a
        /*00b2*/ 	.short	(.L_558 - .L_557)
	.align		4
.L_557:
        /*00b4*/ 	.word	index@(.nv.constant0._ZN5flash44flash_bwd_dq_dk_dv_loop_seqk_parallel_kernelI23Flash_bwd_kernel_traitsILi256ELi64ELi64ELi8ELi4ELi2ELi2ELb0ELb0EN7cutlass6half_tE19Flash_kernel_traitsILi256ELi64ELi64ELi8ES3_EELb1ELb1ELb0ELb0ELb0ELb0ELb0EEEvNS_16Flash_bwd_paramsE)
        /*00b8*/ 	.short	0x0380
        /*00ba*/ 	.short	0x0280


	//----- nvinfo : EIATTR_SW_WAR
	.align		4
.L_558:
        /*00bc*/ 	.byte	0x04, 0x36
        /*00be*/ 	.short	(.L_560 - .L_559)
.L_559:
        /*00c0*/ 	.word	0x00000008
.L_560:


//--------------------- .nv.info._ZN5flash44flash_bwd_dq_dk_dv_loop_seqk_parallel_kernelI23Flash_bwd_kernel_traitsILi256ELi64ELi64ELi8ELi4ELi2ELi2ELb0ELb0EN7cutlass6half_tE19Flash_kernel_traitsILi256ELi64ELi64ELi8ES3_EELb0ELb1ELb0ELb0ELb0ELb0ELb1EEEvNS_16Flash_bwd_paramsE --------------------------
	.section	.nv.info._ZN5flash44flash_bwd_dq_dk_dv_loop_seqk_parallel_kernelI23Flash_bwd_kernel_traitsILi256ELi64ELi64ELi8ELi4ELi2ELi2ELb0ELb0EN7cutlass6half_tE19Flash_kernel_traitsILi256ELi64ELi64ELi8ES3_EELb0ELb1ELb0ELb0ELb0ELb0ELb1EEEvNS_16Flash_bwd_paramsE,"",@"SHT_CUDA_INFO"
	.sectionflags	@""
	.align	4


	//----- nvinfo : EIATTR_CUDA_API_VERSION
	.align		4
        /*0000*/ 	.byte	0x04, 0x37
        /*0002*/ 	.short	(.L_562 - .L_561)
.L_561:
        /*0004*/ 	.word	0x00000082


	//----- nvinfo : EIATTR_KPARAM_INFO
	.align		4
.L_562:
        /*0008*/ 	.byte	0x04, 0x17
        /*000a*/ 	.short	(.L_564 - .L_563)
.L_563:
        /*000c*/ 	.word	0x00000000
        /*0010*/ 	.short	0x0000
        /*0012*/ 	.short	0x0000
        /*0014*/ 	.byte	0x00, 0xf0, 0x01, 0x0a


	//----- nvinfo : EIATTR_SPARSE_MMA_MASK
	.align		4
.L_564:
        /*0018*/ 	.byte	0x03, 0x50
        /*001a*/ 	.short	0x0000


	//----- nvinfo : EIATTR_MAXREG_COUNT
	.align		4
        /*001c*/ 	.byte	0x03, 0x1b
        /*001e*/ 	.short	0x00ff


	//----- nvinfo : EIATTR_NUM_BARRIERS
	.align		4
        /*0020*/ 	.byte	0x02, 0x4c
        /*0022*/ 	.byte	0x01
	.zero		1


	//----- nvinfo : EIATTR_ANNOTATIONS
	.align		4
        /*0024*/ 	.byte	0x04, 0x55
        /*0026*/ 	.short	(.L_566 - .L_565)


	//   ....[0]....
.L_565:
        /*0028*/ 	.word	0x00000001
        /*002c*/ 	.byte	0x10, 0x3a, 0x00, 0x00, 0x01, 0x00, 0x00, 0x00, 0x50, 0x3a, 0x00, 0x00, 0x01, 0x00, 0x00, 0x00
        /*003c*/ 	.byte	0x40, 0x3c, 0x00, 0x00, 0x01, 0x00, 0x00, 0x00, 0x00, 0x3e, 0x00, 0x00, 0x01, 0x00, 0x00, 0x00
        /*004c*/ 	.byte	0xb0, 0x3e, 0x00, 0x00, 0x01, 0x00, 0x00, 0x00, 0x40, 0x47, 0x00, 0x00, 0x01, 0x00, 0x00, 0x00
        /*005c*/ 	.byte	0x70, 0x47, 0x00, 0x00, 0x01, 0x00, 0x00, 0x00, 0x30, 0x5b, 0x00, 0x00, 0x01, 0x00, 0x00, 0x00
        /*006c*/ 	.byte	0x10, 0x5c, 0x00, 0x00, 0x01, 0x00, 0x00, 0x00, 0xd0, 0x7f, 0x00, 0x00, 0x01, 0x00, 0x00, 0x00
        /*007c*/ 	.byte	0x50, 0x83, 0x00, 0x00


	//----- nvinfo : EIATTR_MERCURY_ISA_VERSION
	.align		4
.L_566:
        /*0080*/ 	.byte	0x03, 0x5f
        /*0082*/ 	.short	0x0101


	//----- nvinfo : EIATTR_VRC_CTA_INIT_COUNT
	.align		4
        /*0084*/ 	.byte	0x02, 0x4a
	.zero		1
	.zero		1


	//----- nvinfo : EIATTR_EXIT_INSTR_OFFSETS
	.align		4
        /*0088*/ 	.byte	0x04, 0x1c
        /*008a*/ 	.short	(.L_568 - .L_567)


	//   ....[0]....
.L_567:
        /*008c*/ 	.word	0x00000090


	//   ....[1]....
        /*0090*/ 	.word	0x00009e00


	//----- nvinfo : EIATTR_CRS_STACK_SIZE
	.align		4
.L_568:
        /*0094*/ 	.byte	0x04, 0x1e
        /*0096*/ 	.short	(.L_570 - .L_569)
.L_569:
        /*0098*/ 	.word	0x00000000


	//----- nvinfo : EIATTR_CBANK_PARAM_SIZE
	.align		4
.L_570:
        /*009c*/ 	.byte	0x03, 0x19
        /*009e*/ 	.short	0x0280


	//----- nvinfo : EIATTR_PARAM_CBANK
	.align		4
        /*00a0*/ 	.byte	0x04, 0x0a
        /*00a2*/ 	.short	(.L_572 - .L_571)
	.align		4
.L_571:
        /*00a4*/ 	.word	index@(.nv.constant0._ZN5flash44flash_bwd_dq_dk_dv_loop_seqk_parallel_kernelI23Flash_bwd_kernel_traitsILi256ELi64ELi64ELi8ELi4ELi2ELi2ELb0ELb0EN7cutlass6half_tE19Flash_kernel_traitsILi256ELi64ELi64ELi8ES3_EELb0ELb1ELb0ELb0ELb0ELb0ELb1EEEvNS_16Flash_bwd_paramsE)
        /*00a8*/ 	.short	0x0380
        /*00aa*/ 	.short	0x0280


	//----- nvinfo : EIATTR_SW_WAR
	.align		4
.L_572:
        /*00ac*/ 	.byte	0x04, 0x36
        /*00ae*/ 	.short	(.L_574 - .L_573)
.L_573:
        /*00b0*/ 	.word	0x00000008
.L_574:


//--------------------- .nv.info._ZN5flash44flash_bwd_dq_dk_dv_loop_seqk_parallel_kernelI23Flash_bwd_kernel_traitsILi256ELi64ELi64ELi8ELi4ELi2ELi2ELb0ELb0EN7cutlass6half_tE19Flash_kernel_traitsILi256ELi64ELi64ELi8ES3_EELb1ELb1ELb0ELb0ELb0ELb1ELb0EEEvNS_16Flash_bwd_paramsE --------------------------
	.section	.nv.info._ZN5flash44flash_bwd_dq_dk_dv_loop_seqk_parallel_kernelI23Flash_bwd_kernel_traitsILi256ELi64ELi64ELi8ELi4ELi2ELi2ELb0ELb0EN7cutlass6half_tE19Flash_kernel_traitsILi256ELi64ELi64ELi8ES3_EELb1ELb1ELb0ELb0ELb0ELb1ELb0EEEvNS_16Flash_bwd_paramsE,"",@"SHT_CUDA_INFO"
	.sectionflags	@""
	.align	4


	//----- nvinfo : EIATTR_CUDA_API_VERSION
	.align		4
        /*0000*/ 	.byte	0x04, 0x37
        /*0002*/ 	.short	(.L_576 - .L_575)
.L_575:
        /*0004*/ 	.word	0x00000082


	//----- nvinfo : EIATTR_KPARAM_INFO
	.align		4
.L_576:
        /*0008*/ 	.byte	0x04, 0x17
        /*000a*/ 	.short	(.L_578 - .L_577)
.L_577:
        /*000c*/ 	.word	0x00000000
        /*0010*/ 	.short	0x0000
        /*0012*/ 	.short	0x0000
        /*0014*/ 	.byte	0x00, 0xf0, 0x01, 0x0a


	//----- nvinfo : EIATTR_SPARSE_MMA_MASK
	.align		4
.L_578:
        /*0018*/ 	.byte	0x03, 0x50
        /*001a*/ 	.short	0x0000


	//----- nvinfo : EIATTR_MAXREG_COUNT
	.align		4
        /*001c*/ 	.byte	0x03, 0x1b
        /*001e*/ 	.short	0x00ff


	//----- nvinfo : EIATTR_NUM_BARRIERS
	.align		4
        /*0020*/ 	.byte	0x02, 0x4c
        /*0022*/ 	.byte	0x01
	.zero		1


	//----- nvinfo : EIATTR_ANNOTATIONS
	.align		4
        /*0024*/ 	.byte	0x04, 0x55
        /*0026*/ 	.short	(.L_580 - .L_579)


	//   ....[0]....
.L_579:
        /*0028*/ 	.word	0x00000001
        /*002c*/ 	.byte	0x20, 0x30, 0x00, 0x00, 0x01, 0x00, 0x00, 0x00, 0x40, 0x31, 0x00, 0x00, 0x01, 0x00, 0x00, 0x00
        /*003c*/ 	.byte	0x80, 0x31, 0x00, 0x00, 0x01, 0x00, 0x00, 0x00, 0x90, 0x32, 0x00, 0x00, 0x01, 0x00, 0x00, 0x00
        /*004c*/ 	.byte	0xe0, 0x32, 0x00, 0x00, 0x01, 0x00, 0x00, 0x00, 0x30, 0x33, 0x00, 0x00, 0x01, 0x00, 0x00, 0x00
        /*005c*/ 	.byte	0x70, 0x33, 0x00, 0x00, 0x01, 0x00, 0x00, 0x00, 0x40, 0x3d, 0x00, 0x00, 0x01, 0x00, 0x00, 0x00
        /*006c*/ 	.byte	0x40, 0x5f, 0x00, 0x00, 0x01, 0x00, 0x00, 0x00, 0x50, 0x70, 0x00, 0x00, 0x01, 0x00, 0x00, 0x00
        /*007c*/ 	.byte	0x60, 0x70, 0x00, 0x00, 0x01, 0x00, 0x00, 0x00, 0xf0, 0x73, 0x00, 0x00


	//----- nvinfo : EIATTR_MERCURY_ISA_VERSION
	.align		4
.L_580:
        /*0088*/ 	.byte	0x03, 0x5f
        /*008a*/ 	.short	0x0101


	//----- nvinfo : EIATTR_VRC_CTA_INIT_COUNT
	.align		4
        /*008c*/ 	.byte	0x02, 0x4a
	.zero		1
	.zero		1


	//----- nvinfo : EIATTR_EXIT_INSTR_OFFSETS
	.align		4
        /*0090*/ 	.byte	0x04, 0x1c
        /*0092*/ 	.short	(.L_582 - .L_581)


	//   ....[0]....
.L_581:
        /*0094*/ 	.word	0x00000090


	//   ....[1]....
        /*0098*/ 	.word	0x00009100


	//----- nvinfo : EIATTR_CRS_STACK_SIZE
	.align		4
.L_582:
        /*009c*/ 	.byte	0x04, 0x1e
        /*009e*/ 	.short	(.L_584 - .L_583)
.L_583:
        /*00a0*/ 	.word	0x00000000


	//----- nvinfo : EIATTR_CBANK_PARAM_SIZE
	.align		4
.L_584:
        /*00a4*/ 	.byte	0x03, 0x19
        /*00a6*/ 	.short	0x0280


	//----- nvinfo : EIATTR_PARAM_CBANK
	.align		4
        /*00a8*/ 	.byte	0x04, 0x0a
        /*00aa*/ 	.short	(.L_586 - .L_585)
	.align		4
.L_585:
        /*00ac*/ 	.word	index@(.nv.constant0._ZN5flash44flash_bwd_dq_dk_dv_loop_seqk_parallel_kernelI23Flash_bwd_kernel_traitsILi256ELi64ELi64ELi8ELi4ELi2ELi2ELb0ELb0EN7cutlass6half_tE19Flash_kernel_traitsILi256ELi64ELi64ELi8ES3_EELb1ELb1ELb0ELb0ELb0ELb1ELb0EEEvNS_16Flash_bwd_paramsE)
        /*00b0*/ 	.short	0x0380
        /*00b2*/ 	.short	0x0280


	//----- nvinfo : EIATTR_SW_WAR
	.align		4
.L_586:
        /*00b4*/ 	.byte	0x04, 0x36
        /*00b6*/ 	.short	(.L_588 - .L_587)
.L_587:
        /*00b8*/ 	.word	0x00000008
.L_588:


//--------------------- .nv.info._ZN5flash44flash_bwd_dq_dk_dv_loop_seqk_parallel_kernelI23Flash_bwd_kernel_traitsILi256ELi64ELi64ELi8ELi4ELi2ELi2ELb0ELb0EN7cutlass6half_tE19Flash_kernel_traitsILi256ELi64ELi64ELi8ES3_EELb0ELb1ELb0ELb0ELb0ELb1ELb1EEEvNS_16Flash_bwd_paramsE --------------------------
	.section	.nv.info._ZN5flash44flash_bwd_dq_dk_dv_loop_seqk_parallel_kernelI23Flash_bwd_kernel_traitsILi256ELi64ELi64ELi8ELi4ELi2ELi2ELb0ELb0EN7cutlass6half_tE19Flash_kernel_traitsILi256ELi64ELi64ELi8ES3_EELb0ELb1ELb0ELb0ELb0ELb1ELb1EEEvNS_16Flash_bwd_paramsE,"",@"SHT_CUDA_INFO"
	.sectionflags	@""
	.align	4


	//----- nvinfo : EIATTR_CUDA_API_VERSION
	.align		4
        /*0000*/ 	.byte	0x04, 0x37
        /*0002*/ 	.short	(.L_590 - .L_589)
.L_589:
        /*0004*/ 	.word	0x00000082


	//----- nvinfo : EIATTR_KPARAM_INFO
	.align		4
.L_590:
        /*0008*/ 	.byte	0x04, 0x17
        /*000a*/ 	.short	(.L_592 - .L_591)
.L_591:
        /*000c*/ 	.word	0x00000000
        /*0010*/ 	.short	0x0000
        /*0012*/ 	.short	0x0000
        /*0014*/ 	.byte	0x00, 0xf0, 0x01, 0x0a


	//----- nvinfo : EIATTR_SPARSE_MMA_MASK
	.align		4
.L_592:
        /*0018*/ 	.byte	0x03, 0x50
        /*001a*/ 	.short	0x0000


	//----- nvinfo : EIATTR_MAXREG_COUNT
	.align		4
        /*001c*/ 	.byte	0x03, 0x1b
        /*001e*/ 	.short	0x00ff


	//----- nvinfo : EIATTR_NUM_BARRIERS
	.align		4
        /*0020*/ 	.byte	0x02, 0x4c
        /*0022*/ 	.byte	0x01
	.zero		1


	//----- nvinfo : EIATTR_ANNOTATIONS
	.align		4
        /*0024*/ 	.byte	0x04, 0x55
        /*0026*/ 	.short	(.L_594 - .L_593)


	//   ....[0]....
.L_593:
        /*0028*/ 	.word	0x00000001
        /*002c*/ 	.byte	0x90, 0x5b, 0x00, 0x00, 0x01, 0x00, 0x00, 0x00, 0xe0, 0x6c, 0x00, 0x00


	//----- nvinfo : EIATTR_MERCURY_ISA_VERSION
	.align		4
.L_594:
        /*0038*/ 	.byte	0x03, 0x5f
        /*003a*/ 	.short	0x0101


	//----- nvinfo : EIATTR_VRC_CTA_INIT_COUNT
	.align		4
        /*003c*/ 	.byte	0x02, 0x4a
	.zero		1
	.zero		1


	//----- nvinfo : EIATTR_EXIT_INSTR_OFFSETS
	.align		4
        /*0040*/ 	.byte	0x04, 0x1c
        /*0042*/ 	.short	(.L_596 - .L_595)


	//   ....[0]....
.L_595:
        /*0044*/ 	.word	0x00000090


	//   ....[1]....
        /*0048*/ 	.word	0x00008940


	//----- nvinfo : EIATTR_CRS_STACK_SIZE
	.align		4
.L_596:
        /*004c*/ 	.byte	0x04, 0x1e
        /*004e*/ 	.short	(.L_598 - .L_597)
.L_597:
        /*0050*/ 	.word	0x00000000


	//----- nvinfo : EIATTR_CBANK_PARAM_SIZE
	.align		4
.L_598:
        /*0054*/ 	.byte	0x03, 0x19
        /*0056*/ 	.short	0x0280


	//----- nvinfo : EIATTR_PARAM_CBANK
	.align		4
        /*0058*/ 	.byte	0x04, 0x0a
        /*005a*/ 	.short	(.L_600 - .L_599)
	.align		4
.L_599:
        /*005c*/ 	.word	index@(.nv.constant0._ZN5flash44flash_bwd_dq_dk_dv_loop_seqk_parallel_kernelI23Flash_bwd_kernel_traitsILi256ELi64ELi64ELi8ELi4ELi2ELi2ELb0ELb0EN7cutlass6half_tE19Flash_kernel_traitsILi256ELi64ELi64ELi8ES3_EELb0ELb1ELb0ELb0ELb0ELb1ELb1EEEvNS_16Flash_bwd_paramsE)
        /*0060*/ 	.short	0x0380
        /*0062*/ 	.short	0x0280


	//----- nvinfo : EIATTR_SW_WAR
	.align		4
.L_600:
        /*0064*/ 	.byte	0x04, 0x36
        /*0066*/ 	.short	(.L_602 - .L_601)
.L_601:
        /*0068*/ 	.word	0x00000008
.L_602:


//--------------------- .nv.info._ZN5flash44flash_bwd_dq_dk_dv_loop_seqk_parallel_kernelI23Flash_bwd_kernel_traitsILi256ELi64ELi64ELi8ELi4ELi2ELi2ELb0ELb0EN7cutlass6half_tE19Flash_kernel_traitsILi256ELi64ELi64ELi8ES3_EELb1ELb1ELb0ELb1ELb0ELb0ELb0EEEvNS_16Flash_bwd_paramsE --------------------------
	.section	.nv.info._ZN5flash44flash_bwd_dq_dk_dv_loop_seqk_parallel_kernelI23Flash_bwd_kernel_traitsILi256ELi64ELi64ELi8ELi4ELi2ELi2ELb0ELb0EN7cutlass6half_tE19Flash_kernel_traitsILi256ELi64ELi64ELi8ES3_EELb1ELb1ELb0ELb1ELb0ELb0ELb0EEEvNS_16Flash_bwd_paramsE,"",@"SHT_CUDA_INFO"
	.sectionflags	@""
	.align	4


	//----- nvinfo : EIATTR_CUDA_API_VERSION
	.align		4
        /*0000*/ 	.byte	0x04, 0x37
        /*0002*/ 	.short	(.L_604 - .L_603)
.L_603:
        /*0004*/ 	.word	0x00000082


	//----- nvinfo : EIATTR_KPARAM_INFO
	.align		4
.L_604:
        /*0008*/ 	.byte	0x04, 0x17
        /*000a*/ 	.short	(.L_606 - .L_605)
.L_605:
        /*000c*/ 	.word	0x00000000
        /*0010*/ 	.short	0x0000
        /*0012*/ 	.short	0x0000
        /*0014*/ 	.byte	0x00, 0xf0, 0x01, 0x0a


	//----- nvinfo : EIATTR_SPARSE_MMA_MASK
	.align		4
.L_606:
        /*0018*/ 	.byte	0x03, 0x50
        /*001a*/ 	.short	0x0000


	//----- nvinfo : EIATTR_MAXREG_COUNT
	.align		4
        /*001c*/ 	.byte	0x03, 0x1b
        /*001e*/ 	.short	0x00ff


	//----- nvinfo : EIATTR_NUM_BARRIERS
	.align		4
        /*0020*/ 	.byte	0x02, 0x4c
        /*0022*/ 	.byte	0x01
	.zero		1


	//----- nvinfo : EIATTR_ANNOTATIONS
	.align		4
        /*0024*/ 	.byte	0x04, 0x55
        /*0026*/ 	.short	(.L_608 - .L_607)


	//   ....[0]....
.L_607:
        /* <DEDUP_REMOVED lines=16> */


	//----- nvinfo : EIATTR_MERCURY_ISA_VERSION
	.align		4
.L_608:
        /*0110*/ 	.byte	0x03, 0x5f
        /*0112*/ 	.short	0x0101


	//----- nvinfo : EIATTR_VRC_CTA_INIT_COUNT
	.align		4
        /*0114*/ 	.byte	0x02, 0x4a
	.zero		1
	.zero		1


	//----- nvinfo : EIATTR_EXIT_INSTR_OFFSETS
	.align		4
        /*0118*/ 	.byte	0x04, 0x1c
        /*011a*/ 	.short	(.L_610 - .L_609)


	//   ....[0]....
.L_609:
        /*011c*/ 	.word	0x00000090


	//   ....[1]....
        /*0120*/ 	.word	0x0000a990


	//----- nvinfo : EIATTR_CRS_STACK_SIZE
	.align		4
.L_610:
        /*0124*/ 	.byte	0x04, 0x1e
        /*0126*/ 	.short	(.L_612 - .L_611)
.L_611:
        /*0128*/ 	.word	0x00000000


	//----- nvinfo : EIATTR_CBANK_PARAM_SIZE
	.align		4
.L_612:
        /*012c*/ 	.byte	0x03, 0x19
        /*012e*/ 	.short	0x0280


	//----- nvinfo : EIATTR_PARAM_CBANK
	.align		4
        /*0130*/ 	.byte	0x04, 0x0a
        /*0132*/ 	.short	(.L_614 - .L_613)
	.align		4
.L_613:
        /*0134*/ 	.word	index@(.nv.constant0._ZN5flash44flash_bwd_dq_dk_dv_loop_seqk_parallel_kernelI23Flash_bwd_kernel_traitsILi256ELi64ELi64ELi8ELi4ELi2ELi2ELb0ELb0EN7cutlass6half_tE19Flash_kernel_traitsILi256ELi64ELi64ELi8ES3_EELb1ELb1ELb0ELb1ELb0ELb0ELb0EEEvNS_16Flash_bwd_paramsE)
        /*0138*/ 	.short	0x0380
        /*013a*/ 	.short	0x0280


	//----- nvinfo : EIATTR_SW_WAR
	.align		4
.L_614:
        /*013c*/ 	.byte	0x04, 0x36
        /*013e*/ 	.short	(.L_616 - .L_615)
.L_615:
        /*0140*/ 	.word	0x00000008
.L_616:


//--------------------- .nv.info._ZN5flash44flash_bwd_dq_dk_dv_loop_seqk_parallel_kernelI23Flash_bwd_kernel_traitsILi256ELi64ELi64ELi8ELi4ELi2ELi2ELb0ELb0EN7cutlass6half_tE19Flash_kernel_traitsILi256ELi64ELi64ELi8ES3_EELb0ELb1ELb0ELb1ELb0ELb0ELb1EEEvNS_16Flash_bwd_paramsE --------------------------
	.section	.nv.info._ZN5flash44flash_bwd_dq_dk_dv_loop_seqk_parallel_kernelI23Flash_bwd_kernel_traitsILi256ELi64ELi64ELi8ELi4ELi2ELi2ELb0ELb0EN7cutlass6half_tE19Flash_kernel_traitsILi256ELi64ELi64ELi8ES3_EELb0ELb1ELb0ELb1ELb0ELb0ELb1EEEvNS_16Flash_bwd_paramsE,"",@"SHT_CUDA_INFO"
	.sectionflags	@""
	.align	4


	//----- nvinfo : EIATTR_CUDA_API_VERSION
	.align		4
        /*0000*/ 	.byte	0x04, 0x37
        /*0002*/ 	.short	(.L_618 - .L_617)
.L_617:
        /*0004*/ 	.word	0x00000082


	//----- nvinfo : EIATTR_KPARAM_INFO
	.align		4
.L_618:
        /*0008*/ 	.byte	0x04, 0x17
        /*000a*/ 	.short	(.L_620 - .L_619)
.L_619:
        /*000c*/ 	.word	0x00000000
        /*0010*/ 	.short	0x0000
        /*0012*/ 	.short	0x0000
        /*0014*/ 	.byte	0x00, 0xf0, 0x01, 0x0a


	//----- nvinfo : EIATTR_SPARSE_MMA_MASK
	.align		4
.L_620:
        /*0018*/ 	.byte	0x03, 0x50
        /*001a*/ 	.short	0x0000


	//----- nvinfo : EIATTR_MAXREG_COUNT
	.align		4
        /*001c*/ 	.byte	0x03, 0x1b
        /*001e*/ 	.short	0x00ff


	//----- nvinfo : EIATTR_NUM_BARRIERS
	.align		4
        /*0020*/ 	.byte	0x02, 0x4c
        /*0022*/ 	.byte	0x01
	.zero		1


	//----- nvinfo : EIATTR_ANNOTATIONS
	.align		4
        /*0024*/ 	.byte	0x04, 0x55
        /*0026*/ 	.short	(.L_622 - .L_621)


	//   ....[0]....
.L_621:
        /* <DEDUP_REMOVED lines=15> */


	//----- nvinfo : EIATTR_MERCURY_ISA_VERSION
	.align		4
.L_622:
        /*0100*/ 	.byte	0x03, 0x5f
        /*0102*/ 	.short	0x0101


	//----- nvinfo : EIATTR_VRC_CTA_INIT_COUNT
	.align		4
        /*0104*/ 	.byte	0x02, 0x4a
	.zero		1
	.zero		1


	//----- nvinfo : EIATTR_EXIT_INSTR_OFFSETS
	.align		4
        /*0108*/ 	.byte	0x04, 0x1c
        /*010a*/ 	.short	(.L_624 - .L_623)


	//   ....[0]....
.L_623:
        /*010c*/ 	.word	0x00000090


	//   ....[1]....
        /*0110*/ 	.word	0x0000a180


	//----- nvinfo : EIATTR_CRS_STACK_SIZE
	.align		4
.L_624:
        /*0114*/ 	.byte	0x04, 0x1e
        /*0116*/ 	.short	(.L_626 - .L_625)
.L_625:
        /*0118*/ 	.word	0x00000000


	//----- nvinfo : EIATTR_CBANK_PARAM_SIZE
	.align		4
.L_626:
        /*011c*/ 	.byte	0x03, 0x19
        /*011e*/ 	.short	0x0280


	//----- nvinfo : EIATTR_PARAM_CBANK
	.align		4
        /*0120*/ 	.byte	0x04, 0x0a
        /*0122*/ 	.short	(.L_628 - .L_627)
	.align		4
.L_627:
        /*0124*/ 	.word	index@(.nv.constant0._ZN5flash44flash_bwd_dq_dk_dv_loop_seqk_parallel_kernelI23Flash_bwd_kernel_traitsILi256ELi64ELi64ELi8ELi4ELi2ELi2ELb0ELb0EN7cutlass6half_tE19Flash_kernel_traitsILi256ELi64ELi64ELi8ES3_EELb0ELb1ELb0ELb1ELb0ELb0ELb1EEEvNS_16Flash_bwd_paramsE)
        /*0128*/ 	.short	0x0380
        /*012a*/ 	.short	0x0280


	//----- nvinfo : EIATTR_SW_WAR
	.align		4
.L_628:
        /*012c*/ 	.byte	0x04, 0x36
        /*012e*/ 	.short	(.L_630 - .L_629)
.L_629:
        /*0130*/ 	.word	0x00000008
.L_630:


//--------------------- .nv.info._ZN5flash25flash_bwd_dot_do_o_kernelILb0E23Flash_bwd_kernel_traitsILi256ELi64ELi64ELi8ELi4ELi2ELi2ELb0ELb0EN7cutlass6half_tE19Flash_kernel_traitsILi256ELi64ELi64ELi8ES3_EEEEvNS_16Flash_bwd_paramsE --------------------------
	.section	.nv.info._ZN5flash25flash_bwd_dot_do_o_kernelILb0E23Flash_bwd_kernel_traitsILi256ELi64ELi64ELi8ELi4ELi2ELi2ELb0ELb0EN7cutlass6half_tE19Flash_kernel_traitsILi256ELi64ELi64ELi8ES3_EEEEvNS_16Flash_bwd_paramsE,"",@"SHT_CUDA_INFO"
	.sectionflags	@""
	.align	4


	//----- nvinfo : EIATTR_CUDA_API_VERSION
	.align		4
        /*0000*/ 	.byte	0x04, 0x37
        /*0002*/ 	.short	(.L_632 - .L_631)
.L_631:
        /*0004*/ 	.word	0x00000082


	//----- nvinfo : EIATTR_KPARAM_INFO
	.align		4
.L_632:
        /*0008*/ 	.byte	0x04, 0x17
        /*000a*/ 	.short	(.L_634 - .L_633)
.L_633:
        /*000c*/ 	.word	0x00000000
        /*0010*/ 	.short	0x0000
        /*0012*/ 	.short	0x0000
        /*0014*/ 	.byte	0x00, 0xf0, 0x01, 0x0a


	//----- nvinfo : EIATTR_SPARSE_MMA_MASK
	.align		4
.L_634:
        /*0018*/ 	.byte	0x03, 0x50
        /*001a*/ 	.short	0x0000


	//----- nvinfo : EIATTR_MAXREG_COUNT
	.align		4
        /*001c*/ 	.byte	0x03, 0x1b
        /*001e*/ 	.short	0x00ff


	//----- nvinfo : EIATTR_MERCURY_ISA_VERSION
	.align		4
        /*0020*/ 	.byte	0x03, 0x5f
        /*0022*/ 	.short	0x0101


	//----- nvinfo : EIATTR_COOP_GROUP_MASK_REGIDS
	.align		4
        /*0024*/ 	.byte	0x04, 0x29
        /*0026*/ 	.short	(.L_636 - .L_635)


	//   ....[0]....
.L_635:
        /*0028*/ 	.word	0xffffffff


	//   ....[1]....
        /*002c*/ 	.word	0xffffffff


	//   ....[2]....
        /*0030*/ 	.word	0xffffffff


	//   ....[3]....
        /*0034*/ 	.word	0xffffffff


	//   ....[4]....
        /*0038*/ 	.word	0xffffffff


	//   ....[5]....
        /*003c*/ 	.word	0xffffffff


	//----- nvinfo : EIATTR_COOP_GROUP_INSTR_OFFSETS
	.align		4
.L_636:
        /*0040*/ 	.byte	0x04, 0x28
        /*0042*/ 	.short	(.L_638 - .L_637)


	//   ....[0]....
.L_637:
        /*0044*/ 	.word	0x00001880


	//   ....[1]....
        /*0048*/ 	.word	0x000018a0


	//   ....[2]....
        /*004c*/ 	.word	0x000018d0


	//   ....[3]....
        /*0050*/ 	.word	0x000018f0


	//   ....[4]....
        /*0054*/ 	.word	0x00001950


	//   ....[5]....
        /*0058*/ 	.word	0x00001970


	//----- nvinfo : EIATTR_VRC_CTA_INIT_COUNT
	.align		4
.L_638:
        /*005c*/ 	.byte	0x02, 0x4a
	.zero		1
	.zero		1


	//----- nvinfo : EIATTR_EXIT_INSTR_OFFSETS
	.align		4
        /*0060*/ 	.byte	0x04, 0x1c
        /*0062*/ 	.short	(.L_640 - .L_639)


	//   ....[0]....
.L_639:
        /*0064*/ 	.word	0x00000120


	//   ....[1]....
        /*0068*/ 	.word	0x000019d0


	//   ....[2]....
        /*006c*/ 	.word	0x000019f0


	//----- nvinfo : EIATTR_CRS_STACK_SIZE
	.align		4
.L_640:
        /*0070*/ 	.byte	0x04, 0x1e
        /*0072*/ 	.short	(.L_642 - .L_641)
.L_641:
        /*0074*/ 	.word	0x00000000


	//----- nvinfo : EIATTR_CBANK_PARAM_SIZE
	.align		4
.L_642:
        /*0078*/ 	.byte	0x03, 0x19
        /*007a*/ 	.short	0x0280


	//----- nvinfo : EIATTR_PARAM_CBANK
	.align		4
        /*007c*/ 	.byte	0x04, 0x0a
        /*007e*/ 	.short	(.L_644 - .L_643)
	.align		4
.L_643:
        /*0080*/ 	.word	index@(.nv.constant0._ZN5flash25flash_bwd_dot_do_o_kernelILb0E23Flash_bwd_kernel_traitsILi256ELi64ELi64ELi8ELi4ELi2ELi2ELb0ELb0EN7cutlass6half_tE19Flash_kernel_traitsILi256ELi64ELi64ELi8ES3_EEEEvNS_16Flash_bwd_paramsE)
        /*0084*/ 	.short	0x0380
        /*0086*/ 	.short	0x0280


	//----- nvinfo : EIATTR_SW_WAR
	.align		4
.L_644:
        /*0088*/ 	.byte	0x04, 0x36
        /*008a*/ 	.short	(.L_646 - .L_645)
.L_645:
        /*008c*/ 	.word	0x00000008
.L_646:


//--------------------- .nv.info._ZN5flash25flash_bwd_dot_do_o_kernelILb1E23Flash_bwd_kernel_traitsILi256ELi64ELi64ELi8ELi4ELi2ELi2ELb0ELb0EN7cutlass6half_tE19Flash_kernel_traitsILi256ELi64ELi64ELi8ES3_EEEEvNS_16Flash_bwd_paramsE --------------------------
	.section	.nv.info._ZN5flash25flash_bwd_dot_do_o_kernelILb1E23Flash_bwd_kernel_traitsILi256ELi64ELi64ELi8ELi4ELi2ELi2ELb0ELb0EN7cutlass6half_tE19Flash_kernel_traitsILi256ELi64ELi64ELi8ES3_EEEEvNS_16Flash_bwd_paramsE,"",@"SHT_CUDA_INFO"
	.sectionflags	@""
	.align	4


	//----- nvinfo : EIATTR_CUDA_API_VERSION
	.align		4
        /*0000*/ 	.byte	0x04, 0x37
        /*0002*/ 	.short	(.L_648 - .L_647)
.L_647:
        /*0004*/ 	.word	0x00000082


	//----- nvinfo : EIATTR_KPARAM_INFO
	.align		4
.L_648:
        /*0008*/ 	.byte	0x04, 0x17
        /*000a*/ 	.short	(.L_650 - .L_649)
.L_649:
        /*000c*/ 	.word	0x00000000
        /*0010*/ 	.short	0x0000
        /*0012*/ 	.short	0x0000
        /*0014*/ 	.byte	0x00, 0xf0, 0x01, 0x0a


	//----- nvinfo : EIATTR_SPARSE_MMA_MASK
	.align		4
.L_650:
        /*0018*/ 	.byte	0x03, 0x50
        /*001a*/ 	.short	0x0000


	//----- nvinfo : EIATTR_MAXREG_COUNT
	.align		4
        /*001c*/ 	.byte	0x03, 0x1b
        /*001e*/ 	.short	0x00ff


	//----- nvinfo : EIATTR_MERCURY_ISA_VERSION
	.align		4
        /*0020*/ 	.byte	0x03, 0x5f
        /*0022*/ 	.short	0x0101


	//----- nvinfo : EIATTR_COOP_GROUP_MASK_REGIDS
	.align		4
        /*0024*/ 	.byte	0x04, 0x29
        /*0026*/ 	.short	(.L_652 - .L_651)


	//   ....[0]....
.L_651:
        /*0028*/ 	.word	0xffffffff


	//   ....[1]....
        /*002c*/ 	.word	0xffffffff


	//   ....[2]....
        /*0030*/ 	.word	0xffffffff


	//   ....[3]....
        /*0034*/ 	.word	0xffffffff


	//   ....[4]....
        /*0038*/ 	.word	0xffffffff


	//   ....[5]....
        /*003c*/ 	.word	0xffffffff


	//----- nvinfo : EIATTR_COOP_GROUP_INSTR_OFFSETS
	.align		4
.L_652:
        /*0040*/ 	.byte	0x04, 0x28
        /*0042*/ 	.short	(.L_654 - .L_653)


	//   ....[0]....
.L_653:
        /*0044*/ 	.word	0x00001ba0


	//   ....[1]....
        /*0048*/ 	.word	0x00001bc0


	//   ....[2]....
        /*004c*/ 	.word	0x00001c10


	//   ....[3]....
        /*0050*/ 	.word	0x00001c30


	//   ....[4]....
        /*0054*/ 	.word	0x00001cb0


	//   ....[5]....
        /*0058*/ 	.word	0x00001ce0


	//----- nvinfo : EIATTR_VRC_CTA_INIT_COUNT
	.align		4
.L_654:
        /*005c*/ 	.byte	0x02, 0x4a
	.zero		1
	.zero		1


	//----- nvinfo : EIATTR_EXIT_INSTR_OFFSETS
	.align		4
        /*0060*/ 	.byte	0x04, 0x1c
        /*0062*/ 	.short	(.L_656 - .L_655)


	//   ....[0]....
.L_655:
        /*0064*/ 	.word	0x00000120


	//   ....[1]....
        /*0068*/ 	.word	0x00001eb0


	//----- nvinfo : EIATTR_CRS_STACK_SIZE
	.align		4
.L_656:
        /*006c*/ 	.byte	0x04, 0x1e
        /*006e*/ 	.short	(.L_658 - .L_657)
.L_657:
        /*0070*/ 	.word	0x00000000


	//----- nvinfo : EIATTR_CBANK_PARAM_SIZE
	.align		4
.L_658:
        /*0074*/ 	.byte	0x03, 0x19
        /*0076*/ 	.short	0x0280


	//----- nvinfo : EIATTR_PARAM_CBANK
	.align		4
        /*0078*/ 	.byte	0x04, 0x0a
        /*007a*/ 	.short	(.L_660 - .L_659)
	.align		4
.L_659:
        /*007c*/ 	.word	index@(.nv.constant0._ZN5flash25flash_bwd_dot_do_o_kernelILb1E23Flash_bwd_kernel_traitsILi256ELi64ELi64ELi8ELi4ELi2ELi2ELb0ELb0EN7cutlass6half_tE19Flash_kernel_traitsILi256ELi64ELi64ELi8ES3_EEEEvNS_16Flash_bwd_paramsE)
        /*0080*/ 	.short	0x0380
        /*0082*/ 	.short	0x0280


	//----- nvinfo : EIATTR_SW_WAR
	.align		4
.L_660:
        /*0084*/ 	.byte	0x04, 0x36
        /*0086*/ 	.short	(.L_662 - .L_661)
.L_661:
        /*0088*/ 	.word	0x00000008
.L_662:


//--------------------- .nv.callgraph             --------------------------
	.section	.nv.callgraph,"",@"SHT_CUDA_CALLGRAPH"
	.align	4
	.sectionentsize	8
	.align		4
        /*0000*/ 	.word	0x00000000
	.align		4
        /*0004*/ 	.word	0xffffffff
	.align		4
        /*0008*/ 	.word	0x00000000
	.align		4
        /*000c*/ 	.word	0xfffffffe
	.align		4
        /*0010*/ 	.word	0x00000000
	.align		4
        /*0014*/ 	.word	0xfffffffd
	.align		4
        /*0018*/ 	.word	0x00000000
	.align		4
        /*001c*/ 	.word	0xfffffffc


//--------------------- .nv.constant4             --------------------------
	.section	.nv.constant4,"a",@progbits
	.align	8
	.align		8
.nv.constant4:
        /*0000*/ 	.dword	_ZN73_INTERNAL_b0345897_37_flash_bwd_hdim256_fp16_causal_sm80_cu_a6473388_26634cuda3std3__45__cpo5beginE
	.align		8
        /*0008*/ 	.dword	_ZN73_INTERNAL_b0345897_37_flash_bwd_hdim256_fp16_causal_sm80_cu_a6473388_26634cuda3std3__45__cpo3endE
	.align		8
        /*0010*/ 	.dword	_ZN73_INTERNAL_b0345897_37_flash_bwd_hdim256_fp16_causal_sm80_cu_a6473388_26634cuda3std3__45__cpo6cbeginE
	.align		8
        /*0018*/ 	.dword	_ZN73_INTERNAL_b0345897_37_flash_bwd_hdim256_fp16_causal_sm80_cu_a6473388_26634cuda3std3__45__cpo4cendE
	.align		8
        /*0020*/ 	.dword	_ZN73_INTERNAL_b0345897_37_flash_bwd_hdim256_fp16_causal_sm80_cu_a6473388_26634cuda3std3__475_GLOBAL__N__b0345897_37_flash_bwd_hdim256_fp16_causal_sm80_cu_a6473388_26636ignoreE
	.align		8
        /*0028*/ 	.dword	_ZN73_INTERNAL_b0345897_37_flash_bwd_hdim256_fp16_causal_sm80_cu_a6473388_26634cuda3std3__419piecewise_constructE
	.align		8
        /*0030*/ 	.dword	_ZN73_INTERNAL_b0345897_37_flash_bwd_hdim256_fp16_causal_sm80_cu_a6473388_26634cuda3std3__48in_placeE
	.align		8
        /*0038*/ 	.dword	_ZN73_INTERNAL_b0345897_37_flash_bwd_hdim256_fp16_causal_sm80_cu_a6473388_26634cuda3std6ranges3__45__cpo4swapE
	.align		8
        /*0040*/ 	.dword	_ZN73_INTERNAL_b0345897_37_flash_bwd_hdim256_fp16_causal_sm80_cu_a6473388_26634cuda3std6ranges3__45__cpo9iter_moveE
	.align		8
        /*0048*/ 	.dword	_ZN73_INTERNAL_b0345897_37_flash_bwd_hdim256_fp16_causal_sm80_cu_a6473388_26634cute7productE
	.align		8
        /*0050*/ 	.dword	_ZN73_INTERNAL_b0345897_37_flash_bwd_hdim256_fp16_causal_sm80_cu_a6473388_26634cute1_E


//--------------------- .text._ZN5flash27flash_bwd_convert_dq_kernelI23Flash_bwd_kernel_traitsILi256ELi64ELi32ELi8ELi4ELi1ELi2ELb1ELb1EN7cutlass6half_tE19Flash_kernel_traitsILi256ELi64ELi32ELi8ES3_EEEEvNS_16Flash_bwd_paramsEi --------------------------
	.section	.text._ZN5flash27flash_bwd_convert_dq_kernelI23Flash_bwd_kernel_traitsILi256ELi64ELi32ELi8ELi4ELi1ELi2ELb1ELb1EN7cutlass6half_tE19Flash_kernel_traitsILi256ELi64ELi32ELi8ES3_EEEEvNS_16Flash_bwd_paramsEi,"ax",@progbits
	.align	128
        .global         _ZN5flash27flash_bwd_convert_dq_kernelI23Flash_bwd_kernel_traitsILi256ELi64ELi32ELi8ELi4ELi1ELi2ELb1ELb1EN7cutlass6half_tE19Flash_kernel_traitsILi256ELi64ELi32ELi8ES3_EEEEvNS_16Flash_bwd_paramsEi
        .type           _ZN5flash27flash_bwd_convert_dq_kernelI23Flash_bwd_kernel_traitsILi256ELi64ELi32ELi8ELi4ELi1ELi2ELb1ELb1EN7cutlass6half_tE19Flash_kernel_traitsILi256ELi64ELi32ELi8ES3_EEEEvNS_16Flash_bwd_paramsEi,@function
        .size           _ZN5flash27flash_bwd_convert_dq_kernelI23Flash_bwd_kernel_traitsILi256ELi64ELi32ELi8ELi4ELi1ELi2ELb1ELb1EN7cutlass6half_tE19Flash_kernel_traitsILi256ELi64ELi32ELi8ES3_EEEEvNS_16Flash_bwd_paramsEi,(.L_x_1255 - _ZN5flash27flash_bwd_convert_dq_kernelI23Flash_bwd_kernel_traitsILi256ELi64ELi32ELi8ELi4ELi1ELi2ELb1ELb1EN7cutlass6half_tE19Flash_kernel_traitsILi256ELi64ELi32ELi8ES3_EEEEvNS_16Flash_bwd_paramsEi)
        .other          _ZN5flash27flash_bwd_convert_dq_kernelI23Flash_bwd_kernel_traitsILi256ELi64ELi32ELi8ELi4ELi1ELi2ELb1ELb1EN7cutlass6half_tE19Flash_kernel_traitsILi256ELi64ELi32ELi8ES3_EEEEvNS_16Flash_bwd_paramsEi,@"STO_CUDA_ENTRY STV_DEFAULT"
_ZN5flash27flash_bwd_convert_dq_kernelI23Flash_bwd_kernel_traitsILi256ELi64ELi32ELi8ELi4ELi1ELi2ELb1ELb1EN7cutlass6half_tE19Flash_kernel_traitsILi256ELi64ELi32ELi8ES3_EEEEvNS_16Flash_bwd_paramsEi:
.text._ZN5flash27flash_bwd_convert_dq_kernelI23Flash_bwd_kernel_traitsILi256ELi64ELi32ELi8ELi4ELi1ELi2ELb1ELb1EN7cutlass6half_tE19Flash_kernel_traitsILi256ELi64ELi32ELi8ES3_EEEEvNS_16Flash_bwd_paramsEi:
[----:B------:R-:W-:Y:S08]  /*0000*/  LDC R1, c[0x0][0x37c] ;  /* 0x0000df00ff017b82 */ /* 0x000ff00000000800 */
[----:B------:R-:W0:Y:S01]  /*0010*/  LDC.64 R4, c[0x0][0x460] ;  /* 0x00011800ff047b82 */ /* 0x000e220000000a00 */
[----:B------:R-:W1:Y:S01]  /*0020*/  S2R R11, SR_CTAID.Y ;  /* 0x00000000000b7919 */ /* 0x000e620000002600 */
[----:B------:R-:W2:Y:S01]  /*0030*/  LDCU.64 UR8, c[0x0][0x358] ;  /* 0x00006b00ff0877ac */ /* 0x000ea20008000a00 */
[----:B------:R-:W-:-:S05]  /*0040*/  MOV R41, 0xffffffff ;  /* 0xffffffff00297802 */ /* 0x000fca0000000f00 */
[----:B------:R-:W1:Y:S01]  /*0050*/  LDC.64 R2, c[0x0][0x460] ;  /* 0x00011800ff027b82 */ /* 0x000e620000000a00 */
[C---:B0-----:R-:W-:Y:S02]  /*0060*/  ISETP.NE.U32.AND P0, PT, R4.reuse, RZ, PT ;  /* 0x000000ff0400720c */ /* 0x041fe40003f05070 */
[----:B------:R-:W-:Y:S02]  /*0070*/  ISETP.NE.U32.AND P1, PT, R4, RZ, PT ;  /* 0x000000ff0400720c */ /* 0x000fe40003f25070 */
[C---:B------:R-:W-:Y:S02]  /*0080*/  ISETP.NE.AND.EX P0, PT, R5.reuse, RZ, PT, P0 ;  /* 0x000000ff0500720c */ /* 0x040fe40003f05300 */
[----:B------:R-:W-:Y:S01]  /*0090*/  ISETP.NE.AND.EX P1, PT, R5, RZ, PT, P1 ;  /* 0x000000ff0500720c */ /* 0x000fe20003f25310 */
[----:B-1----:R-:W-:-:S10]  /*00a0*/  IMAD.WIDE.U32 R2, R11, 0x4, R2 ;  /* 0x000000040b027825 */ /* 0x002fd400078e0002 */
[----:B--2---:R-:W2:Y:S04]  /*00b0*/  @P0 LDG.E R41, desc[UR8][R2.64] ;  /* 0x0000000802290981 */ /* 0x004ea8000c1e1900 */
[----:B------:R-:W2:Y:S01]  /*00c0*/  @P1 LDG.E R0, desc[UR8][R2.64+0x4] ;  /* 0x0000040802001981 */ /* 0x000ea2000c1e1900 */
[----:B------:R-:W0:Y:S08]  /*00d0*/  S2UR UR4, SR_CTAID.X ;  /* 0x00000000000479c3 */ /* 0x000e300000002500 */
[----:B------:R-:W1:Y:S01]  /*00e0*/  @!P1 LDC R9, c[0x0][0x434] ;  /* 0x00010d00ff099b82 */ /* 0x000e620000000800 */
[----:B0-----:R-:W-:Y:S01]  /*00f0*/  USHF.L.U32 UR4, UR4, 0x6, URZ ;  /* 0x0000000604047899 */ /* 0x001fe200080006ff */
[----:B--2---:R-:W-:-:S05]  /*0100*/  @P1 IADD3 R9, PT, PT, R0, -R41, RZ ;  /* 0x8000002900091210 */ /* 0x004fca0007ffe0ff */
[----:B-1----:R-:W-:-:S13]  /*0110*/  ISETP.GT.AND P1, PT, R9, UR4, PT ;  /* 0x0000000409007c0c */ /* 0x002fda000bf24270 */
[----:B------:R-:W-:Y:S05]  /*0120*/  @!P1 EXIT ;  /* 0x000000000000994d */ /* 0x000fea0003800000 */
[----:B------:R-:W-:Y:S01]  /*0130*/  ISETP.NE.AND P1, PT, R41, -0x1, PT ;  /* 0xffffffff2900780c */ /* 0x000fe20003f25270 */
[----:B------:R-:W0:Y:S01]  /*0140*/  LDC R73, c[0x0][0x44c] ;  /* 0x00011300ff497b82 */ /* 0x000e220000000800 */
[----:B------:R-:W0:Y:S07]  /*0150*/  LDCU UR6, c[0x0][0x3e0] ;  /* 0x00007c00ff0677ac */ /* 0x000e2e0008000800 */
[----:B------:R-:W1:Y:S08]  /*0160*/  S2UR UR7, SR_CTAID.Z ;  /* 0x00000000000779c3 */ /* 0x000e700000002700 */
[----:B------:R-:W2:Y:S08]  /*0170*/  @!P1 LDC.64 R2, c[0x0][0x5a0] ;  /* 0x00016800ff029b82 */ /* 0x000eb00000000a00 */
[----:B------:R-:W3:Y:S01]  /*0180*/  @P1 LDC.64 R4, c[0x0][0x5b8] ;  /* 0x00016e00ff041b82 */ /* 0x000ee20000000a00 */
[----:B--2---:R-:W-:-:S04]  /*0190*/  @!P1 IMAD.WIDE.U32 R12, R11, R2, RZ ;  /* 0x000000020b0c9225 */ /* 0x004fc800078e00ff */
[----:B------:R-:W-:Y:S02]  /*01a0*/  @!P1 IMAD R10, R11, R3, R13 ;  /* 0x000000030b0a9224 */ /* 0x000fe400078e020d */
[----:B---3--:R-:W-:-:S04]  /*01b0*/  @P1 IMAD.WIDE.U32 R2, R41, R4, RZ ;  /* 0x0000000429021225 */ /* 0x008fc800078e00ff */
[----:B------:R-:W-:Y:S01]  /*01c0*/  @P1 IMAD R10, R41, R5, R3 ;  /* 0x00000005290a1224 */ /* 0x000fe200078e0203 */
[----:B------:R-:W-:Y:S01]  /*01d0*/  @P1 MOV R12, R2 ;  /* 0x00000002000c1202 */ /* 0x000fe20000000f00 */
[----:B0-----:R-:W-:Y:S01]  /*01e0*/  IMAD.WIDE R2, R73, UR6, RZ ;  /* 0x0000000649027c25 */ /* 0x001fe2000f8e02ff */
[----:B-1----:R-:W-:Y:S06]  /*01f0*/  @P1 BRA `(.L_x_0) ;  /* 0x0000000000401947 */ /* 0x002fec0003800000 */
[----:B------:R-:W0:Y:S02]  /*0200*/  LDCU UR10, c[0x0][0x444] ;  /* 0x00008880ff0a77ac */ /* 0x000e240008000800 */
[----:B0-----:R-:W-:Y:S02]  /*0210*/  USHF.R.S32.HI UR5, URZ, 0x1f, UR10 ;  /* 0x0000001fff057899 */ /* 0x001fe4000801140a */
[----:B------:R-:W-:-:S04]  /*0220*/  IMAD.WIDE.U32 R4, R11, UR10, RZ ;  /* 0x0000000a0b047c25 */ /* 0x000fc8000f8e00ff */
[----:B------:R-:W-:Y:S01]  /*0230*/  IMAD R7, R11, UR5, RZ ;  /* 0x000000050b077c24 */ /* 0x000fe2000f8e02ff */
[----:B------:R-:W-:-:S04]  /*0240*/  USHF.R.S32.HI UR5, URZ, 0x1f, UR6 ;  /* 0x0000001fff057899 */ /* 0x000fc80008011406 */
[----:B------:R-:W-:Y:S01]  /*0250*/  IADD3 R0, PT, PT, R5, R7, RZ ;  /* 0x0000000705007210 */ /* 0x000fe20007ffe0ff */
[----:B------:R-:W-:-:S04]  /*0260*/  IMAD.WIDE.U32 R6, R4, UR6, RZ ;  /* 0x0000000604067c25 */ /* 0x000fc8000f8e00ff */
[----:B------:R-:W-:Y:S02]  /*0270*/  IMAD R5, R0, UR6, RZ ;  /* 0x0000000600057c24 */ /* 0x000fe4000f8e02ff */
[----:B------:R-:W-:-:S04]  /*0280*/  IMAD.WIDE.U32 R40, R6, R73, RZ ;  /* 0x0000004906287225 */ /* 0x000fc800078e00ff */
[----:B------:R-:W-:-:S05]  /*0290*/  IMAD R5, R4, UR5, R5 ;  /* 0x0000000504057c24 */ /* 0x000fca000f8e0205 */
[----:B------:R-:W-:Y:S02]  /*02a0*/  IADD3 R0, PT, PT, R7, R5, RZ ;  /* 0x0000000507007210 */ /* 0x000fe40007ffe0ff */
[----:B------:R-:W-:-:S03]  /*02b0*/  SHF.R.S32.HI R5, RZ, 0x1f, R73 ;  /* 0x0000001fff057819 */ /* 0x000fc60000011449 */
[----:B------:R-:W-:-:S04]  /*02c0*/  IMAD R0, R0, R73, RZ ;  /* 0x0000004900007224 */ /* 0x000fc800078e02ff */
[----:B------:R-:W-:-:S05]  /*02d0*/  IMAD R5, R5, R6, R0 ;  /* 0x0000000605057224 */ /* 0x000fca00078e0200 */
[----:B------:R-:W-:Y:S01]  /*02e0*/  IADD3 R38, PT, PT, R41, R5, RZ ;  /* 0x0000000529267210 */ /* 0x000fe20007ffe0ff */
[----:B------:R-:W-:Y:S06]  /*02f0*/  BRA `(.L_x_1) ;  /* 0x00000000000c7947 */ /* 0x000fec0003800000 */
.L_x_0:
[-C--:B------:R-:W-:Y:S02]  /*0300*/  IMAD R5, R3, R41.reuse, RZ ;  /* 0x0000002903057224 */ /* 0x080fe400078e02ff */
[----:B------:R-:W-:-:S05]  /*0310*/  IMAD.WIDE.U32 R40, R2, R41, RZ ;  /* 0x0000002902287225 */ /* 0x000fca00078e00ff */
[----:B------:R-:W-:-:S07]  /*0320*/  IADD3 R38, PT, PT, R41, R5, RZ ;  /* 0x0000000529267210 */ /* 0x000fce0007ffe0ff */
.L_x_1:
[----:B------:R-:W0:Y:S01]  /*0330*/  LDCU UR5, c[0x0][0x600] ;  /* 0x0000c000ff0577ac */ /* 0x000e220008000800 */
[----:B------:R-:W-:Y:S01]  /*0340*/  SHF.L.U32 R0, R11, 0x7, RZ ;  /* 0x000000070b007819 */ /* 0x000fe200000006ff */
[----:B------:R-:W1:Y:S01]  /*0350*/  S2R R41, SR_TID.X ;  /* 0x0000000000297919 */ /* 0x000e620000002100 */
[----:B------:R-:W-:Y:S01]  /*0360*/  HFMA2 R8, -RZ, RZ, 0, 0 ;  /* 0x00000000ff087431 */ /* 0x000fe200000001ff */
[----:B------:R-:W-:Y:S02]  /*0370*/  CS2R R18, SRZ ;  /* 0x0000000000127805 */ /* 0x000fe4000001ff00 */
[----:B------:R-:W-:Y:S01]  /*0380*/  SEL R0, R0, RZ, P0 ;  /* 0x000000ff00007207 */ /* 0x000fe20000000000 */
[----:B------:R-:W-:Y:S01]  /*0390*/  HFMA2 R13, -RZ, RZ, 0, 0 ;  /* 0x00000000ff0d7431 */ /* 0x000fe200000001ff */
[----:B------:R-:W-:Y:S02]  /*03a0*/  CS2R R20, SRZ ;  /* 0x0000000000147805 */ /* 0x000fe4000001ff00 */
[----:B------:R-:W-:-:S02]  /*03b0*/  CS2R R14, SRZ ;  /* 0x00000000000e7805 */ /* 0x000fc4000001ff00 */
[----:B------:R-:W-:Y:S01]  /*03c0*/  IADD3 R5, P0, PT, R0, UR4, RZ ;  /* 0x0000000400057c10 */ /* 0x000fe2000ff1e0ff */
[----:B------:R-:W-:Y:S01]  /*03d0*/  HFMA2 R0, -RZ, RZ, 0, 0 ;  /* 0x00000000ff007431 */ /* 0x000fe200000001ff */
[----:B------:R-:W-:Y:S02]  /*03e0*/  CS2R R16, SRZ ;  /* 0x0000000000107805 */ /* 0x000fe4000001ff00 */
[----:B------:R-:W-:Y:S02]  /*03f0*/  CS2R R24, SRZ ;  /* 0x0000000000187805 */ /* 0x000fe4000001ff00 */
[----:B------:R-:W-:Y:S01]  /*0400*/  IADD3.X R7, PT, PT, RZ, RZ, RZ, P0, !PT ;  /* 0x000000ffff077210 */ /* 0x000fe200007fe4ff */
[----:B------:R-:W-:Y:S01]  /*0410*/  IMAD.WIDE.U32 R36, R5, R2, RZ ;  /* 0x0000000205247225 */ /* 0x000fe200078e00ff */
[----:B------:R-:W-:Y:S02]  /*0420*/  MOV R74, RZ ;  /* 0x000000ff004a7202 */ /* 0x000fe40000000f00 */
[----:B------:R-:W-:-:S02]  /*0430*/  CS2R R26, SRZ ;  /* 0x00000000001a7805 */ /* 0x000fc4000001ff00 */
[----:B------:R-:W-:Y:S01]  /*0440*/  CS2R R22, SRZ ;  /* 0x0000000000167805 */ /* 0x000fe2000001ff00 */
[----:B0-----:R-:W-:Y:S01]  /*0450*/  UISETP.GE.AND UP0, UPT, UR5, 0x1, UPT ;  /* 0x000000010500788c */ /* 0x001fe2000bf06270 */
[----:B------:R-:W-:Y:S01]  /*0460*/  IMAD R7, R7, R2, RZ ;  /* 0x0000000207077224 */ /* 0x000fe200078e02ff */
[----:B------:R-:W-:Y:S02]  /*0470*/  CS2R R30, SRZ ;  /* 0x00000000001e7805 */ /* 0x000fe4000001ff00 */
[----:B------:R-:W-:Y:S02]  /*0480*/  CS2R R32, SRZ ;  /* 0x0000000000207805 */ /* 0x000fe4000001ff00 */
[----:B------:R-:W-:Y:S01]  /*0490*/  CS2R R28, SRZ ;  /* 0x00000000001c7805 */ /* 0x000fe2000001ff00 */
[----:B------:R-:W-:Y:S01]  /*04a0*/  IMAD R75, R3, R5, R7 ;  /* 0x00000005034b7224 */ /* 0x000fe200078e0207 */
[----:B------:R-:W-:Y:S02]  /*04b0*/  CS2R R2, SRZ ;  /* 0x0000000000027805 */ /* 0x000fe4000001ff00 */
[----:B------:R-:W-:-:S02]  /*04c0*/  CS2R R44, SRZ ;  /* 0x00000000002c7805 */ /* 0x000fc4000001ff00 */
[----:B------:R-:W-:Y:S02]  /*04d0*/  CS2R R46, SRZ ;  /* 0x00000000002e7805 */ /* 0x000fe4000001ff00 */
[----:B------:R-:W-:Y:S02]  /*04e0*/  CS2R R34, SRZ ;  /* 0x0000000000227805 */ /* 0x000fe4000001ff00 */
[----:B------:R-:W-:Y:S02]  /*04f0*/  CS2R R42, SRZ ;  /* 0x00000000002a7805 */ /* 0x000fe4000001ff00 */
[----:B------:R-:W-:Y:S02]  /*0500*/  CS2R R50, SRZ ;  /* 0x0000000000327805 */ /* 0x000fe4000001ff00 */
        /* <DEDUP_REMOVED lines=11> */
[----:B------:R-:W-:Y:S02]  /*05c0*/  MOV R72, RZ ;  /* 0x000000ff00487202 */ /* 0x000fe40000000f00 */
[----:B------:R-:W-:Y:S02]  /*05d0*/  CS2R R68, SRZ ;  /* 0x0000000000447805 */ /* 0x000fe4000001ff00 */
[----:B------:R-:W-:-:S02]  /*05e0*/  CS2R R70, SRZ ;  /* 0x0000000000467805 */ /* 0x000fc4000001ff00 */
[----:B------:R-:W-:Y:S01]  /*05f0*/  MOV R11, RZ ;  /* 0x000000ff000b7202 */ /* 0x000fe20000000f00 */
[----:B-1----:R-:W-:Y:S06]  /*0600*/  BRA.U !UP0, `(.L_x_2) ;  /* 0x0000000908887547 */ /* 0x002fec000b800000 */
[----:B------:R-:W0:Y:S01]  /*0610*/  LDCU.64 UR10, c[0x0][0x570] ;  /* 0x0000ae00ff0a77ac */ /* 0x000e220008000a00 */
[C---:B------:R-:W-:Y:S01]  /*0620*/  IMAD R39, R73.reuse, UR7, RZ ;  /* 0x0000000749277c24 */ /* 0x040fe2000f8e02ff */
[----:B------:R-:W-:Y:S01]  /*0630*/  SHF.R.U32.HI R18, RZ, 0x5, R41 ;  /* 0x00000005ff127819 */ /* 0x000fe20000011629 */
[----:B------:R-:W-:Y:S01]  /*0640*/  IMAD R73, R73, UR6, RZ ;  /* 0x0000000649497c24 */ /* 0x000fe2000f8e02ff */
[----:B------:R-:W-:Y:S01]  /*0650*/  LOP3.LUT R41, R41, 0x1f, RZ, 0xc0, !PT ;  /* 0x0000001f29297812 */ /* 0x000fe200078ec0ff */
[----:B------:R-:W-:Y:S01]  /*0660*/  UIADD3 UR5, UPT, UPT, -UR5, URZ, URZ ;  /* 0x000000ff05057290 */ /* 0x000fe2000fffe1ff */
[----:B------:R-:W-:Y:S02]  /*0670*/  IADD3 R40, P0, P1, R39, R40, R36 ;  /* 0x0000002827287210 */ /* 0x000fe4000791e024 */
[----:B------:R-:W-:Y:S01]  /*0680*/  IADD3 R37, PT, PT, R37, R75, RZ ;  /* 0x0000004b25257210 */ /* 0x000fe20007ffe0ff */
[----:B------:R-:W-:Y:S01]  /*0690*/  IMAD R41, R18, R73, R41 ;  /* 0x0000004912297224 */ /* 0x000fe200078e0229 */
[----:B------:R-:W-:-:S04]  /*06a0*/  SHF.R.S32.HI R39, RZ, 0x1f, R39 ;  /* 0x0000001fff277819 */ /* 0x000fc80000011427 */
[----:B------:R-:W-:Y:S02]  /*06b0*/  IADD3.X R18, PT, PT, R39, R38, R37, P0, P1 ;  /* 0x0000002627127210 */ /* 0x000fe400007e2425 */
[----:B------:R-:W-:-:S04]  /*06c0*/  IADD3 R39, P0, PT, R41, R40, RZ ;  /* 0x0000002829277210 */ /* 0x000fc80007f1e0ff */
[----:B------:R-:W-:Y:S02]  /*06d0*/  LEA.HI.X.SX32 R18, R41, R18, 0x1, P0 ;  /* 0x0000001229127211 */ /* 0x000fe400000f0eff */
[----:B0-----:R-:W-:-:S04]  /*06e0*/  LEA R40, P0, R39, UR10, 0x2 ;  /* 0x0000000a27287c11 */ /* 0x001fc8000f8010ff */
[----:B------:R-:W-:Y:S02]  /*06f0*/  LEA.HI.X R39, R39, UR11, R18, 0x2, P0 ;  /* 0x0000000b27277c11 */ /* 0x000fe400080f1412 */
[----:B------:R-:W-:Y:S02]  /*0700*/  IADD3 R40, P0, PT, R40, 0x200, RZ ;  /* 0x0000020028287810 */ /* 0x000fe40007f1e0ff */
[----:B------:R-:W-:Y:S02]  /*0710*/  MOV R18, RZ ;  /* 0x000000ff00127202 */ /* 0x000fe40000000f00 */
[----:B------:R-:W-:-:S09]  /*0720*/  IADD3.X R39, PT, PT, RZ, R39, RZ, P0, !PT ;  /* 0x00000027ff277210 */ /* 0x000fd200007fe4ff */
.L_x_3:
[----:B------:R-:W-:Y:S02]  /*0730*/  SHF.L.U32 R41, R73, 0x3, RZ ;  /* 0x0000000349297819 */ /* 0x000fe400000006ff */
[----:B------:R-:W-:Y:S02]  /*0740*/  MOV R36, R40 ;  /* 0x0000002800247202 */ /* 0x000fe40000000f00 */
[----:B------:R-:W-:-:S03]  /*0750*/  MOV R37, R39 ;  /* 0x0000002700257202 */ /* 0x000fc60000000f00 */
[----:B------:R-:W-:-:S05]  /*0760*/  IMAD.WIDE R40, R41, 0x4, R36 ;  /* 0x0000000429287825 */ /* 0x000fca00078e0224 */
[----:B------:R-:W2:Y:S04]  /*0770*/  LDG.E R38, desc[UR8][R40.64+-0x200] ;  /* 0xfffe000828267981 */ /* 0x000ea8000c1e1900 */
[----:B------:R-:W3:Y:S04]  /*0780*/  LDG.E R39, desc[UR8][R40.64+-0x180] ;  /* 0xfffe800828277981 */ /* 0x000ee8000c1e1900 */
[----:B------:R-:W4:Y:S04]  /*0790*/  LDG.E R77, desc[UR8][R40.64+0x100] ;  /* 0x00010008284d7981 */ /* 0x000f28000c1e1900 */
[----:B------:R-:W5:Y:S04]  /*07a0*/  LDG.E R76, desc[UR8][R40.64+-0x100] ;  /* 0xffff0008284c7981 */ /* 0x000f68000c1e1900 */
[----:B------:R-:W5:Y:S01]  /*07b0*/  LDG.E R75, desc[UR8][R40.64+0x80] ;  /* 0x00008008284b7981 */ /* 0x000f62000c1e1900 */
[----:B--2---:R-:W-:-:S03]  /*07c0*/  FADD.FTZ R71, R38, R71 ;  /* 0x0000004726477221 */ /* 0x004fc60000010000 */
[----:B------:R-:W2:Y:S01]  /*07d0*/  LDG.E R38, desc[UR8][R40.64] ;  /* 0x0000000828267981 */ /* 0x000ea2000c1e1900 */
[----:B---3--:R-:W-:-:S03]  /*07e0*/  FADD.FTZ R64, R39, R64 ;  /* 0x0000004027407221 */ /* 0x008fc60000010000 */
[----:B------:R-:W3:Y:S01]  /*07f0*/  LDG.E R39, desc[UR8][R40.64+-0x80] ;  /* 0xffff800828277981 */ /* 0x000ee2000c1e1900 */
[----:B----4-:R-:W-:Y:S01]  /*0800*/  FADD.FTZ R24, R77, R24 ;  /* 0x000000184d187221 */ /* 0x010fe20000010000 */
[----:B-----5:R-:W-:Y:S01]  /*0810*/  FADD.FTZ R57, R76, R57 ;  /* 0x000000394c397221 */ /* 0x020fe20000010000 */
[----:B------:R-:W-:Y:S01]  /*0820*/  FADD.FTZ R30, R75, R30 ;  /* 0x0000001e4b1e7221 */ /* 0x000fe20000010000 */
[----:B--2---:R-:W-:Y:S01]  /*0830*/  FADD.FTZ R43, R38, R43 ;  /* 0x0000002b262b7221 */ /* 0x004fe20000010000 */
[----:B---3--:R-:W-:Y:S01]  /*0840*/  FADD.FTZ R50, R39, R50 ;  /* 0x0000003227327221 */ /* 0x008fe20000010000 */
[----:B------:R-:W-:Y:S02]  /*0850*/  IMAD.WIDE R38, R73, 0x20, R40 ;  /* 0x0000002049267825 */ /* 0x000fe400078e0228 */
[----:B------:R-:W2:Y:S04]  /*0860*/  LDG.E R40, desc[UR8][R40.64+0x180] ;  /* 0x0001800828287981 */ /* 0x000ea8000c1e1900 */
[----:B------:R-:W3:Y:S04]  /*0870*/  LDG.E R77, desc[UR8][R38.64+-0x100] ;  /* 0xffff0008264d7981 */ /* 0x000ee8000c1e1900 */
[----:B------:R-:W4:Y:S04]  /*0880*/  LDG.E R75, desc[UR8][R38.64+-0x200] ;  /* 0xfffe0008264b7981 */ /* 0x000f28000c1e1900 */
[----:B------:R-:W5:Y:S01]  /*0890*/  LDG.E R76, desc[UR8][R38.64+-0x180] ;  /* 0xfffe8008264c7981 */ /* 0x000f62000c1e1900 */
[----:B--2---:R-:W-:-:S03]  /*08a0*/  FADD.FTZ R17, R40, R17 ;  /* 0x0000001128117221 */ /* 0x004fc60000010000 */
[----:B------:R-:W2:Y:S01]  /*08b0*/  LDG.E R40, desc[UR8][R38.64+0x100] ;  /* 0x0001000826287981 */ /* 0x000ea2000c1e1900 */
[----:B---3--:R-:W-:-:S03]  /*08c0*/  FADD.FTZ R56, R77, R56 ;  /* 0x000000384d387221 */ /* 0x008fc60000010000 */
[----:B------:R-:W3:Y:S01]  /*08d0*/  LDG.E R77, desc[UR8][R38.64+0x80] ;  /* 0x00008008264d7981 */ /* 0x000ee2000c1e1900 */
[----:B----4-:R-:W-:-:S03]  /*08e0*/  FADD.FTZ R70, R75, R70 ;  /* 0x000000464b467221 */ /* 0x010fc60000010000 */
[----:B------:R-:W4:Y:S01]  /*08f0*/  LDG.E R75, desc[UR8][R38.64] ;  /* 0x00000008264b7981 */ /* 0x000f22000c1e1900 */
[----:B-----5:R-:W-:-:S03]  /*0900*/  FADD.FTZ R63, R76, R63 ;  /* 0x0000003f4c3f7221 */ /* 0x020fc60000010000 */
[----:B------:R-:W5:Y:S01]  /*0910*/  LDG.E R76, desc[UR8][R38.64+-0x80] ;  /* 0xffff8008264c7981 */ /* 0x000f62000c1e1900 */
[----:B--2---:R-:W-:Y:S01]  /*0920*/  FADD.FTZ R23, R40, R23 ;  /* 0x0000001728177221 */ /* 0x004fe20000010000 */
[----:B------:R-:W-:Y:S02]  /*0930*/  IMAD.WIDE R40, R73, 0x20, R38 ;  /* 0x0000002049287825 */ /* 0x000fe400078e0226 */
[----:B------:R-:W2:Y:S02]  /*0940*/  LDG.E R39, desc[UR8][R38.64+0x180] ;  /* 0x0001800826277981 */ /* 0x000ea4000c1e1900 */
[----:B---3--:R-:W-:Y:S02]  /*0950*/  FADD.FTZ R29, R77, R29 ;  /* 0x0000001d4d1d7221 */ /* 0x008fe40000010000 */
[----:B------:R-:W3:Y:S01]  /*0960*/  LDG.E R77, desc[UR8][R40.64+-0x100] ;  /* 0xffff0008284d7981 */ /* 0x000ee2000c1e1900 */
[----:B----4-:R-:W-:-:S03]  /*0970*/  FADD.FTZ R42, R75, R42 ;  /* 0x0000002a4b2a7221 */ /* 0x010fc60000010000 */
[----:B------:R-:W4:Y:S01]  /*0980*/  LDG.E R75, desc[UR8][R40.64+-0x180] ;  /* 0xfffe8008284b7981 */ /* 0x000f22000c1e1900 */
[----:B-----5:R-:W-:-:S03]  /*0990*/  FADD.FTZ R49, R76, R49 ;  /* 0x000000314c317221 */ /* 0x020fc60000010000 */
        /* <DEDUP_REMOVED lines=61> */
[----:B------:R-:W-:-:S04]  /*0d70*/  IMAD.WIDE R40, R73, 0x20, R38 ;  /* 0x0000002049287825 */ /* 0x000fc800078e0226 */
[----:B---3--:R-:W-:Y:S02]  /*0d80*/  FADD.FTZ R33, R77, R33 ;  /* 0x000000214d217221 */ /* 0x008fe40000010000 */
[----:B------:R-:W2:Y:S04]  /*0d90*/  LDG.E R77, desc[UR8][R38.64+0x180] ;  /* 0x00018008264d7981 */ /* 0x000ea8000c1e1900 */
[----:B------:R-:W3:Y:S01]  /*0da0*/  LDG.E R39, desc[UR8][R40.64+0x80] ;  /* 0x0000800828277981 */ /* 0x000ee2000c1e1900 */
[----:B-----5:R-:W-:Y:S01]  /*0db0*/  FADD.FTZ R53, R76, R53 ;  /* 0x000000354c357221 */ /* 0x020fe20000010000 */
[----:B----4-:R-:W-:Y:S02]  /*0dc0*/  FADD.FTZ R46, R75, R46 ;  /* 0x0000002e4b2e7221 */ /* 0x010fe40000010000 */
[----:B------:R-:W4:Y:S04]  /*0dd0*/  LDG.E R76, desc[UR8][R40.64+-0x200] ;  /* 0xfffe0008284c7981 */ /* 0x000f28000c1e1900 */
[----:B------:R-:W5:Y:S04]  /*0de0*/  LDG.E R75, desc[UR8][R40.64+-0x180] ;  /* 0xfffe8008284b7981 */ /* 0x000f68000c1e1900 */
[----:B------:R-:W2:Y:S01]  /*0df0*/  LDG.E R38, desc[UR8][R36.64+-0x200] ;  /* 0xfffe000824267981 */ /* 0x000ea2000c1e1900 */
[----:B---3--:R-:W-:-:S03]  /*0e00*/  FADD.FTZ R32, R39, R32 ;  /* 0x0000002027207221 */ /* 0x008fc60000010000 */
[----:B------:R-:W3:Y:S01]  /*0e10*/  LDG.E R39, desc[UR8][R40.64+0x100] ;  /* 0x0001000828277981 */ /* 0x000ee2000c1e1900 */
[----:B----4-:R-:W-:-:S03]  /*0e20*/  FADD.FTZ R13, R76, R13 ;  /* 0x0000000d4c0d7221 */ /* 0x010fc60000010000 */
[----:B------:R-:W4:Y:S01]  /*0e30*/  LDG.E R76, desc[UR8][R40.64+-0x100] ;  /* 0xffff0008284c7981 */ /* 0x000f22000c1e1900 */
[----:B-----5:R-:W-:-:S03]  /*0e40*/  FADD.FTZ R66, R75, R66 ;  /* 0x000000424b427221 */ /* 0x020fc60000010000 */
[----:B------:R-:W5:Y:S01]  /*0e50*/  LDG.E R75, desc[UR8][R40.64+-0x80] ;  /* 0xffff8008284b7981 */ /* 0x000f62000c1e1900 */
[----:B---3--:R-:W-:-:S03]  /*0e60*/  FADD.FTZ R74, R39, R74 ;  /* 0x0000004a274a7221 */ /* 0x008fc60000010000 */
[----:B------:R-:W3:Y:S01]  /*0e70*/  LDG.E R39, desc[UR8][R36.64+-0x180] ;  /* 0xfffe800824277981 */ /* 0x000ee2000c1e1900 */
[----:B----4-:R-:W-:-:S03]  /*0e80*/  FADD.FTZ R59, R76, R59 ;  /* 0x0000003b4c3b7221 */ /* 0x010fc60000010000 */
[----:B------:R-:W4:Y:S01]  /*0e90*/  LDG.E R76, desc[UR8][R36.64+-0x100] ;  /* 0xffff0008244c7981 */ /* 0x000f22000c1e1900 */
[----:B-----5:R-:W-:-:S03]  /*0ea0*/  FADD.FTZ R52, R75, R52 ;  /* 0x000000344b347221 */ /* 0x020fc60000010000 */
[----:B------:R-:W5:Y:S01]  /*0eb0*/  LDG.E R75, desc[UR8][R40.64+0x180] ;  /* 0x00018008284b7981 */ /* 0x000f62000c1e1900 */
[----:B--2---:R-:W-:-:S03]  /*0ec0*/  FADD.FTZ R11, R38, R11 ;  /* 0x0000000b260b7221 */ /* 0x004fc60000010000 */
[----:B------:R-:W2:Y:S01]  /*0ed0*/  LDG.E R38, desc[UR8][R36.64] ;  /* 0x0000000824267981 */ /* 0x000ea2000c1e1900 */
[----:B------:R-:W-:-:S03]  /*0ee0*/  FADD.FTZ R19, R77, R19 ;  /* 0x000000134d137221 */ /* 0x000fc60000010000 */
[----:B------:R-:W2:Y:S04]  /*0ef0*/  LDG.E R77, desc[UR8][R40.64] ;  /* 0x00000008284d7981 */ /* 0x000ea8000c1e1900 */
        /* <DEDUP_REMOVED lines=8> */
[----:B------:R-:W-:-:S04]  /*0f80*/  UIADD3 UR5, UPT, UPT, UR5, 0x1, URZ ;  /* 0x0000000105057890 */ /* 0x000fc8000fffe0ff */
[----:B------:R-:W-:Y:S01]  /*0f90*/  UISETP.NE.AND UP0, UPT, UR5, URZ, UPT ;  /* 0x000000ff0500728c */ /* 0x000fe2000bf05270 */
[----:B------:R-:W-:Y:S01]  /*0fa0*/  FADD.FTZ R45, R77, R45 ;  /* 0x0000002d4d2d7221 */ /* 0x000fe20000010000 */
[----:B------:R-:W-:Y:S01]  /*0fb0*/  FADD.FTZ R31, R40, R31 ;  /* 0x0000001f281f7221 */ /* 0x000fe20000010000 */
[----:B---3--:R-:W-:Y:S02]  /*0fc0*/  FADD.FTZ R44, R39, R44 ;  /* 0x0000002c272c7221 */ /* 0x008fe40000010000 */
[----:B------:R-:W0:Y:S01]  /*0fd0*/  LDC.64 R38, c[0x0][0x5f8] ;  /* 0x00017e00ff267b82 */ /* 0x000e220000000a00 */
[----:B----4-:R-:W-:Y:S01]  /*0fe0*/  FADD.FTZ R25, R76, R25 ;  /* 0x000000194c197221 */ /* 0x010fe20000010000 */
[----:B-----5:R-:W-:Y:S01]  /*0ff0*/  FADD.FTZ R58, R75, R58 ;  /* 0x0000003a4b3a7221 */ /* 0x020fe20000010000 */
[----:B0-----:R-:W-:-:S04]  /*1000*/  LEA R40, P0, R38, R36, 0x2 ;  /* 0x0000002426287211 */ /* 0x001fc800078010ff */
[----:B------:R-:W-:Y:S01]  /*1010*/  LEA.HI.X R39, R38, R37, R39, 0x2, P0 ;  /* 0x0000002526277211 */ /* 0x000fe200000f1427 */
[----:B------:R-:W-:Y:S08]  /*1020*/  BRA.U UP0, `(.L_x_3) ;  /* 0xfffffff500c07547 */ /* 0x000ff0000b83ffff */
.L_x_2:
[----:B------:R-:W0:Y:S01]  /*1030*/  S2R R40, SR_TID.X ;  /* 0x0000000000287919 */ /* 0x000e220000002100 */
[----:B------:R-:W1:Y:S01]  /*1040*/  LDCU UR10, c[0x0][0x500] ;  /* 0x0000a000ff0a77ac */ /* 0x000e620008000800 */
[----:B------:R-:W2:Y:S01]  /*1050*/  S2UR UR6, SR_CgaCtaId ;  /* 0x00000000000679c3 */ /* 0x000ea20000008800 */
[----:B------:R-:W-:Y:S01]  /*1060*/  IADD3 R9, PT, PT, R9, -UR4, RZ ;  /* 0x8000000409097c10 */ /* 0x000fe2000fffe0ff */
[----:B------:R-:W-:Y:S01]  /*1070*/  BSSY.RECONVERGENT B0, `(.L_x_4) ;  /* 0x00000be000007945 */ /* 0x000fe20003800200 */
[----:B------:R-:W-:Y:S01]  /*1080*/  UMOV UR5, 0x400 ;  /* 0x0000040000057882 */ /* 0x000fe20000000000 */
[----:B-1----:R-:W-:Y:S01]  /*1090*/  FMUL.FTZ R11, R11, UR10 ;  /* 0x0000000a0b0b7c20 */ /* 0x002fe20008410000 */
[----:B------:R-:W-:Y:S01]  /*10a0*/  FMUL.FTZ R68, R68, UR10 ;  /* 0x0000000a44447c20 */ /* 0x000fe20008410000 */
        /* <DEDUP_REMOVED lines=8> */
[----:B------:R-:W-:Y:S01]  /*1130*/  F2FP.F16.F32.PACK_AB R6, R62, R63 ;  /* 0x0000003f3e06723e */ /* 0x000fe200000000ff */
[----:B------:R-:W-:Y:S01]  /*1140*/  FMUL.FTZ R49, R49, UR10 ;  /* 0x0000000a31317c20 */ /* 0x000fe20008410000 */
[----:B------:R-:W-:Y:S01]  /*1150*/  FMUL.FTZ R48, R48, UR10 ;  /* 0x0000000a30307c20 */ /* 0x000fe20008410000 */
[----:B0-----:R-:W-:Y:S01]  /*1160*/  SHF.L.U32 R36, R40, 0x4, RZ ;  /* 0x0000000428247819 */ /* 0x001fe200000006ff */
[----:B------:R-:W-:Y:S01]  /*1170*/  FMUL.FTZ R63, R4, UR10 ;  /* 0x0000000a043f7c20 */ /* 0x000fe20008410000 */
[----:B------:R-:W-:Y:S01]  /*1180*/  SHF.L.U32 R38, R40, 0x5, RZ ;  /* 0x0000000528267819 */ /* 0x000fe200000006ff */
[----:B------:R-:W-:Y:S01]  /*1190*/  FMUL.FTZ R54, R54, UR10 ;  /* 0x0000000a36367c20 */ /* 0x000fe20008410000 */
[----:B------:R-:W-:Y:S01]  /*11a0*/  LOP3.LUT R37, R36, 0x1c0, RZ, 0xc0, !PT ;  /* 0x000001c024257812 */ /* 0x000fe200078ec0ff */
[----:B------:R-:W-:Y:S01]  /*11b0*/  FMUL.FTZ R5, R5, UR10 ;  /* 0x0000000a05057c20 */ /* 0x000fe20008410000 */
[----:B------:R-:W-:Y:S01]  /*11c0*/  SHF.R.U32.HI R36, RZ, 0x3, R40 ;  /* 0x00000003ff247819 */ /* 0x000fe20000011628 */
[----:B------:R-:W-:Y:S01]  /*11d0*/  FMUL.FTZ R42, R42, UR10 ;  /* 0x0000000a2a2a7c20 */ /* 0x000fe20008410000 */
[----:B------:R-:W-:Y:S01]  /*11e0*/  LOP3.LUT R76, R38, 0x400, RZ, 0xc0, !PT ;  /* 0x00000400264c7812 */ /* 0x000fe200078ec0ff */
[----:B------:R-:W-:Y:S01]  /*11f0*/  FMUL.FTZ R35, R35, UR10 ;  /* 0x0000000a23237c20 */ /* 0x000fe20008410000 */
[----:B------:R-:W-:Y:S01]  /*1200*/  LOP3.LUT R38, R37, 0x18, R36, 0xf8, !PT ;  /* 0x0000001825267812 */ /* 0x000fe200078ef824 */
[----:B------:R-:W-:Y:S01]  /*1210*/  FMUL.FTZ R46, R46, UR10 ;  /* 0x0000000a2e2e7c20 */ /* 0x000fe20008410000 */
[----:B------:R-:W-:Y:S01]  /*1220*/  SHF.L.U32 R37, R40, 0x1, RZ ;  /* 0x0000000128257819 */ /* 0x000fe200000006ff */
[----:B------:R-:W-:Y:S01]  /*1230*/  FMUL.FTZ R45, R45, UR10 ;  /* 0x0000000a2d2d7c20 */ /* 0x000fe20008410000 */
[----:B------:R-:W-:Y:S01]  /*1240*/  F2FP.F16.F32.PACK_AB R48, R48, R49 ;  /* 0x000000313030723e */ /* 0x000fe200000000ff */
[----:B--2---:R-:W-:Y:S01]  /*1250*/  ULEA UR5, UR6, UR5, 0x18 ;  /* 0x0000000506057291 */ /* 0x004fe2000f8ec0ff */
[--C-:B------:R-:W-:Y:S01]  /*1260*/  LOP3.LUT R76, R76, 0x6, R37.reuse, 0xf8, !PT ;  /* 0x000000064c4c7812 */ /* 0x100fe200078ef825 */
[----:B------:R-:W-:Y:S01]  /*1270*/  FMUL.FTZ R51, R51, UR10 ;  /* 0x0000000a33337c20 */ /* 0x000fe20008410000 */
[----:B------:R-:W-:Y:S01]  /*1280*/  LOP3.LUT R37, R38, 0x38, R37, 0x78, !PT ;  /* 0x0000003826257812 */ /* 0x000fe200078e7825 */
[----:B------:R-:W-:Y:S01]  /*1290*/  FMUL.FTZ R38, R71, UR10 ;  /* 0x0000000a47267c20 */ /* 0x000fe20008410000 */
[----:B------:R-:W-:Y:S01]  /*12a0*/  LOP3.LUT P0, RZ, R40, 0x10, RZ, 0xc0, !PT ;  /* 0x0000001028ff7812 */ /* 0x000fe2000780c0ff */
[----:B------:R-:W-:Y:S01]  /*12b0*/  FMUL.FTZ R72, R72, UR10 ;  /* 0x0000000a48487c20 */ /* 0x000fe20008410000 */
[----:B------:R-:W-:Y:S01]  /*12c0*/  F2FP.F16.F32.PACK_AB R4, R5, R54 ;  /* 0x000000360504723e */ /* 0x000fe200000000ff */
[----:B------:R-:W-:Y:S01]  /*12d0*/  FMUL.FTZ R54, R3, UR10 ;  /* 0x0000000a03367c20 */ /* 0x000fe20008410000 */
[----:B------:R-:W-:Y:S01]  /*12e0*/  F2FP.F16.F32.PACK_AB R11, R38, R11 ;  /* 0x0000000b260b723e */ /* 0x000fe200000000ff */
[----:B------:R-:W-:Y:S01]  /*12f0*/  FMUL.FTZ R67, R67, UR10 ;  /* 0x0000000a43437c20 */ /* 0x000fe20008410000 */
[----:B------:R-:W-:Y:S01]  /*1300*/  F2FP.F16.F32.PACK_AB R38, R7, R68 ;  /* 0x000000440726723e */ /* 0x000fe200000000ff */
[----:B------:R-:W-:Y:S01]  /*1310*/  FMUL.FTZ R68, R13, UR10 ;  /* 0x0000000a0d447c20 */ /* 0x000fe20008410000 */
[----:B------:R-:W-:Y:S01]  /*1320*/  SHF.L.U32 R7, R40, 0x3, RZ ;  /* 0x0000000328077819 */ /* 0x000fe200000006ff */
[----:B------:R-:W-:Y:S01]  /*1330*/  FMUL.FTZ R66, R66, UR10 ;  /* 0x0000000a42427c20 */ /* 0x000fe20008410000 */
[----:B------:R-:W-:Y:S01]  /*1340*/  LOP3.LUT R37, R76, R37, RZ, 0xfc, !PT ;  /* 0x000000254c257212 */ /* 0x000fe200078efcff */
[----:B------:R-:W-:Y:S01]  /*1350*/  FMUL.FTZ R65, R65, UR10 ;  /* 0x0000000a41417c20 */ /* 0x000fe20008410000 */
[----:B------:R-:W-:Y:S01]  /*1360*/  LOP3.LUT R13, R7, 0x1f8, RZ, 0xc0, !PT ;  /* 0x000001f8070d7812 */ /* 0x000fe200078ec0ff */
[----:B------:R-:W-:Y:S01]  /*1370*/  FMUL.FTZ R58, R58, UR10 ;  /* 0x0000000a3a3a7c20 */ /* 0x000fe20008410000 */
[----:B------:R-:W-:Y:S01]  /*1380*/  F2FP.F16.F32.PACK_AB R35, R35, R42 ;  /* 0x0000002a2323723e */ /* 0x000fe200000000ff */
[----:B------:R-:W-:Y:S01]  /*1390*/  FMUL.FTZ R60, R60, UR10 ;  /* 0x0000000a3c3c7c20 */ /* 0x000fe20008410000 */
[----:B------:R-:W-:Y:S01]  /*13a0*/  LOP3.LUT R14, R13, 0x38, R40, 0x78, !PT ;  /* 0x000000380d0e7812 */ /* 0x000fe200078e7828 */
[----:B------:R-:W-:Y:S01]  /*13b0*/  FMUL.FTZ R59, R59, UR10 ;  /* 0x0000000a3b3b7c20 */ /* 0x000fe20008410000 */
[----:B------:R-:W-:Y:S01]  /*13c0*/  F2FP.F16.F32.PACK_AB R13, R68, R41 ;  /* 0x00000029440d723e */ /* 0x000fe200000000ff */
[----:B------:R-:W-:Y:S01]  /*13d0*/  FMUL.FTZ R41, R61, UR10 ;  /* 0x0000000a3d297c20 */ /* 0x000fe20008410000 */
[----:B------:R-:W-:Y:S01]  /*13e0*/  FMUL.FTZ R61, R50, UR10 ;  /* 0x0000000a323d7c20 */ /* 0x000fe20008410000 */
        /* <DEDUP_REMOVED lines=8> */
[----:B------:R-:W-:Y:S01]  /*1470*/  F2FP.F16.F32.PACK_AB R40, R69, R72 ;  /* 0x000000484528723e */ /* 0x000fe200000000ff */
[----:B------:R-:W-:Y:S01]  /*1480*/  FMUL.FTZ R31, R31, UR10 ;  /* 0x0000000a1f1f7c20 */ /* 0x000fe20008410000 */
[----:B------:R-:W-:Y:S01]  /*1490*/  FMUL.FTZ R24, R24, UR10 ;  /* 0x0000000a18187c20 */ /* 0x000fe20008410000 */
[----:B------:R-:W-:Y:S01]  /*14a0*/  F2FP.F16.F32.PACK_AB R34, R50, R51 ;  /* 0x000000333222723e */ /* 0x000fe200000000ff */
[----:B------:R-:W-:Y:S01]  /*14b0*/  FMUL.FTZ R53, R53, UR10 ;  /* 0x0000000a35357c20 */ /* 0x000fe20008410000 */
[----:B------:R-:W-:Y:S01]  /*14c0*/  F2FP.F16.F32.PACK_AB R42, R54, R43 ;  /* 0x0000002b362a723e */ /* 0x000fe200000000ff */
[----:B------:R-:W-:Y:S01]  /*14d0*/  FMUL.FTZ R52, R52, UR10 ;  /* 0x0000000a34347c20 */ /* 0x000fe20008410000 */
[----:B------:R-:W-:Y:S01]  /*14e0*/  F2FP.F16.F32.PACK_AB R43, R45, R46 ;  /* 0x0000002e2d2b723e */ /* 0x000fe200000000ff */
[----:B------:R-:W-:Y:S01]  /*14f0*/  FMUL.FTZ R21, R21, UR10 ;  /* 0x0000000a15157c20 */ /* 0x000fe20008410000 */
[----:B------:R-:W-:Y:S01]  /*1500*/  LEA R46, R37, UR5, 0x1 ;  /* 0x00000005252e7c11 */ /* 0x000fe2000f8e08ff */
[----:B------:R-:W-:Y:S01]  /*1510*/  FMUL.FTZ R0, R0, UR10 ;  /* 0x0000000a00007c20 */ /* 0x000fe20008410000 */
[----:B------:R-:W-:Y:S01]  /*1520*/  F2FP.F16.F32.PACK_AB R41, R64, R41 ;  /* 0x000000294029723e */ /* 0x000fe200000000ff */
[----:B------:R-:W-:Y:S01]  /*1530*/  FMUL.FTZ R27, R27, UR10 ;  /* 0x0000000a1b1b7c20 */ /* 0x000fe20008410000 */
[----:B------:R-:W-:Y:S01]  /*1540*/  IADD3 R50, PT, PT, R46, 0x40, RZ ;  /* 0x000000402e327810 */ /* 0x000fe20007ffe0ff */
[----:B------:R-:W-:Y:S01]  /*1550*/  FMUL.FTZ R2, R2, UR10 ;  /* 0x0000000a02027c20 */ /* 0x000fe20008410000 */
[----:B------:R-:W-:Y:S01]  /*1560*/  @P0 IADD3 R50, PT, PT, R46, -0x40, RZ ;  /* 0xffffffc02e320810 */ /* 0x000fe20007ffe0ff */
[----:B------:R-:W-:Y:S01]  /*1570*/  FMUL.FTZ R44, R44, UR10 ;  /* 0x0000000a2c2c7c20 */ /* 0x000fe20008410000 */
[----:B------:R-:W-:Y:S01]  /*1580*/  F2FP.F16.F32.PACK_AB R55, R66, R67 ;  /* 0x000000434237723e */ /* 0x000fe200000000ff */
[----:B------:R-:W-:Y:S01]  /*1590*/  FMUL.FTZ R45, R30, UR10 ;  /* 0x0000000a1e2d7c20 */ /* 0x000fe20008410000 */
[----:B------:R-:W-:Y:S01]  /*15a0*/  F2FP.F16.F32.PACK_AB R56, R68, R65 ;  /* 0x000000414438723e */ /* 0x000fe200000000ff */
[----:B------:R-:W-:Y:S01]  /*15b0*/  FMUL.FTZ R29, R29, UR10 ;  /* 0x0000000a1d1d7c20 */ /* 0x000fe20008410000 */
[----:B------:R-:W-:Y:S01]  /*15c0*/  F2FP.F16.F32.PACK_AB R57, R70, R57 ;  /* 0x000000394639723e */ /* 0x000fe200000000ff */
[----:B------:R-:W-:Y:S01]  /*15d0*/  FMUL.FTZ R28, R28, UR10 ;  /* 0x0000000a1c1c7c20 */ /* 0x000fe20008410000 */
[----:B------:R-:W-:Y:S01]  /*15e0*/  F2FP.F16.F32.PACK_AB R47, R61, R58 ;  /* 0x0000003a3d2f723e */ /* 0x000fe200000000ff */
[----:B------:R-:W-:Y:S01]  /*15f0*/  STS [R46], R11 ;  /* 0x0000000b2e007388 */ /* 0x000fe20000000800 */
[----:B------:R-:W-:Y:S01]  /*1600*/  F2FP.F16.F32.PACK_AB R5, R59, R60 ;  /* 0x0000003c3b05723e */ /* 0x000fe200000000ff */
[----:B------:R-:W-:Y:S01]  /*1610*/  FMUL.FTZ R33, R33, UR10 ;  /* 0x0000000a21217c20 */ /* 0x000fe20008410000 */
[----:B------:R-:W-:Y:S01]  /*1620*/  FMUL.FTZ R32, R32, UR10 ;  /* 0x0000000a20207c20 */ /* 0x000fe20008410000 */
[----:B------:R-:W-:Y:S01]  /*1630*/  STS [R46+0x400], R39 ;  /* 0x000400272e007388 */ /* 0x000fe20000000800 */
[----:B------:R-:W-:Y:S01]  /*1640*/  F2FP.F16.F32.PACK_AB R24, R24, R31 ;  /* 0x0000001f1818723e */ /* 0x000fe200000000ff */
[----:B------:R-:W-:Y:S01]  /*1650*/  FMUL.FTZ R23, R23, UR10 ;  /* 0x0000000a17177c20 */ /* 0x000fe20008410000 */
[----:B------:R-:W-:Y:S01]  /*1660*/  F2FP.F16.F32.PACK_AB R3, R52, R53 ;  /* 0x000000353403723e */ /* 0x000fe200000000ff */
[----:B------:R-:W-:Y:S01]  /*1670*/  STS [R50], R40 ;  /* 0x0000002832007388 */ /* 0x000fe20000000800 */
[----:B------:R-:W-:Y:S01]  /*1680*/  FMUL.FTZ R22, R22, UR10 ;  /* 0x0000000a16167c20 */ /* 0x000fe20008410000 */
[----:B------:R-:W-:Y:S01]  /*1690*/  F2FP.F16.F32.PACK_AB R31, R0, R21 ;  /* 0x00000015001f723e */ /* 0x000fe200000000ff */
[----:B------:R-:W-:Y:S01]  /*16a0*/  FMUL.FTZ R25, R25, UR10 ;  /* 0x0000000a19197c20 */ /* 0x000fe20008410000 */
[----:B------:R-:W-:Y:S01]  /*16b0*/  STS [R50+0x400], R6 ;  /* 0x0004000632007388 */ /* 0x000fe20000000800 */
[----:B------:R-:W-:Y:S01]  /*16c0*/  F2FP.F16.F32.PACK_AB R2, R2, R27 ;  /* 0x0000001b0202723e */ /* 0x000fe200000000ff */
[----:B------:R-:W-:Y:S01]  /*16d0*/  FMUL.FTZ R0, R17, UR10 ;  /* 0x0000000a11007c20 */ /* 0x000fe20008410000 */
[----:B------:R-:W-:Y:S01]  /*16e0*/  FMUL.FTZ R16, R16, UR10 ;  /* 0x0000000a10107c20 */ /* 0x000fe20008410000 */
[----:B------:R-:W-:Y:S01]  /*16f0*/  STS [R46+0x1000], R38 ;  /* 0x001000262e007388 */ /* 0x000fe20000000800 */
        /* <DEDUP_REMOVED lines=9> */
[----:B------:R-:W-:Y:S01]  /*1790*/  FMUL.FTZ R19, R19, UR10 ;  /* 0x0000000a13137c20 */ /* 0x000fe20008410000 */
[----:B------:R-:W-:Y:S01]  /*17a0*/  FMUL.FTZ R18, R18, UR10 ;  /* 0x0000000a12127c20 */ /* 0x000fe20008410000 */
[----:B------:R-:W-:Y:S01]  /*17b0*/  STS [R50+0x1400], R55 ;  /* 0x0014003732007388 */ /* 0x000fe20000000800 */
[----:B------:R-:W-:Y:S01]  /*17c0*/  F2FP.F16.F32.PACK_AB R32, R32, R33 ;  /* 0x000000212020723e */ /* 0x000fe200000000ff */
[----:B------:R-:W0:Y:S01]  /*17d0*/  LDC.64 R28, c[0x0][0x5b8] ;  /* 0x00016e00ff1c7b82 */ /* 0x000e220000000a00 */
[----:B------:R-:W-:Y:S01]  /*17e0*/  F2FP.F16.F32.PACK_AB R22, R22, R23 ;  /* 0x000000171616723e */ /* 0x000fe200000000ff */
[----:B------:R-:W-:Y:S01]  /*17f0*/  STS [R46+0x2000], R56 ;  /* 0x002000382e007388 */ /* 0x000fe20000000800 */
[----:B------:R-:W-:-:S02]  /*1800*/  F2FP.F16.F32.PACK_AB R37, R0, R25 ;  /* 0x000000190025723e */ /* 0x000fc400000000ff */
[----:B------:R-:W-:Y:S01]  /*1810*/  F2FP.F16.F32.PACK_AB R15, R15, R16 ;  /* 0x000000100f0f723e */ /* 0x000fe200000000ff */
[----:B------:R-:W-:Y:S01]  /*1820*/  STS [R46+0x2400], R57 ;  /* 0x002400392e007388 */ /* 0x000fe20000000800 */
[----:B------:R-:W-:Y:S02]  /*1830*/  F2FP.F16.F32.PACK_AB R33, R27, R26 ;  /* 0x0000001a1b21723e */ /* 0x000fe400000000ff */
[----:B------:R-:W-:Y:S01]  /*1840*/  F2FP.F16.F32.PACK_AB R8, R17, R8 ;  /* 0x000000081108723e */ /* 0x000fe200000000ff */
[----:B------:R-:W-:Y:S01]  /*1850*/  STS [R50+0x2000], R47 ;  /* 0x0020002f32007388 */ /* 0x000fe20000000800 */
[----:B------:R-:W-:Y:S02]  /*1860*/  F2FP.F16.F32.PACK_AB R45, R18, R19 ;  /* 0x00000013122d723e */ /* 0x000fe400000000ff */
[----:B------:R-:W-:Y:S01]  /*1870*/  LOP3.LUT R14, R14, 0x1e00, R7, 0xf8, !PT ;  /* 0x00001e000e0e7812 */ /* 0x000fe200078ef807 */
[----:B------:R-:W-:Y:S01]  /*1880*/  STS [R50+0x2400], R48 ;  /* 0x0024003032007388 */ /* 0x000fe20000000800 */
[----:B------:R-:W-:-:S02]  /*1890*/  ISETP.GE.AND P1, PT, R36, R9, PT ;  /* 0x000000092400720c */ /* 0x000fc40003f26270 */
[----:B------:R-:W-:Y:S01]  /*18a0*/  LEA R0, R14, UR5, 0x1 ;  /* 0x000000050e007c11 */ /* 0x000fe2000f8e08ff */
[----:B------:R-:W-:Y:S04]  /*18b0*/  STS [R46+0x3000], R4 ;  /* 0x003000042e007388 */ /* 0x000fe80000000800 */
[----:B------:R1:W-:Y:S04]  /*18c0*/  STS [R46+0x3400], R5 ;  /* 0x003400052e007388 */ /* 0x0003e80000000800 */
[----:B------:R-:W-:Y:S04]  /*18d0*/  STS [R50+0x3000], R49 ;  /* 0x0030003132007388 */ /* 0x000fe80000000800 */
[----:B------:R-:W-:Y:S01]  /*18e0*/  STS [R50+0x3400], R3 ;  /* 0x0034000332007388 */ /* 0x000fe20000000800 */
[----:B-1----:R-:W1:Y:S03]  /*18f0*/  LDC.64 R4, c[0x0][0x5d0] ;  /* 0x00017400ff047b82 */ /* 0x002e660000000a00 */
[----:B------:R-:W-:Y:S04]  /*1900*/  STS [R46+0x4000], R34 ;  /* 0x004000222e007388 */ /* 0x000fe80000000800 */
[----:B------:R-:W-:Y:S04]  /*1910*/  STS [R46+0x4400], R35 ;  /* 0x004400232e007388 */ /* 0x000fe80000000800 */
[----:B------:R-:W-:Y:S04]  /*1920*/  STS [R50+0x4000], R44 ;  /* 0x0040002c32007388 */ /* 0x000fe80000000800 */
[----:B------:R-:W-:Y:S04]  /*1930*/  STS [R50+0x4400], R30 ;  /* 0x0044001e32007388 */ /* 0x000fe80000000800 */
[----:B------:R-:W-:Y:S04]  /*1940*/  STS [R46+0x5000], R42 ;  /* 0x0050002a2e007388 */ /* 0x000fe80000000800 */
[----:B------:R-:W-:Y:S04]  /*1950*/  STS [R46+0x5400], R43 ;  /* 0x0054002b2e007388 */ /* 0x000fe80000000800 */
[----:B------:R0:W-:Y:S04]  /*1960*/  STS [R50+0x5000], R2 ;  /* 0x0050000232007388 */ /* 0x0001e80000000800 */
[----:B------:R-:W-:Y:S04]  /*1970*/  STS [R50+0x5400], R32 ;  /* 0x0054002032007388 */ /* 0x000fe80000000800 */
[----:B------:R-:W-:Y:S01]  /*1980*/  STS [R46+0x6000], R24 ;  /* 0x006000182e007388 */ /* 0x000fe20000000800 */
[----:B0-----:R-:W-:-:S03]  /*1990*/  IMAD.WIDE.U32 R2, R28, UR4, RZ ;  /* 0x000000041c027c25 */ /* 0x001fc6000f8e00ff */
[----:B------:R-:W-:Y:S01]  /*19a0*/  STS [R46+0x6400], R22 ;  /* 0x006400162e007388 */ /* 0x000fe20000000800 */
[----:B------:R-:W-:Y:S01]  /*19b0*/  IMAD R3, R29, UR4, R3 ;  /* 0x000000041d037c24 */ /* 0x000fe2000f8e0203 */
[----:B------:R-:W-:Y:S02]  /*19c0*/  LOP3.LUT R13, R2, 0x38, R7, 0xf8, !PT ;  /* 0x00000038020d7812 */ /* 0x000fe400078ef807 */
[----:B------:R0:W-:Y:S01]  /*19d0*/  STS [R50+0x6000], R37 ;  /* 0x0060002532007388 */ /* 0x0001e20000000800 */
[----:B------:R-:W-:Y:S02]  /*19e0*/  IADD3 R2, PT, PT, R36, 0x20, RZ ;  /* 0x0000002024027810 */ /* 0x000fe40007ffe0ff */
[----:B------:R-:W-:Y:S01]  /*19f0*/  IADD3 R12, P0, PT, R12, R13, RZ ;  /* 0x0000000d0c0c7210 */ /* 0x000fe20007f1e0ff */
[----:B------:R-:W-:Y:S03]  /*1a00*/  STS [R50+0x6400], R15 ;  /* 0x0064000f32007388 */ /* 0x000fe60000000800 */
[----:B------:R-:W-:Y:S01]  /*1a10*/  IADD3.X R13, PT, PT, R10, R3, RZ, P0, !PT ;  /* 0x000000030a0d7210 */ /* 0x000fe200007fe4ff */
[----:B------:R2:W-:Y:S01]  /*1a20*/  STS [R46+0x7000], R31 ;  /* 0x0070001f2e007388 */ /* 0x0005e20000000800 */
[----:B------:R-:W-:-:S02]  /*1a30*/  ISETP.GE.AND P0, PT, R2, R9, PT ;  /* 0x000000090200720c */ /* 0x000fc40003f06270 */
[----:B0-----:R-:W-:Y:S01]  /*1a40*/  LOP3.LUT R37, R7, 0x38, RZ, 0xc0, !PT ;  /* 0x0000003807257812 */ /* 0x001fe200078ec0ff */
[----:B------:R0:W-:Y:S01]  /*1a50*/  STS [R46+0x7400], R33 ;  /* 0x007400212e007388 */ /* 0x0001e20000000800 */
[----:B-1----:R-:W-:Y:S02]  /*1a60*/  IMAD.WIDE.U32 R38, R4, UR7, R12 ;  /* 0x0000000704267c25 */ /* 0x002fe4000f8e000c */
[C---:B------:R-:W-:Y:S01]  /*1a70*/  LOP3.LUT R42, R37.reuse, 0x40, RZ, 0xfc, !PT ;  /* 0x00000040252a7812 */ /* 0x040fe200078efcff */
[----:B------:R0:W-:Y:S01]  /*1a80*/  STS [R50+0x7000], R8 ;  /* 0x0070000832007388 */ /* 0x0001e20000000800 */
[----:B------:R-:W-:Y:S01]  /*1a90*/  LOP3.LUT R43, R37, 0x80, RZ, 0xfc, !PT ;  /* 0x00000080252b7812 */ /* 0x000fe200078efcff */
[----:B--2---:R-:W-:Y:S01]  /*1aa0*/  IMAD R31, R5, UR7, R39 ;  /* 0x00000007051f7c24 */ /* 0x004fe2000f8e0227 */
[----:B------:R-:W-:Y:S01]  /*1ab0*/  LOP3.LUT R44, R37, 0xc0, RZ, 0xfc, !PT ;  /* 0x000000c0252c7812 */ /* 0x000fe200078efcff */
[----:B------:R0:W-:Y:S01]  /*1ac0*/  STS [R50+0x7400], R45 ;  /* 0x0074002d32007388 */ /* 0x0001e20000000800 */
[----:B------:R-:W-:Y:S06]  /*1ad0*/  BAR.SYNC.DEFER_BLOCKING 0x0 ;  /* 0x0000000000007b1d */ /* 0x000fec0000010000 */
[----:B------:R0:W1:Y:S04]  /*1ae0*/  LDS.128 R24, [R0+0x1000] ;  /* 0x0010000000187984 */ /* 0x0000680000000c00 */
[----:B------:R0:W2:Y:S04]  /*1af0*/  LDS.128 R20, [R0+0x3000] ;  /* 0x0030000000147984 */ /* 0x0000a80000000c00 */
[----:B------:R0:W3:Y:S01]  /*1b00*/  LDS.128 R16, [R0+0x5000] ;  /* 0x0050000000107984 */ /* 0x0000e20000000c00 */
[----:B------:R-:W-:Y:S05]  /*1b10*/  @P1 BRA `(.L_x_5) ;  /* 0x00000000004c1947 */ /* 0x000fea0003800000 */
[----:B------:R-:W4:Y:S01]  /*1b20*/  LDCU UR4, c[0x0][0x440] ;  /* 0x00008800ff0477ac */ /* 0x000f220008000800 */
[----:B------:R-:W5:Y:S01]  /*1b30*/  LDS.128 R4, [R0+0x2000] ;  /* 0x0020000000047984 */ /* 0x000f620000000c00 */
[----:B------:R-:W-:Y:S01]  /*1b40*/  MOV R30, R38 ;  /* 0x00000026001e7202 */ /* 0x000fe20000000f00 */
[----:B------:R-:W1:Y:S02]  /*1b50*/  LDCU.64 UR6, c[0x0][0x558] ;  /* 0x0000ab00ff0677ac */ /* 0x000e640008000a00 */
[----:B0-----:R-:W0:Y:S02]  /*1b60*/  LDS.128 R8, [R0+0x4000] ;  /* 0x0040000000087984 */ /* 0x001e240000000c00 */
[C---:B------:R-:W-:Y:S02]  /*1b70*/  IMAD.WIDE.U32 R2, R36.reuse, R28, R30 ;  /* 0x0000001c24027225 */ /* 0x040fe400078e001e */
[----:B------:R-:W2:Y:S02]  /*1b80*/  LDS.128 R32, [R0+0x6000] ;  /* 0x0060000000207984 */ /* 0x000ea40000000c00 */
[----:B------:R-:W-:Y:S01]  /*1b90*/  IMAD R3, R36, R29, R3 ;  /* 0x0000001d24037224 */ /* 0x000fe200078e0203 */
[----:B----4-:R-:W-:-:S02]  /*1ba0*/  ISETP.GE.AND P1, PT, R37, UR4, PT ;  /* 0x0000000425007c0c */ /* 0x010fc4000bf26270 */
[----:B------:R-:W-:Y:S02]  /*1bb0*/  ISETP.GE.AND P2, PT, R42, UR4, PT ;  /* 0x000000042a007c0c */ /* 0x000fe4000bf46270 */
[----:B------:R-:W-:Y:S02]  /*1bc0*/  ISETP.GE.AND P3, PT, R43, UR4, PT ;  /* 0x000000042b007c0c */ /* 0x000fe4000bf66270 */
[----:B------:R-:W-:Y:S02]  /*1bd0*/  ISETP.GE.AND P4, PT, R44, UR4, PT ;  /* 0x000000042c007c0c */ /* 0x000fe4000bf86270 */
[----:B-1----:R-:W-:-:S04]  /*1be0*/  LEA R40, P5, R2, UR6, 0x1 ;  /* 0x0000000602287c11 */ /* 0x002fc8000f8a08ff */
[----:B------:R-:W-:Y:S01]  /*1bf0*/  LEA.HI.X R41, R2, UR7, R3, 0x1, P5 ;  /* 0x0000000702297c11 */ /* 0x000fe2000a8f0c03 */
[----:B------:R-:W1:Y:S04]  /*1c00*/  @!P1 LDS.128 R12, [R0] ;  /* 0x00000000000c9984 */ /* 0x000e680000000c00 */
[----:B-----5:R4:W-:Y:S04]  /*1c10*/  @!P2 STG.E.128 desc[UR8][R40.64+0x80], R4 ;  /* 0x000080042800a986 */ /* 0x0209e8000c101d08 */
[----:B0-----:R4:W-:Y:S04]  /*1c20*/  @!P3 STG.E.128 desc[UR8][R40.64+0x100], R8 ;  /* 0x000100082800b986 */ /* 0x0019e8000c101d08 */
[----:B--2---:R4:W-:Y:S04]  /*1c30*/  @!P4 STG.E.128 desc[UR8][R40.64+0x180], R32 ;  /* 0x000180202800c986 */ /* 0x0049e8000c101d08 */
[----:B-1----:R4:W-:Y:S02]  /*1c40*/  @!P1 STG.E.128 desc[UR8][R40.64], R12 ;  /* 0x0000000c28009986 */ /* 0x0029e4000c101d08 */
.L_x_5:
[----:B------:R-:W-:Y:S05]  /*1c50*/  BSYNC.RECONVERGENT B0 ;  /* 0x0000000000007941 */ /* 0x000fea0003800200 */
.L_x_4:
[----:B------:R-:W-:Y:S05]  /*1c60*/  @P0 EXIT ;  /* 0x000000000000094d */ /* 0x000fea0003800000 */
[----:B----4-:R-:W-:Y:S01]  /*1c70*/  IADD3 R9, P0, PT, R36, 0x20, RZ ;  /* 0x0000002024097810 */ /* 0x010fe20007f1e0ff */
[----:B------:R-:W4:Y:S01]  /*1c80*/  LDCU.64 UR6, c[0x0][0x558] ;  /* 0x0000ab00ff0677ac */ /* 0x000f220008000a00 */
[----:B------:R0:W3:Y:S01]  /*1c90*/  LDS.128 R4, [R0+0x7000] ;  /* 0x0070000000047984 */ /* 0x0000e20000000c00 */
[----:B------:R-:W-:Y:S02]  /*1ca0*/  MOV R2, R38 ;  /* 0x0000002600027202 */ /* 0x000fe40000000f00 */
[----:B------:R-:W-:Y:S01]  /*1cb0*/  IADD3.X R3, PT, PT, RZ, RZ, RZ, P0, !PT ;  /* 0x000000ffff037210 */ /* 0x000fe200007fe4ff */
[----:B------:R-:W5:Y:S04]  /*1cc0*/  LDCU UR4, c[0x0][0x440] ;  /* 0x00008800ff0477ac */ /* 0x000f680008000800 */
[----:B0-----:R-:W-:Y:S01]  /*1cd0*/  IMAD R8, R3, R28, RZ ;  /* 0x0000001c03087224 */ /* 0x001fe200078e02ff */
[----:B------:R-:W-:-:S03]  /*1ce0*/  MOV R3, R31 ;  /* 0x0000001f00037202 */ /* 0x000fc60000000f00 */
[----:B------:R-:W-:-:S04]  /*1cf0*/  IMAD.WIDE.U32 R2, R9, R28, R2 ;  /* 0x0000001c09027225 */ /* 0x000fc800078e0002 */
[----:B------:R-:W-:Y:S01]  /*1d00*/  IMAD R9, R9, R29, R8 ;  /* 0x0000001d09097224 */ /* 0x000fe200078e0208 */
[----:B----4-:R-:W-:Y:S02]  /*1d10*/  LEA R8, P0, R2, UR6, 0x1 ;  /* 0x0000000602087c11 */ /* 0x010fe4000f8008ff */
[----:B-----5:R-:W-:Y:S02]  /*1d20*/  ISETP.GE.AND P1, PT, R37, UR4, PT ;  /* 0x0000000425007c0c */ /* 0x020fe4000bf26270 */
[----:B------:R-:W-:Y:S02]  /*1d30*/  IADD3 R3, PT, PT, R3, R9, RZ ;  /* 0x0000000903037210 */ /* 0x000fe40007ffe0ff */
[----:B------:R-:W-:Y:S02]  /*1d40*/  ISETP.GE.AND P2, PT, R42, UR4, PT ;  /* 0x000000042a007c0c */ /* 0x000fe4000bf46270 */
[----:B------:R-:W-:Y:S02]  /*1d50*/  ISETP.GE.AND P3, PT, R43, UR4, PT ;  /* 0x000000042b007c0c */ /* 0x000fe4000bf66270 */
[----:B------:R-:W-:-:S02]  /*1d60*/  LEA.HI.X R9, R2, UR7, R3, 0x1, P0 ;  /* 0x0000000702097c11 */ /* 0x000fc400080f0c03 */
[----:B------:R-:W-:-:S03]  /*1d70*/  ISETP.GE.AND P0, PT, R44, UR4, PT ;  /* 0x000000042c007c0c */ /* 0x000fc6000bf06270 */
[----:B-1----:R0:W-:Y:S04]  /*1d80*/  @!P1 STG.E.128 desc[UR8][R8.64], R24 ;  /* 0x0000001808009986 */ /* 0x0021e8000c101d08 */
[----:B--2---:R0:W-:Y:S04]  /*1d90*/  @!P2 STG.E.128 desc[UR8][R8.64+0x80], R20 ;  /* 0x000080140800a986 */ /* 0x0041e8000c101d08 */
[----:B---3--:R0:W-:Y:S02]  /*1da0*/  @!P3 STG.E.128 desc[UR8][R8.64+0x100], R16 ;  /* 0x000100100800b986 */ /* 0x0081e4000c101d08 */
[----:B------:R-:W-:Y:S05]  /*1db0*/  @P0 EXIT ;  /* 0x000000000000094d */ /* 0x000fea0003800000 */
[----:B------:R-:W-:Y:S01]  /*1dc0*/  STG.E.128 desc[UR8][R8.64+0x180], R4 ;  /* 0x0001800408007986 */ /* 0x000fe2000c101d08 */
[----:B------:R-:W-:Y:S05]  /*1dd0*/  EXIT ;  /* 0x000000000000794d */ /* 0x000fea0003800000 */
.L_x_6:
[----:B------:R-:W-:-:S00]  /*1de0*/  BRA `(.L_x_6) ;  /* 0xfffffffc00fc7947 */ /* 0x000fc0000383ffff */
[----:B------:R-:W-:-:S00]  /*1df0*/  NOP ;  /* 0x0000000000007918 */ /* 0x000fc00000000000 */
        /* <DEDUP_REMOVED lines=8> */
.L_x_1255:


//--------------------- .text._ZN5flash44flash_bwd_dq_dk_dv_loop_seqk_parallel_kernelI23Flash_bwd_kernel_traitsILi256ELi64ELi32ELi8ELi4ELi1ELi2ELb1ELb1EN7cutlass6half_tE19Flash_kernel_traitsILi256ELi64ELi32ELi8ES3_EELb0ELb1ELb0ELb0ELb0ELb0ELb0EEEvNS_16Flash_bwd_paramsE --------------------------
	.section	.text._ZN5flash44flash_bwd_dq_dk_dv_loop_seqk_parallel_kernelI23Flash_bwd_kernel_traitsILi256ELi64ELi32ELi8ELi4ELi1ELi2ELb1ELb1EN7cutlass6half_tE19Flash_kernel_traitsILi256ELi64ELi32ELi8ES3_EELb0ELb1ELb0ELb0ELb0ELb0ELb0EEEvNS_16Flash_bwd_paramsE,"ax",@progbits
	.align	128
        .global         _ZN5flash44flash_bwd_dq_dk_dv_loop_seqk_parallel_kernelI23Flash_bwd_kernel_traitsILi256ELi64ELi32ELi8ELi4ELi1ELi2ELb1ELb1EN7cutlass6half_tE19Flash_kernel_traitsILi256ELi64ELi32ELi8ES3_EELb0ELb1ELb0ELb0ELb0ELb0ELb0EEEvNS_16Flash_bwd_paramsE
        .type           _ZN5flash44flash_bwd_dq_dk_dv_loop_seqk_parallel_kernelI23Flash_bwd_kernel_traitsILi256ELi64ELi32ELi8ELi4ELi1ELi2ELb1ELb1EN7cutlass6half_tE19Flash_kernel_traitsILi256ELi64ELi32ELi8ES3_EELb0ELb1ELb0ELb0ELb0ELb0ELb0EEEvNS_16Flash_bwd_paramsE,@function
        .size           _ZN5flash44flash_bwd_dq_dk_dv_loop_seqk_parallel_kernelI23Flash_bwd_kernel_traitsILi256ELi64ELi32ELi8ELi4ELi1ELi2ELb1ELb1EN7cutlass6half_tE19Flash_kernel_traitsILi256ELi64ELi32ELi8ES3_EELb0ELb1ELb0ELb0ELb0ELb0ELb0EEEvNS_16Flash_bwd_paramsE,(.L_x_1256 - _ZN5flash44flash_bwd_dq_dk_dv_loop_seqk_parallel_kernelI23Flash_bwd_kernel_traitsILi256ELi64ELi32ELi8ELi4ELi1ELi2ELb1ELb1EN7cutlass6half_tE19Flash_kernel_traitsILi256ELi64ELi32ELi8ES3_EELb0ELb1ELb0ELb0ELb0ELb0ELb0EEEvNS_16Flash_bwd_paramsE)
        .other          _ZN5flash44flash_bwd_dq_dk_dv_loop_seqk_parallel_kernelI23Flash_bwd_kernel_traitsILi256ELi64ELi32ELi8ELi4ELi1ELi2ELb1ELb1EN7cutlass6half_tE19Flash_kernel_traitsILi256ELi64ELi32ELi8ES3_EELb0ELb1ELb0ELb0ELb0ELb0ELb0EEEvNS_16Flash_bwd_paramsE,@"STO_CUDA_ENTRY STV_DEFAULT"
_ZN5flash44flash_bwd_dq_dk_dv_loop_seqk_parallel_kernelI23Flash_bwd_kernel_traitsILi256ELi64ELi32ELi8ELi4ELi1ELi2ELb1ELb1EN7cutlass6half_tE19Flash_kernel_traitsILi256ELi64ELi32ELi8ES3_EELb0ELb1ELb0ELb0ELb0ELb0ELb0EEEvNS_16Flash_bwd_paramsE:
.text._ZN5flash44flash_bwd_dq_dk_dv_loop_seqk_parallel_kernelI23Flash_bwd_kernel_traitsILi256ELi64ELi32ELi8ELi4ELi1ELi2ELb1ELb1EN7cutlass6half_tE19Flash_kernel_traitsILi256ELi64ELi32ELi8ES3_EELb0ELb1ELb0ELb0ELb0ELb0ELb0EEEvNS_16Flash_bwd_paramsE:
[----:B------:R-:W-:Y:S08]  /*0000*/  LDC R1, c[0x0][0x37c] ;  /* 0x0000df00ff017b82 */ /* 0x000ff00000000800 */
[----:B------:R-:W1:Y:S08]  /*0010*/  LDC R3, c[0x0][0x438] ;  /* 0x00010e00ff037b82 */ /* 0x000e700000000800 */
[----:B------:R-:W2:Y:S01]  /*0020*/  S2UR UR39, SR_CTAID.X ;  /* 0x00000000002779c3 */ /* 0x000ea20000002500 */
[----:B-1----:R-:W-:-:S05]  /*0030*/  VIADD R3, R3, 0x1f ;  /* 0x0000001f03037836 */ /* 0x002fca0000000000 */
[----:B------:R-:W-:-:S04]  /*0040*/  SHF.R.S32.HI R0, RZ, 0x1f, R3 ;  /* 0x0000001fff007819 */ /* 0x000fc80000011403 */
[----:B------:R-:W-:-:S04]  /*0050*/  LEA.HI R0, R0, R3, RZ, 0x5 ;  /* 0x0000000300007211 */ /* 0x000fc800078f28ff */
[----:B------:R-:W-:-:S04]  /*0060*/  SHF.R.S32.HI R0, RZ, 0x5, R0 ;  /* 0x00000005ff007819 */ /* 0x000fc80000011400 */
[----:B--2---:R-:W-:-:S13]  /*0070*/  ISETP.LE.AND P0, PT, R0, UR39, PT ;  /* 0x0000002700007c0c */ /* 0x004fda000bf03270 */
[----:B------:R-:W-:Y:S05]  /*0080*/  @P0 EXIT ;  /* 0x000000000000094d */ /* 0x000fea0003800000 */
[----:B------:R-:W1:Y:S01]  /*0090*/  S2UR UR40, SR_CTAID.Y ;  /* 0x00000000002879c3 */ /* 0x000e620000002600 */
[----:B------:R-:W1:Y:S01]  /*00a0*/  LDCU.64 UR10, c[0x0][0x468] ;  /* 0x00008d00ff0a77ac */ /* 0x000e620008000a00 */
[----:B------:R-:W2:Y:S06]  /*00b0*/  LDCU.64 UR4, c[0x0][0x468] ;  /* 0x00008d00ff0477ac */ /* 0x000eac0008000a00 */
[----:B------:R-:W-:Y:S01]  /*00c0*/  S2UR UR27, SR_CTAID.Z ;  /* 0x00000000001b79c3 */ /* 0x000fe20000002700 */
[----:B------:R-:W3:Y:S01]  /*00d0*/  LDCU.64 UR6, c[0x0][0x460] ;  /* 0x00008c00ff0677ac */ /* 0x000ee20008000a00 */
[----:B------:R-:W4:Y:S06]  /*00e0*/  LDCU.U8 UR12, c[0x0][0x532] ;  /* 0x0000a640ff0c77ac */ /* 0x000f2c0008000000 */
[----:B------:R-:W-:Y:S01]  /*00f0*/  S2UR UR25, SR_CTAID.X ;  /* 0x00000000001979c3 */ /* 0x000fe20000002500 */
[----:B------:R-:W4:Y:S01]  /*0100*/  LDCU.64 UR36, c[0x0][0x358] ;  /* 0x00006b00ff2477ac */ /* 0x000f220008000a00 */
[----:B------:R-:W4:Y:S06]  /*0110*/  LDCU.64 UR30, c[0x0][0x460] ;  /* 0x00008c00ff1e77ac */ /* 0x000f2c0008000a00 */
[----:B------:R-:W-:Y:S01]  /*0120*/  S2UR UR22, SR_CTAID.Y ;  /* 0x00000000001679c3 */ /* 0x000fe20000002600 */
[----:B-1----:R-:W-:-:S02]  /*0130*/  ULEA UR9, UP0, UR40, UR10, 0x2 ;  /* 0x0000000a28097291 */ /* 0x002fc4000f8010ff */
[----:B--2---:R-:W-:Y:S02]  /*0140*/  UISETP.EQ.U32.AND UP1, UPT, UR4, URZ, UPT ;  /* 0x000000ff0400728c */ /* 0x004fe4000bf22070 */
[----:B------:R-:W-:Y:S02]  /*0150*/  UISETP.NE.U32.AND UP6, UPT, UR4, URZ, UPT ;  /* 0x000000ff0400728c */ /* 0x000fe4000bfc5070 */
[----:B------:R-:W-:Y:S01]  /*0160*/  ULEA.HI.X UR8, UR40, UR11, URZ, 0x2, UP0 ;  /* 0x0000000b28087291 */ /* 0x000fe200080f14ff */
[----:B------:R-:W1:Y:S01]  /*0170*/  S2UR UR4, SR_CgaCtaId ;  /* 0x00000000000479c3 */ /* 0x000e620000008800 */
[----:B---3--:R-:W-:Y:S01]  /*0180*/  UISETP.NE.U32.AND UP0, UPT, UR6, URZ, UPT ;  /* 0x000000ff0600728c */ /* 0x008fe2000bf05070 */
[----:B------:R-:W-:Y:S01]  /*0190*/  MOV R242, UR9 ;  /* 0x0000000900f27c02 */ /* 0x000fe20008000f00 */
[----:B------:R-:W-:Y:S02]  /*01a0*/  UISETP.NE.U32.AND UP3, UPT, UR6, URZ, UPT ;  /* 0x000000ff0600728c */ /* 0x000fe4000bf65070 */
[----:B------:R-:W-:Y:S01]  /*01b0*/  UISETP.NE.AND.EX UP5, UPT, UR7, URZ, UPT, UP0 ;  /* 0x000000ff0700728c */ /* 0x000fe2000bfa5300 */
[----:B------:R-:W-:Y:S01]  /*01c0*/  MOV R243, UR8 ;  /* 0x0000000800f37c02 */ /* 0x000fe20008000f00 */
[----:B------:R-:W-:Y:S01]  /*01d0*/  UISETP.NE.AND.EX UP3, UPT, UR7, URZ, UPT, UP3 ;  /* 0x000000ff0700728c */ /* 0x000fe2000bf65330 */
[----:B------:R-:W2:Y:S01]  /*01e0*/  S2UR UR11, SR_CgaCtaId ;  /* 0x00000000000b79c3 */ /* 0x000ea20000008800 */
[----:B------:R-:W3:Y:S01]  /*01f0*/  LDCU.64 UR6, c[0x0][0x470] ;  /* 0x00008e00ff0677ac */ /* 0x000ee20008000a00 */
[----:B----4-:R-:W-:-:S02]  /*0200*/  UISETP.NE.AND UP2, UPT, UR12, URZ, UPT ;  /* 0x000000ff0c00728c */ /* 0x010fc4000bf45270 */
[----:B------:R-:W-:-:S04]  /*0210*/  UISETP.NE.AND.EX UP6, UPT, UR5, URZ, UPT, UP6 ;  /* 0x000000ff0500728c */ /* 0x000fc8000bfc5360 */
[----:B------:R-:W4:Y:S01]  /*0220*/  S2UR UR24, SR_CTAID.Z ;  /* 0x00000000001879c3 */ /* 0x000f220000002700 */
[----:B------:R-:W-:Y:S01]  /*0230*/  UISETP.EQ.OR.EX UP0, UPT, UR5, URZ, !UP2, UP1 ;  /* 0x000000ff0500728c */ /* 0x000fe2000d702710 */
[----:B------:R-:W-:Y:S02]  /*0240*/  UMOV UR12, 0x400 ;  /* 0x00000400000c7882 */ /* 0x000fe40000000000 */
[----:B------:R-:W-:Y:S01]  /*0250*/  UMOV UR5, 0x400 ;  /* 0x0000040000057882 */ /* 0x000fe20000000000 */
[----:B------:R-:W-:Y:S02]  /*0260*/  UP2UR UR28, UPR, URZ, 0x4 ;  /* 0x00000004ff1c7883 */ /* 0x000fe40008000000 */
[----:B------:R-:W-:Y:S02]  /*0270*/  UP2UR UR29, UPR, URZ, 0x1 ;  /* 0x00000001ff1d7883 */ /* 0x000fe40008000000 */
[----:B-1----:R-:W-:Y:S02]  /*0280*/  ULEA UR4, UR4, UR5, 0x18 ;  /* 0x0000000504047291 */ /* 0x002fe4000f8ec0ff */
[----:B---3--:R-:W-:Y:S01]  /*0290*/  UISETP.NE.U32.AND UP4, UPT, UR6, URZ, UPT ;  /* 0x000000ff0600728c */ /* 0x008fe2000bf85070 */
[----:B------:R-:W1:Y:S01]  /*02a0*/  LDCU UR10, c[0x0][0x438] ;  /* 0x00008700ff0a77ac */ /* 0x000e620008000800 */
[----:B------:R-:W3:Y:S01]  /*02b0*/  LDCU UR23, c[0x0][0x438] ;  /* 0x00008700ff1777ac */ /* 0x000ee20008000800 */
[----:B------:R-:W1:Y:S01]  /*02c0*/  @!UP3 LDCU UR26, c[0x0][0x434] ;  /* 0x00008680ff1ab7ac */ /* 0x000e620008000800 */
[----:B--2---:R-:W-:-:S02]  /*02d0*/  ULEA UR5, UR11, UR12, 0x18 ;  /* 0x0000000c0b057291 */ /* 0x004fc4000f8ec0ff */
[----:B------:R-:W-:Y:S02]  /*02e0*/  UIADD3 UR38, UPT, UPT, UR4, 0x15000, URZ ;  /* 0x0001500004267890 */ /* 0x000fe4000fffe0ff */
[----:B------:R-:W-:Y:S01]  /*02f0*/  UISETP.NE.AND.EX UP4, UPT, UR7, URZ, UPT, UP4 ;  /* 0x000000ff0700728c */ /* 0x000fe2000bf85340 */
[----:B------:R-:W-:Y:S01]  /*0300*/  UMOV UR34, URZ ;  /* 0x000000ff00227c82 */ /* 0x000fe20008000000 */
[----:B------:R-:W-:-:S09]  /*0310*/  UMOV UR35, URZ ;  /* 0x000000ff00237c82 */ /* 0x000fd20008000000 */
.L_x_48:
[----:B------:R-:W2:Y:S01]  /*0320*/  LDCU.64 UR8, c[0x0][0x478] ;  /* 0x00008f00ff0877ac */ /* 0x000ea20008000a00 */
[----:B------:R-:W-:Y:S02]  /*0330*/  PLOP3.LUT P1, PT, PT, PT, UP4, 0x80, 0x8 ;  /* 0x000000000008781c */ /* 0x000fe40003f2f048 */
[----:B------:R-:W-:Y:S01]  /*0340*/  PLOP3.LUT P4, PT, PT, PT, UP5, 0x80, 0x8 ;  /* 0x000000000008781c */ /* 0x000fe20003f8f058 */
[----:B------:R-:W-:Y:S01]  /*0350*/  @UP4 ULEA UR12, UP0, UR40, UR6, 0x2 ;  /* 0x00000006280c4291 */ /* 0x000fe2000f8010ff */
[----:B------:R-:W-:Y:S01]  /*0360*/  PLOP3.LUT P2, PT, PT, PT, UP3, 0x80, 0x8 ;  /* 0x000000000008781c */ /* 0x000fe20003f4f038 */
[----:B------:R-:W-:Y:S02]  /*0370*/  UISETP.NE.AND UP2, UPT, UR29, URZ, UPT ;  /* 0x000000ff1d00728c */ /* 0x000fe4000bf45270 */
[----:B------:R-:W-:Y:S02]  /*0380*/  @UP4 ULEA.HI.X UR13, UR40, UR7, URZ, 0x2, UP0 ;  /* 0x00000007280d4291 */ /* 0x000fe400080f14ff */
[----:B------:R-:W-:-:S02]  /*0390*/  IMAD.U32 R10, RZ, RZ, UR12 ;  /* 0x0000000cff0a7e24 */ /* 0x000fc4000f8e00ff */
[----:B------:R-:W-:Y:S02]  /*03a0*/  PLOP3.LUT P3, PT, PT, PT, UP2, 0x80, 0x8 ;  /* 0x000000000008781c */ /* 0x000fe40003f6f028 */
[----:B------:R-:W-:Y:S01]  /*03b0*/  IMAD.U32 R11, RZ, RZ, UR13 ;  /* 0x0000000dff0b7e24 */ /* 0x000fe2000f8e00ff */
[----:B------:R-:W-:Y:S02]  /*03c0*/  UIMAD.WIDE.U32 UR12, UR40, 0x4, UR30 ;  /* 0x00000004280c78a5 */ /* 0x000fe4000f8e001e */
[----:B--2---:R-:W-:Y:S02]  /*03d0*/  UISETP.NE.U32.AND UP0, UPT, UR8, URZ, UPT ;  /* 0x000000ff0800728c */ /* 0x004fe4000bf05070 */
[----:B---34-:R-:W2:Y:S02]  /*03e0*/  @P1 LDG.E R3, desc[UR36][R10.64] ;  /* 0x000000240a031981 */ /* 0x018ea4000c1e1900 */
[----:B------:R-:W-:-:S04]  /*03f0*/  UISETP.NE.AND.EX UP0, UPT, UR9, URZ, UPT, UP0 ;  /* 0x000000ff0900728c */ /* 0x000fc8000bf05300 */
[----:B-----5:R-:W5:Y:S02]  /*0400*/  @!P3 LDG.E R4, desc[UR36][R242.64] ;  /* 0x00000024f204b981 */ /* 0x020f64000c1e1900 */
[----:B------:R-:W-:-:S05]  /*0410*/  PLOP3.LUT P0, PT, PT, PT, UP0, 0x80, 0x8 ;  /* 0x000000000008781c */ /* 0x000fca0003f0f008 */
[----:B------:R-:W-:Y:S01]  /*0420*/  @UP0 ULEA UR14, UP1, UR40, UR8, 0x2 ;  /* 0x00000008280e0291 */ /* 0x000fe2000f8210ff */
[----:B------:R-:W-:Y:S01]  /*0430*/  IMAD.U32 R6, RZ, RZ, UR12 ;  /* 0x0000000cff067e24 */ /* 0x000fe2000f8e00ff */
[----:B------:R-:W3:Y:S02]  /*0440*/  @!UP0 LDCU UR11, c[0x0][0x43c] ;  /* 0x00008780ff0b87ac */ /* 0x000ee40008000800 */
[----:B------:R-:W-:Y:S02]  /*0450*/  @UP0 ULEA.HI.X UR15, UR40, UR9, URZ, 0x2, UP1 ;  /* 0x00000009280f0291 */ /* 0x000fe400088f14ff */
[----:B------:R-:W-:Y:S01]  /*0460*/  IMAD.U32 R8, RZ, RZ, UR14 ;  /* 0x0000000eff087e24 */ /* 0x000fe2000f8e00ff */
[----:B------:R-:W4:Y:S01]  /*0470*/  @!UP0 LDCU.64 UR8, c[0x0][0x488] ;  /* 0x00009100ff0887ac */ /* 0x000f220008000a00 */
[----:B------:R-:W-:Y:S02]  /*0480*/  IMAD.U32 R7, RZ, RZ, UR13 ;  /* 0x0000000dff077e24 */ /* 0x000fe4000f8e00ff */
[----:B------:R-:W-:-:S03]  /*0490*/  IMAD.U32 R9, RZ, RZ, UR15 ;  /* 0x0000000fff097e24 */ /* 0x000fc6000f8e00ff */
[----:B------:R-:W5:Y:S04]  /*04a0*/  @P4 LDG.E R5, desc[UR36][R6.64] ;  /* 0x0000002406054981 */ /* 0x000f68000c1e1900 */
[----:B------:R-:W5:Y:S04]  /*04b0*/  @P0 LDG.E R0, desc[UR36][R8.64] ;  /* 0x0000002408000981 */ /* 0x000f68000c1e1900 */
[----:B------:R-:W5:Y:S01]  /*04c0*/  @P2 LDG.E R2, desc[UR36][R6.64+0x4] ;  /* 0x0000042406022981 */ /* 0x000f62000c1e1900 */
[----:B------:R-:W-:Y:S01]  /*04d0*/  UMOV UR42, URZ ;  /* 0x000000ff002a7c82 */ /* 0x000fe20008000000 */
[----:B------:R-:W-:Y:S01]  /*04e0*/  UMOV UR19, 0xffffffff ;  /* 0xffffffff00137882 */ /* 0x000fe20000000000 */
[----:B------:R-:W-:Y:S01]  /*04f0*/  UMOV UR43, 0xffffffff ;  /* 0xffffffff002b7882 */ /* 0x000fe20000000000 */
[----:B----4-:R-:W-:-:S04]  /*0500*/  @!UP0 UISETP.NE.U32.AND UP1, UPT, UR8, URZ, UPT ;  /* 0x000000ff0800828c */ /* 0x010fc8000bf25070 */
[----:B------:R-:W-:Y:S02]  /*0510*/  @!UP0 UISETP.NE.AND.EX UP1, UPT, UR9, URZ, UPT, UP1 ;  /* 0x000000ff0900828c */ /* 0x000fe4000bf25310 */
[----:B------:R-:W-:Y:S02]  /*0520*/  USHF.L.U32 UR33, UR39, 0x5, URZ ;  /* 0x0000000527217899 */ /* 0x000fe400080006ff */
[----:B---3--:R-:W-:Y:S01]  /*0530*/  @!UP0 USEL UR9, UR11, URZ, UP1 ;  /* 0x000000ff0b098287 */ /* 0x008fe20008800000 */
[----:B--2---:R-:W-:Y:S02]  /*0540*/  @P1 R2UR UR42, R3 ;  /* 0x00000000032a12ca */ /* 0x004fe400000e0000 */
[----:B-----5:R-:W-:Y:S02]  /*0550*/  @!P3 R2UR UR43, R4 ;  /* 0x00000000042bb2ca */ /* 0x020fe400000e0000 */
[----:B------:R-:W-:Y:S02]  /*0560*/  @P4 R2UR UR19, R5 ;  /* 0x00000000051342ca */ /* 0x000fe400000e0000 */
[----:B------:R-:W-:-:S02]  /*0570*/  @P0 R2UR UR41, R0 ;  /* 0x00000000002902ca */ /* 0x000fc400000e0000 */
[----:B------:R-:W-:-:S11]  /*0580*/  @P2 R2UR UR8, R2 ;  /* 0x00000000020822ca */ /* 0x000fd600000e0000 */
[----:B------:R-:W-:Y:S01]  /*0590*/  @UP0 UIADD3 UR41, UPT, UPT, UR41, -UR42, URZ ;  /* 0x8000002a29290290 */ /* 0x000fe2000fffe0ff */
[----:B------:R-:W-:Y:S11]  /*05a0*/  BRA.U !UP6, `(.L_x_7) ;  /* 0x000000010e1c7547 */ /* 0x000ff6000b800000 */
[----:B------:R-:W-:-:S06]  /*05b0*/  UISETP.NE.AND UP1, UPT, UR28, URZ, UPT ;  /* 0x000000ff1c00728c */ /* 0x000fcc000bf25270 */
[----:B------:R-:W-:-:S13]  /*05c0*/  PLOP3.LUT P0, PT, PT, PT, UP1, 0x80, 0x8 ;  /* 0x000000000008781c */ /* 0x000fda0003f0f018 */
[----:B------:R-:W1:Y:S04]  /*05d0*/  @P0 LDG.E R0, desc[UR36][R242.64+0x4] ;  /* 0x00000424f2000981 */ /* 0x000e68000c1e1900 */
[----:B------:R-:W2:Y:S01]  /*05e0*/  @!P0 LDG.E R2, desc[UR36][R242.64] ;  /* 0x00000024f2028981 */ /* 0x000ea2000c1e1900 */
[----:B-1----:R-:W-:-:S13]  /*05f0*/  @P0 R2UR UR10, R0 ;  /* 0x00000000000a02ca */ /* 0x002fda00000e0000 */
[----:B------:R-:W-:-:S07]  /*0600*/  @UP1 UIADD3 UR10, UPT, UPT, UR10, -UR43, URZ ;  /* 0x8000002b0a0a1290 */ /* 0x000fce000fffe0ff */
[----:B--2---:R-:W-:-:S15]  /*0610*/  @!P0 R2UR UR10, R2 ;  /* 0x00000000020a82ca */ /* 0x004fde00000e0000 */
.L_x_7:
[----:B-1----:R-:W-:Y:S01]  /*0620*/  @!UP0 UIADD3 UR41, UPT, UPT, UR9, UR10, -UR42 ;  /* 0x0000000a09298290 */ /* 0x002fe2000fffe82a */
[----:B------:R-:W-:Y:S01]  /*0630*/  @!UP3 UMOV UR46, UR26 ;  /* 0x0000001a002ebc82 */ /* 0x000fe20008000000 */
[----:B------:R-:W-:Y:S02]  /*0640*/  @UP3 UIADD3 UR46, UPT, UPT, UR8, -UR19, URZ ;  /* 0x80000013082e3290 */ /* 0x000fe4000fffe0ff */
[----:B------:R-:W-:-:S09]  /*0650*/  UISETP.GT.AND UP0, UPT, UR41, UR33, UPT ;  /* 0x000000212900728c */ /* 0x000fd2000bf04270 */
[----:B------:R-:W-:Y:S05]  /*0660*/  BRA.U !UP0, `(.L_x_8) ;  /* 0x0000006508607547 */ /* 0x000fea000b800000 */
[----:B------:R-:W-:Y:S02]  /*0670*/  UISETP.NE.AND UP1, UPT, UR19, -0x1, UPT ;  /* 0xffffffff1300788c */ /* 0x000fe4000bf25270 */
[----:B------:R-:W-:Y:S02]  /*0680*/  UIADD3 UR12, UPT, UPT, UR46, 0x3f, URZ ;  /* 0x0000003f2e0c7890 */ /* 0x000fe4000fffe0ff */
[----:B------:R-:W-:Y:S02]  /*0690*/  UISETP.NE.AND UP2, UPT, UR43, -0x1, UPT ;  /* 0xffffffff2b00788c */ /* 0x000fe4000bf45270 */
[----:B------:R-:W-:-:S04]  /*06a0*/  USHF.R.S32.HI UR45, URZ, 0x1f, UR12 ;  /* 0x0000001fff2d7899 */ /* 0x000fc8000801140c */
[----:B------:R-:W-:Y:S01]  /*06b0*/  ULEA.HI UR45, UR45, UR12, URZ, 0x6 ;  /* 0x0000000c2d2d7291 */ /* 0x000fe2000f8f30ff */
[----:B------:R-:W1:Y:S01]  /*06c0*/  @!UP1 LDCU.64 UR10, c[0x0][0x398] ;  /* 0x00007300ff0a97ac */ /* 0x000e620008000a00 */
[----:B------:R-:W2:Y:S02]  /*06d0*/  @UP1 LDCU.64 UR8, c[0x0][0x3b0] ;  /* 0x00007600ff0817ac */ /* 0x000ea40008000a00 */
[----:B------:R-:W-:-:S04]  /*06e0*/  USHF.R.S32.HI UR45, URZ, 0x6, UR45 ;  /* 0x00000006ff2d7899 */ /* 0x000fc8000801142d */
[----:B------:R-:W-:-:S04]  /*06f0*/  USHF.L.U32 UR44, UR45, 0x6, URZ ;  /* 0x000000062d2c7899 */ /* 0x000fc800080006ff */
[----:B------:R-:W-:Y:S02]  /*0700*/  UIADD3 UR47, UPT, UPT, UR44, -0x40, URZ ;  /* 0xffffffc02c2f7890 */ /* 0x000fe4000fffe0ff */
[----:B-1----:R-:W-:Y:S02]  /*0710*/  @!UP1 UIMAD.WIDE.U32 UR16, UR40, UR10, URZ ;  /* 0x0000000a281092a5 */ /* 0x002fe4000f8e00ff */
[----:B--2---:R-:W-:Y:S02]  /*0720*/  @UP1 UIMAD.WIDE.U32 UR12, UR19, UR8, URZ ;  /* 0x00000008130c12a5 */ /* 0x004fe4000f8e00ff */
[----:B------:R-:W-:Y:S02]  /*0730*/  @!UP1 UIMAD UR18, UR40, UR11, UR17 ;  /* 0x0000000b281292a4 */ /* 0x000fe4000f8e0211 */
[----:B------:R-:W-:Y:S02]  /*0740*/  @UP1 UIMAD UR18, UR19, UR9, UR13 ;  /* 0x00000009131212a4 */ /* 0x000fe4000f8e020d */
[----:B------:R-:W-:Y:S01]  /*0750*/  USHF.R.S32.HI UR17, URZ, 0x1f, UR47 ;  /* 0x0000001fff117899 */ /* 0x000fe2000801142f */
[----:B------:R-:W-:Y:S01]  /*0760*/  @UP1 UMOV UR16, UR12 ;  /* 0x0000000c00101c82 */ /* 0x000fe20008000000 */
[----:B------:R-:W-:Y:S10]  /*0770*/  BRA.U UP2, `(.L_x_9) ;  /* 0x0000000102307547 */ /* 0x000ff4000b800000 */
[----:B------:R-:W1:Y:S01]  /*0780*/  LDCU.64 UR14, c[0x0][0x3b8] ;  /* 0x00007700ff0e77ac */ /* 0x000e620008000a00 */
[----:B------:R-:W2:Y:S01]  /*0790*/  LDCU.64 UR8, c[0x0][0x3a0] ;  /* 0x00007400ff0877ac */ /* 0x000ea20008000a00 */
[----:B------:R-:W-:-:S04]  /*07a0*/  USHF.R.S32.HI UR10, URZ, 0x1f, UR42 ;  /* 0x0000001fff0a7899 */ /* 0x000fc8000801142a */
[----:B-1----:R-:W-:Y:S02]  /*07b0*/  UIMAD UR10, UR10, UR14, URZ ;  /* 0x0000000e0a0a72a4 */ /* 0x002fe4000f8e02ff */
[----:B------:R-:W-:Y:S02]  /*07c0*/  UIMAD.WIDE.U32 UR12, UR42, UR14, URZ ;  /* 0x0000000e2a0c72a5 */ /* 0x000fe4000f8e00ff */
[----:B------:R-:W-:-:S04]  /*07d0*/  UIMAD UR10, UR42, UR15, UR10 ;  /* 0x0000000f2a0a72a4 */ /* 0x000fc8000f8e020a */
[----:B------:R-:W-:-:S03]  /*07e0*/  UIADD3 UR11, UPT, UPT, UR13, UR10, URZ ;  /* 0x0000000a0d0b7290 */ /* 0x000fc6000fffe0ff */
[----:B------:R-:W-:Y:S02]  /*07f0*/  UMOV UR10, UR12 ;  /* 0x0000000c000a7c82 */ /* 0x000fe40008000000 */
[----:B--2---:R-:W-:-:S04]  /*0800*/  UIMAD.WIDE.U32 UR48, UR40, UR8, UR10 ;  /* 0x00000008283072a5 */ /* 0x004fc8000f8e000a */
[----:B------:R-:W-:-:S06]  /*0810*/  UIMAD UR9, UR40, UR9, UR49 ;  /* 0x00000009280972a4 */ /* 0x000fcc000f8e0231 */
[----:B------:R-:W-:Y:S01]  /*0820*/  MOV R5, UR9 ;  /* 0x0000000900057c02 */ /* 0x000fe20008000f00 */
[----:B------:R-:W-:Y:S05]  /*0830*/  BRA `(.L_x_10) ;  /* 0x0000000000187947 */ /* 0x000fea0003800000 */
.L_x_9:
[----:B------:R-:W1:Y:S01]  /*0840*/  LDCU.64 UR14, c[0x0][0x3b8] ;  /* 0x00007700ff0e77ac */ /* 0x000e620008000a00 */
[----:B------:R-:W-:-:S04]  /*0850*/  UIADD3 UR8, UPT, UPT, UR42, UR43, URZ ;  /* 0x0000002b2a087290 */ /* 0x000fc8000fffe0ff */
[----:B-1----:R-:W-:Y:S02]  /*0860*/  UIMAD.WIDE.U32 UR48, UR8, UR14, URZ ;  /* 0x0000000e083072a5 */ /* 0x002fe4000f8e00ff */
[----:B------:R-:W-:-:S04]  /*0870*/  UIMAD UR8, UR8, UR15, URZ ;  /* 0x0000000f080872a4 */ /* 0x000fc8000f8e02ff */
[----:B------:R-:W-:-:S06]  /*0880*/  UIADD3 UR8, UPT, UPT, UR49, UR8, URZ ;  /* 0x0000000831087290 */ /* 0x000fcc000fffe0ff */
[----:B------:R-:W-:Y:S02]  /*0890*/  MOV R5, UR8 ;  /* 0x0000000800057c02 */ /* 0x000fe40008000f00 */
.L_x_10:
[----:B------:R-:W1:Y:S01]  /*08a0*/  LDC R0, c[0x0][0x3e8] ;  /* 0x0000fa00ff007b82 */ /* 0x000e620000000800 */
[----:B------:R-:W2:Y:S01]  /*08b0*/  S2R R2, SR_CTAID.Z ;  /* 0x0000000000027919 */ /* 0x000ea20000002700 */
[----:B------:R-:W-:Y:S01]  /*08c0*/  IMAD.MOV.U32 R6, RZ, RZ, RZ ;  /* 0x000000ffff067224 */ /* 0x000fe200078e00ff */
[----:B------:R-:W-:Y:S01]  /*08d0*/  USHF.R.S32.HI UR32, URZ, 0x1f, UR33 ;  /* 0x0000001fff207899 */ /* 0x000fe20008011421 */
[----:B-1----:R-:W-:-:S04]  /*08e0*/  IABS R4, R0 ;  /* 0x0000000000047213 */ /* 0x002fc80000000000 */
[----:B------:R-:W1:Y:S01]  /*08f0*/  I2F.RP R8, R4 ;  /* 0x0000000400087306 */ /* 0x000e620000209400 */
[----:B--2---:R-:W-:-:S07]  /*0900*/  IABS R2, R2 ;  /* 0x0000000200027213 */ /* 0x004fce0000000000 */
[----:B-1----:R-:W1:Y:S02]  /*0910*/  MUFU.RCP R7, R8 ;  /* 0x0000000800077308 */ /* 0x002e640000001000 */
[----:B-1----:R-:W-:-:S06]  /*0920*/  VIADD R7, R7, 0xffffffe ;  /* 0x0ffffffe07077836 */ /* 0x002fcc0000000000 */
[----:B------:R-:W1:Y:S02]  /*0930*/  F2I.FTZ.U32.TRUNC.NTZ R7, R7 ;  /* 0x0000000700077305 */ /* 0x000e64000021f000 */
[----:B-1----:R-:W-:-:S04]  /*0940*/  IMAD.MOV R3, RZ, RZ, -R7 ;  /* 0x000000ffff037224 */ /* 0x002fc800078e0a07 */
[----:B------:R-:W-:-:S04]  /*0950*/  IMAD R3, R3, R4, RZ ;  /* 0x0000000403037224 */ /* 0x000fc800078e02ff */
[----:B------:R-:W-:-:S06]  /*0960*/  IMAD.HI.U32 R3, R7, R3, R6 ;  /* 0x0000000307037227 */ /* 0x000fcc00078e0006 */
[----:B------:R-:W-:-:S05]  /*0970*/  IMAD.HI.U32 R6, R3, R2, RZ ;  /* 0x0000000203067227 */ /* 0x000fca00078e00ff */
[----:B------:R-:W-:-:S05]  /*0980*/  IADD3 R3, PT, PT, -R6, RZ, RZ ;  /* 0x000000ff06037210 */ /* 0x000fca0007ffe1ff */
[----:B------:R-:W-:Y:S01]  /*0990*/  IMAD R3, R4, R3, R2 ;  /* 0x0000000304037224 */ /* 0x000fe200078e0202 */
[----:B------:R-:W-:-:S04]  /*09a0*/  LOP3.LUT R2, R0, UR27, RZ, 0x3c, !PT ;  /* 0x0000001b00027c12 */ /* 0x000fc8000f8e3cff */
[----:B------:R-:W-:Y:S02]  /*09b0*/  ISETP.GT.U32.AND P1, PT, R4, R3, PT ;  /* 0x000000030400720c */ /* 0x000fe40003f24070 */
[----:B------:R-:W-:-:S11]  /*09c0*/  ISETP.GE.AND P0, PT, R2, RZ, PT ;  /* 0x000000ff0200720c */ /* 0x000fd60003f06270 */
[----:B------:R-:W-:Y:S02]  /*09d0*/  @!P1 IMAD.IADD R3, R3, 0x1, -R4 ;  /* 0x0000000103039824 */ /* 0x000fe400078e0a04 */
[----:B------:R-:W-:Y:S01]  /*09e0*/  @!P1 VIADD R6, R6, 0x1 ;  /* 0x0000000106069836 */ /* 0x000fe20000000000 */
[----:B------:R-:W-:Y:S02]  /*09f0*/  ISETP.NE.AND P1, PT, R0, RZ, PT ;  /* 0x000000ff0000720c */ /* 0x000fe40003f25270 */
[----:B------:R-:W-:-:S13]  /*0a00*/  ISETP.GE.U32.AND P2, PT, R3, R4, PT ;  /* 0x000000040300720c */ /* 0x000fda0003f46070 */
[----:B------:R-:W-:-:S05]  /*0a10*/  @P2 IADD3 R6, PT, PT, R6, 0x1, RZ ;  /* 0x0000000106062810 */ /* 0x000fca0007ffe0ff */
[----:B------:R-:W-:-:S05]  /*0a20*/  IMAD.MOV.U32 R4, RZ, RZ, R6 ;  /* 0x000000ffff047224 */ /* 0x000fca00078e0006 */
[----:B------:R-:W-:Y:S02]  /*0a30*/  @!P0 IADD3 R4, PT, PT, -R4, RZ, RZ ;  /* 0x000000ff04048210 */ /* 0x000fe40007ffe1ff */
[----:B------:R-:W-:-:S04]  /*0a40*/  @!P1 LOP3.LUT R4, RZ, R0, RZ, 0x33, !PT ;  /* 0x00000000ff049212 */ /* 0x000fc800078e33ff */
[----:B------:R-:W-:Y:S01]  /*0a50*/  SHF.R.S32.HI R0, RZ, 0x1f, R4 ;  /* 0x0000001fff007819 */ /* 0x000fe20000011404 */
[----:B------:R-:W-:Y:S05]  /*0a60*/  BRA.U UP2, `(.L_x_11) ;  /* 0x0000000102307547 */ /* 0x000fea000b800000 */
        /* <DEDUP_REMOVED lines=11> */
[----:B------:R-:W-:Y:S06]  /*0b20*/  BRA `(.L_x_12) ;  /* 0x0000000000187947 */ /* 0x000fec0003800000 */
.L_x_11:
[----:B------:R-:W1:Y:S01]  /*0b30*/  LDCU.64 UR12, c[0x0][0x3c0] ;  /* 0x00007800ff0c77ac */ /* 0x000e620008000a00 */
[----:B------:R-:W-:-:S04]  /*0b40*/  UIADD3 UR8, UPT, UPT, UR42, UR43, URZ ;  /* 0x0000002b2a087290 */ /* 0x000fc8000fffe0ff */
[----:B-1----:R-:W-:Y:S02]  /*0b50*/  UIMAD.WIDE.U32 UR52, UR8, UR12, URZ ;  /* 0x0000000c083472a5 */ /* 0x002fe4000f8e00ff */
[----:B------:R-:W-:-:S04]  /*0b60*/  UIMAD UR8, UR8, UR13, URZ ;  /* 0x0000000d080872a4 */ /* 0x000fc8000f8e02ff */
[----:B------:R-:W-:-:S06]  /*0b70*/  UIADD3 UR8, UPT, UPT, UR53, UR8, URZ ;  /* 0x0000000835087290 */ /* 0x000fcc000fffe0ff */
[----:B------:R-:W-:-:S07]  /*0b80*/  MOV R12, UR8 ;  /* 0x00000008000c7c02 */ /* 0x000fce0008000f00 */
.L_x_12:
[----:B------:R-:W1:Y:S01]  /*0b90*/  @!UP1 LDCU.64 UR10, c[0x0][0x588] ;  /* 0x0000b100ff0a97ac */ /* 0x000e620008000a00 */
[----:B------:R-:W2:Y:S01]  /*0ba0*/  LDC R11, c[0x0][0x44c] ;  /* 0x00011300ff0b7b82 */ /* 0x000ea20000000800 */
[----:B------:R-:W3:Y:S01]  /*0bb0*/  @UP1 LDCU.64 UR8, c[0x0][0x590] ;  /* 0x0000b200ff0817ac */ /* 0x000ee20008000a00 */
[----:B------:R-:W2:Y:S01]  /*0bc0*/  LDCU UR20, c[0x0][0x3e0] ;  /* 0x00007c00ff1477ac */ /* 0x000ea20008000800 */
[----:B-1----:R-:W-:-:S04]  /*0bd0*/  @!UP1 UIMAD.WIDE.U32 UR54, UR40, UR10, URZ ;  /* 0x0000000a283692a5 */ /* 0x002fc8000f8e00ff */
[----:B------:R-:W-:Y:S02]  /*0be0*/  @!UP1 UIMAD UR21, UR40, UR11, UR55 ;  /* 0x0000000b281592a4 */ /* 0x000fe4000f8e0237 */
[----:B---3--:R-:W-:Y:S01]  /*0bf0*/  @UP1 UIMAD.WIDE.U32 UR10, UR19, UR8, URZ ;  /* 0x00000008130a12a5 */ /* 0x008fe2000f8e00ff */
[----:B--2---:R-:W-:-:S03]  /*0c00*/  IMAD.WIDE R24, R11, UR20, RZ ;  /* 0x000000140b187c25 */ /* 0x004fc6000f8e02ff */
[----:B------:R-:W-:-:S03]  /*0c10*/  @UP1 UIMAD UR21, UR19, UR9, UR11 ;  /* 0x00000009131512a4 */ /* 0x000fc6000f8e020b */
[----:B------:R-:W-:Y:S01]  /*0c20*/  @UP1 UMOV UR54, UR10 ;  /* 0x0000000a00361c82 */ /* 0x000fe20008000000 */
[----:B------:R-:W-:Y:S08]  /*0c30*/  BRA.U UP1, `(.L_x_13) ;  /* 0x0000000101447547 */ /* 0x000ff0000b800000 */
[----:B------:R-:W1:Y:S01]  /*0c40*/  LDCU UR50, c[0x0][0x444] ;  /* 0x00008880ff3277ac */ /* 0x000e620008000800 */
[----:B------:R-:W-:Y:S01]  /*0c50*/  SHF.R.S32.HI R2, RZ, 0x1f, R11 ;  /* 0x0000001fff027819 */ /* 0x000fe2000001140b */
[----:B------:R-:W-:Y:S02]  /*0c60*/  USHF.R.S32.HI UR9, URZ, 0x1f, UR20 ;  /* 0x0000001fff097899 */ /* 0x000fe40008011414 */
[----:B-1----:R-:W-:Y:S02]  /*0c70*/  USHF.R.S32.HI UR8, URZ, 0x1f, UR50 ;  /* 0x0000001fff087899 */ /* 0x002fe40008011432 */
[----:B------:R-:W-:Y:S02]  /*0c80*/  UIMAD.WIDE.U32 UR50, UR40, UR50, URZ ;  /* 0x00000032283272a5 */ /* 0x000fe4000f8e00ff */
[----:B------:R-:W-:Y:S02]  /*0c90*/  UIMAD UR8, UR8, UR40, URZ ;  /* 0x00000028080872a4 */ /* 0x000fe4000f8e02ff */
[----:B------:R-:W-:-:S02]  /*0ca0*/  UIMAD.WIDE.U32 UR10, UR50, UR20, URZ ;  /* 0x00000014320a72a5 */ /* 0x000fc4000f8e00ff */
[----:B------:R-:W-:-:S04]  /*0cb0*/  UIADD3 UR8, UPT, UPT, UR51, UR8, URZ ;  /* 0x0000000833087290 */ /* 0x000fc8000fffe0ff */
[----:B------:R-:W-:Y:S01]  /*0cc0*/  UIMAD UR8, UR8, UR20, URZ ;  /* 0x00000014080872a4 */ /* 0x000fe2000f8e02ff */
[----:B------:R-:W-:-:S03]  /*0cd0*/  IMAD.WIDE.U32 R6, R11, UR10, RZ ;  /* 0x0000000a0b067c25 */ /* 0x000fc6000f8e00ff */
[----:B------:R-:W-:Y:S01]  /*0ce0*/  UIMAD UR8, UR9, UR50, UR8 ;  /* 0x00000032090872a4 */ /* 0x000fe2000f8e0208 */
[----:B------:R-:W-:-:S03]  /*0cf0*/  MOV R16, R6 ;  /* 0x0000000600107202 */ /* 0x000fc60000000f00 */
[----:B------:R-:W-:-:S06]  /*0d00*/  UIADD3 UR8, UPT, UPT, UR11, UR8, URZ ;  /* 0x000000080b087290 */ /* 0x000fcc000fffe0ff */
[----:B------:R-:W-:-:S04]  /*0d10*/  IMAD R17, R11, UR8, RZ ;  /* 0x000000080b117c24 */ /* 0x000fc8000f8e02ff */
[----:B------:R-:W-:-:S05]  /*0d20*/  IMAD R17, R2, UR10, R17 ;  /* 0x0000000a02117c24 */ /* 0x000fca000f8e0211 */
[----:B------:R-:W-:Y:S01]  /*0d30*/  IADD3 R17, PT, PT, R7, R17, RZ ;  /* 0x0000001107117210 */ /* 0x000fe20007ffe0ff */
[----:B------:R-:W-:Y:S06]  /*0d40*/  BRA `(.L_x_14) ;  /* 0x0000000000107947 */ /* 0x000fec0003800000 */
.L_x_13:
[----:B------:R-:W-:Y:S02]  /*0d50*/  IMAD R17, R25, UR19, RZ ;  /* 0x0000001319117c24 */ /* 0x000fe4000f8e02ff */
[----:B------:R-:W-:-:S05]  /*0d60*/  IMAD.WIDE.U32 R2, R24, UR19, RZ ;  /* 0x0000001318027c25 */ /* 0x000fca000f8e00ff */
[----:B------:R-:W-:Y:S02]  /*0d70*/  IADD3 R17, PT, PT, R3, R17, RZ ;  /* 0x0000001103117210 */ /* 0x000fe40007ffe0ff */
[----:B------:R-:W-:-:S07]  /*0d80*/  MOV R16, R2 ;  /* 0x0000000200107202 */ /* 0x000fce0000000f00 */
.L_x_14:
[----:B------:R-:W1:Y:S01]  /*0d90*/  LDCU.U8 UR8, c[0x0][0x548] ;  /* 0x0000a900ff0877ac */ /* 0x000e620008000000 */
[----:B------:R-:W-:Y:S01]  /*0da0*/  IMAD R18, R11, UR27, RZ ;  /* 0x0000001b0b127c24 */ /* 0x000fe2000f8e02ff */
[----:B------:R-:W-:Y:S01]  /*0db0*/  USHF.L.U32 UR10, UR40, 0x7, URZ ;  /* 0x00000007280a7899 */ /* 0x000fe200080006ff */
[----:B------:R-:W2:Y:S03]  /*0dc0*/  LDCU.U8 UR56, c[0x0][0x5f0] ;  /* 0x0000be00ff3877ac */ /* 0x000ea60008000000 */
[----:B------:R-:W-:-:S04]  /*0dd0*/  USEL UR9, UR10, URZ, UP5 ;  /* 0x000000ff0a097287 */ /* 0x000fc8000a800000 */
[----:B------:R-:W-:-:S04]  /*0de0*/  UIADD3 UR9, UP0, UPT, UR47, UR9, URZ ;  /* 0x000000092f097290 */ /* 0x000fc8000ff1e0ff */
[----:B------:R-:W-:Y:S02]  /*0df0*/  UIADD3.X UR11, UPT, UPT, URZ, UR17, URZ, UP0, !UPT ;  /* 0x00000011ff0b7290 */ /* 0x000fe400087fe4ff */
[----:B-1----:R-:W-:-:S04]  /*0e00*/  UISETP.NE.AND UP1, UPT, UR8, URZ, UPT ;  /* 0x000000ff0800728c */ /* 0x002fc8000bf25270 */
[----:B------:R-:W-:-:S04]  /*0e10*/  IMAD R3, R24, UR11, RZ ;  /* 0x0000000b18037c24 */ /* 0x000fc8000f8e02ff */
[----:B------:R-:W-:Y:S02]  /*0e20*/  IMAD R3, R25, UR9, R3 ;  /* 0x0000000919037c24 */ /* 0x000fe4000f8e0203 */
[----:B------:R-:W-:-:S05]  /*0e30*/  IMAD.WIDE.U32 R24, R24, UR9, RZ ;  /* 0x0000000918187c25 */ /* 0x000fca000f8e00ff */
[----:B------:R-:W-:Y:S01]  /*0e40*/  IADD3 R10, PT, PT, R25, R3, RZ ;  /* 0x00000003190a7210 */ /* 0x000fe20007ffe0ff */
[----:B--2---:R-:W-:Y:S06]  /*0e50*/  BRA.U !UP1, `(.L_x_15) ;  /* 0x00000001091c7547 */ /* 0x004fec000b800000 */
[----:B------:R-:W1:Y:S01]  /*0e60*/  LDCU UR8, c[0x0][0x434] ;  /* 0x00008680ff0877ac */ /* 0x000e620008000800 */
[----:B------:R-:W2:Y:S01]  /*0e70*/  LDCU UR53, c[0x0][0x454] ;  /* 0x00008a80ff3577ac */ /* 0x000ea20008000800 */
[----:B------:R-:W-:Y:S02]  /*0e80*/  UISETP.NE.AND UP0, UPT, UR19, -0x1, UPT ;  /* 0xffffffff1300788c */ /* 0x000fe4000bf05270 */
[----:B-1----:R-:W-:-:S04]  /*0e90*/  UIMAD UR8, UR40, UR8, URZ ;  /* 0x00000008280872a4 */ /* 0x002fc8000f8e02ff */
[----:B------:R-:W-:-:S04]  /*0ea0*/  USEL UR8, UR8, UR19, !UP0 ;  /* 0x0000001308087287 */ /* 0x000fc8000c000000 */
[----:B--2---:R-:W-:Y:S01]  /*0eb0*/  UIMAD UR53, UR27, UR53, UR8 ;  /* 0x000000351b3572a4 */ /* 0x004fe2000f8e0208 */
[----:B------:R-:W-:Y:S11]  /*0ec0*/  BRA `(.L_x_16) ;  /* 0x00000000000c7947 */ /* 0x000ff60003800000 */
.L_x_15:
[----:B------:R-:W1:Y:S01]  /*0ed0*/  LDCU UR53, c[0x0][0x434] ;  /* 0x00008680ff3577ac */ /* 0x000e620008000800 */
[----:B------:R-:W-:-:S04]  /*0ee0*/  UIMAD UR8, UR40, UR20, UR27 ;  /* 0x00000014280872a4 */ /* 0x000fc8000f8e021b */
[----:B-1----:R-:W-:-:S12]  /*0ef0*/  UIMAD UR53, UR8, UR53, URZ ;  /* 0x00000035083572a4 */ /* 0x002fd8000f8e02ff */
.L_x_16:
[----:B------:R-:W-:Y:S05]  /*0f00*/  BRA.U !UP1, `(.L_x_17) ;  /* 0x0000000109247547 */ /* 0x000fea000b800000 */
[----:B------:R-:W1:Y:S01]  /*0f10*/  LDCU UR8, c[0x0][0x444] ;  /* 0x00008880ff0877ac */ /* 0x000e620008000800 */
[----:B------:R-:W-:Y:S01]  /*0f20*/  UISETP.NE.AND UP0, UPT, UR19, -0x1, UPT ;  /* 0xffffffff1300788c */ /* 0x000fe2000bf05270 */
[----:B------:R-:W2:Y:S10]  /*0f30*/  LDCU UR9, c[0x0][0x430] ;  /* 0x00008600ff0977ac */ /* 0x000eb40008000800 */
[----:B-1----:R-:W-:Y:S01]  /*0f40*/  @!UP0 UIMAD UR19, UR40, UR8, URZ ;  /* 0x00000008281382a4 */ /* 0x002fe2000f8e02ff */
[----:B------:R-:W2:Y:S03]  /*0f50*/  LDCU UR8, c[0x0][0x454] ;  /* 0x00008a80ff0877ac */ /* 0x000ea60008000800 */
[----:B------:R-:W-:-:S02]  /*0f60*/  UIADD3 UR10, UPT, UPT, UR10, UR19, URZ ;  /* 0x000000130a0a7290 */ /* 0x000fc4000fffe0ff */
[----:B--2---:R-:W-:-:S04]  /*0f70*/  ULEA UR8, UR9, UR8, 0x7 ;  /* 0x0000000809087291 */ /* 0x004fc8000f8e38ff */
[----:B------:R-:W-:Y:S01]  /*0f80*/  UIMAD UR51, UR8, UR27, UR10 ;  /* 0x0000001b083372a4 */ /* 0x000fe2000f8e020a */
[----:B------:R-:W-:Y:S11]  /*0f90*/  BRA `(.L_x_18) ;  /* 0x00000000000c7947 */ /* 0x000ff60003800000 */
.L_x_17:
[----:B------:R-:W1:Y:S01]  /*0fa0*/  LDCU UR51, c[0x0][0x444] ;  /* 0x00008880ff3377ac */ /* 0x000e620008000800 */
[----:B------:R-:W-:-:S04]  /*0fb0*/  UIMAD UR8, UR40, UR20, UR27 ;  /* 0x00000014280872a4 */ /* 0x000fc8000f8e021b */
[----:B-1----:R-:W-:-:S12]  /*0fc0*/  UIMAD UR51, UR8, UR51, URZ ;  /* 0x00000033083372a4 */ /* 0x002fd8000f8e02ff */
.L_x_18:
[----:B------:R-:W1:Y:S01]  /*0fd0*/  LDCU UR9, c[0x0][0x508] ;  /* 0x0000a100ff0977ac */ /* 0x000e620008000800 */
[----:B------:R-:W2:Y:S01]  /*0fe0*/  S2R R225, SR_TID.X ;  /* 0x0000000000e17919 */ /* 0x000ea20000002100 */
[----:B------:R-:W3:Y:S01]  /*0ff0*/  LDC.64 R2, c[0x0][0x3b0] ;  /* 0x0000ec00ff027b82 */ /* 0x000ee20000000a00 */
[----:B------:R-:W-:Y:S01]  /*1000*/  IMAD R11, R11, UR20, RZ ;  /* 0x000000140b0b7c24 */ /* 0x000fe2000f8e02ff */
[----:B------:R-:W-:Y:S01]  /*1010*/  UIADD3 UR50, UPT, UPT, UR33, UR46, URZ ;  /* 0x0000002e21327290 */ /* 0x000fe2000fffe0ff */
[----:B------:R-:W-:Y:S01]  /*1020*/  ISETP.NE.AND P3, PT, RZ, UR56, PT ;  /* 0x00000038ff007c0c */ /* 0x000fe2000bf65270 */
[----:B------:R-:W4:Y:S01]  /*1030*/  LDCU.64 UR56, c[0x0][0x5e8] ;  /* 0x0000bd00ff3877ac */ /* 0x000f220008000a00 */
[----:B------:R-:W-:Y:S03]  /*1040*/  BSSY.RECONVERGENT B1, `(.L_x_8) ;  /* 0x00005ba000017945 */ /* 0x000fe60003800200 */
[----:B------:R-:W5:Y:S01]  /*1050*/  LDC.64 R8, c[0x0][0x5f8] ;  /* 0x00017e00ff087b82 */ /* 0x000f620000000a00 */
[----:B------:R-:W-:-:S02]  /*1060*/  UIADD3 UR51, UPT, UPT, UR47, UR51, URZ ;  /* 0x000000332f337290 */ /* 0x000fc4000fffe0ff */
[----:B------:R-:W-:Y:S02]  /*1070*/  UIADD3 UR53, UPT, UPT, UR47, UR53, URZ ;  /* 0x000000352f357290 */ /* 0x000fe4000fffe0ff */
[----:B-1----:R-:W-:-:S04]  /*1080*/  UIADD3 UR9, UPT, UPT, UR50, -UR9, -UR41 ;  /* 0x8000000932097290 */ /* 0x002fc8000fffe829 */
[----:B------:R-:W-:Y:S02]  /*1090*/  USHF.R.S32.HI UR8, URZ, 0x1f, UR9 ;  /* 0x0000001fff087899 */ /* 0x000fe40008011409 */
[----:B----4-:R-:W-:Y:S02]  /*10a0*/  UIMAD.WIDE UR56, UR51, 0x4, UR56 ;  /* 0x00000004333878a5 */ /* 0x010fe4000f8e0238 */
[----:B------:R-:W-:-:S04]  /*10b0*/  ULEA.HI UR8, UR8, UR9, URZ, 0x6 ;  /* 0x0000000908087291 */ /* 0x000fc8000f8f30ff */
[----:B------:R-:W-:Y:S01]  /*10c0*/  USHF.R.S32.HI UR49, URZ, 0x6, UR8 ;  /* 0x00000006ff317899 */ /* 0x000fe20008011408 */
[----:B--2---:R-:W-:Y:S01]  /*10d0*/  IMAD.SHL.U32 R6, R225, 0x8, RZ ;  /* 0x00000008e1067824 */ /* 0x004fe200078e00ff */
[----:B------:R-:W-:Y:S02]  /*10e0*/  SHF.R.U32.HI R15, RZ, 0x5, R225 ;  /* 0x00000005ff0f7819 */ /* 0x000fe400000116e1 */
[----:B------:R-:W-:-:S03]  /*10f0*/  UISETP.LT.AND UP0, UPT, URZ, UR49, UPT ;  /* 0x00000031ff00728c */ /* 0x000fc6000bf01270 */
[----:B------:R-:W1:Y:S01]  /*1100*/  LDCU.128 UR8, c[0x0][0x590] ;  /* 0x0000b200ff0877ac */ /* 0x000e620008000c00 */
[----:B------:R-:W-:Y:S01]  /*1110*/  LOP3.LUT R14, R6, 0x38, RZ, 0xc0, !PT ;  /* 0x00000038060e7812 */ /* 0x000fe200078ec0ff */
[----:B------:R-:W-:-:S03]  /*1120*/  USEL UR49, URZ, UR49, !UP0 ;  /* 0x00000031ff317287 */ /* 0x000fc6000c000000 */
[----:B------:R-:W-:Y:S01]  /*1130*/  IADD3 R22, P0, PT, R14, UR54, RZ ;  /* 0x000000360e167c10 */ /* 0x000fe2000ff1e0ff */
[----:B------:R-:W2:Y:S04]  /*1140*/  LDCU.64 UR54, c[0x0][0x420] ;  /* 0x00008400ff3677ac */ /* 0x000ea80008000a00 */
[----:B------:R-:W-:Y:S01]  /*1150*/  IMAD.X R23, RZ, RZ, UR21, P0 ;  /* 0x00000015ff177e24 */ /* 0x000fe200080e06ff */
[--C-:B------:R-:W-:Y:S01]  /*1160*/  IADD3 R7, P1, P0, R24, R16, R18.reuse ;  /* 0x0000001018077210 */ /* 0x100fe2000783e012 */
[----:B------:R-:W4:Y:S01]  /*1170*/  LDCU.64 UR20, c[0x0][0x3c8] ;  /* 0x00007900ff1477ac */ /* 0x000f220008000a00 */
[----:B------:R-:W-:Y:S02]  /*1180*/  LOP3.LUT R16, R225, 0x1f, RZ, 0xc0, !PT ;  /* 0x0000001fe1107812 */ /* 0x000fe400078ec0ff */
[----:B------:R-:W-:Y:S01]  /*1190*/  SHF.R.S32.HI R18, RZ, 0x1f, R18 ;  /* 0x0000001fff127819 */ /* 0x000fe20000011412 */
[----:B------:R-:W-:-:S02]  /*11a0*/  UISETP.GT.AND UP0, UPT, UR45, UR49, UPT ;  /* 0x000000312d00728c */ /* 0x000fc4000bf04270 */
[----:B-1----:R-:W-:Y:S01]  /*11b0*/  UIMAD UR19, UR17, UR8, URZ ;  /* 0x00000008111372a4 */ /* 0x002fe2000f8e02ff */
[----:B------:R-:W-:Y:S01]  /*11c0*/  IMAD.U32 R20, RZ, RZ, UR8 ;  /* 0x00000008ff147e24 */ /* 0x000fe2000f8e00ff */
[----:B------:R-:W-:Y:S01]  /*11d0*/  IADD3.X R10, PT, PT, R10, R17, R18, P1, P0 ;  /* 0x000000110a0a7210 */ /* 0x000fe20000fe0412 */
[----:B------:R-:W-:Y:S01]  /*11e0*/  IMAD R16, R11, R15, R16 ;  /* 0x0000000f0b107224 */ /* 0x000fe200078e0210 */
[----:B------:R-:W-:Y:S01]  /*11f0*/  UIMAD UR19, UR47, UR9, UR19 ;  /* 0x000000092f1372a4 */ /* 0x000fe2000f8e0213 */
[----:B------:R-:W-:Y:S01]  /*1200*/  IMAD.WIDE.U32 R20, R20, UR47, R22 ;  /* 0x0000002f14147c25 */ /* 0x000fe2000f8e0016 */
[----:B--2---:R-:W-:-:S03]  /*1210*/  UIMAD.WIDE UR54, UR53, 0x4, UR54 ;  /* 0x00000004353678a5 */ /* 0x004fc6000f8e0236 */
[----:B------:R-:W-:Y:S02]  /*1220*/  IMAD.MOV.U32 R15, RZ, RZ, RZ ;  /* 0x000000ffff0f7224 */ /* 0x000fe400078e00ff */
[----:B------:R-:W-:Y:S02]  /*1230*/  VIADD R21, R21, UR19 ;  /* 0x0000001315157c36 */ /* 0x000fe40008000000 */
[----:B------:R-:W-:Y:S02]  /*1240*/  IMAD.U32 R13, RZ, RZ, UR10 ;  /* 0x0000000aff0d7e24 */ /* 0x000fe4000f8e00ff */
[C---:B---3--:R-:W-:Y:S02]  /*1250*/  IMAD R18, R2.reuse, UR17, RZ ;  /* 0x0000001102127c24 */ /* 0x048fe4000f8e02ff */
[----:B------:R-:W-:-:S04]  /*1260*/  IMAD.WIDE.U32 R22, R2, UR47, R14 ;  /* 0x0000002f02167c25 */ /* 0x000fc8000f8e000e */
[----:B------:R-:W-:Y:S01]  /*1270*/  IMAD.WIDE.U32 R24, R13, UR27, R20 ;  /* 0x0000001b0d187c25 */ /* 0x000fe2000f8e0014 */
[----:B------:R-:W-:Y:S01]  /*1280*/  IADD3 R22, P0, PT, R22, UR16, RZ ;  /* 0x0000001016167c10 */ /* 0x000fe2000ff1e0ff */
[----:B------:R-:W1:Y:S02]  /*1290*/  LDCU.64 UR16, c[0x0][0x550] ;  /* 0x0000aa00ff1077ac */ /* 0x000e640008000a00 */
[----:B-----5:R-:W-:-:S04]  /*12a0*/  IMAD.WIDE.U32 R20, R8, UR25, RZ ;  /* 0x0000001908147c25 */ /* 0x020fc8000f8e00ff */
[----:B------:R-:W-:Y:S02]  /*12b0*/  IMAD R8, R3, UR47, R18 ;  /* 0x0000002f03087c24 */ /* 0x000fe4000f8e0212 */
[----:B------:R-:W-:Y:S01]  /*12c0*/  IMAD.U32 R19, RZ, RZ, UR11 ;  /* 0x0000000bff137e24 */ /* 0x000fe2000f8e00ff */
[----:B------:R-:W2:Y:S01]  /*12d0*/  LDCU.64 UR10, c[0x0][0x570] ;  /* 0x0000ae00ff0a77ac */ /* 0x000ea20008000a00 */
[----:B------:R-:W-:Y:S01]  /*12e0*/  IMAD.MOV.U32 R18, RZ, RZ, R24 ;  /* 0x000000ffff127224 */ /* 0x000fe200078e0018 */
[----:B------:R-:W-:Y:S01]  /*12f0*/  IADD3.X R23, PT, PT, R23, UR18, R8, P0, !PT ;  /* 0x0000001217177c10 */ /* 0x000fe200087fe408 */
[----:B------:R-:W-:Y:S01]  /*1300*/  IMAD R19, R19, UR27, R25 ;  /* 0x0000001b13137c24 */ /* 0x000fe2000f8e0219 */
[----:B------:R-:W-:Y:S01]  /*1310*/  SEL R8, R20, RZ, P3 ;  /* 0x000000ff14087207 */ /* 0x000fe20001800000 */
[----:B------:R-:W3:Y:S01]  /*1320*/  LDCU.64 UR18, c[0x0][0x380] ;  /* 0x00007000ff1277ac */ /* 0x000ee20008000a00 */
[----:B----4-:R-:W-:Y:S02]  /*1330*/  IMAD.U32 R20, RZ, RZ, UR20 ;  /* 0x00000014ff147e24 */ /* 0x010fe4000f8e00ff */
[----:B------:R-:W-:Y:S01]  /*1340*/  IADD3 R8, P1, P0, R16, R7, R8 ;  /* 0x0000000710087210 */ /* 0x000fe2000783e008 */
[----:B------:R-:W-:Y:S01]  /*1350*/  IMAD R13, R9, UR25, R21 ;  /* 0x00000019090d7c24 */ /* 0x000fe2000f8e0215 */
[----:B------:R-:W-:Y:S01]  /*1360*/  SHF.R.U32.HI R7, RZ, 0x3, R225 ;  /* 0x00000003ff077819 */ /* 0x000fe200000116e1 */
[----:B------:R-:W-:Y:S01]  /*1370*/  IMAD.WIDE.U32 R20, R20, UR27, R22 ;  /* 0x0000001b14147c25 */ /* 0x000fe2000f8e0016 */
[----:B------:R-:W-:Y:S01]  /*1380*/  SHF.R.S32.HI R16, RZ, 0x1f, R16 ;  /* 0x0000001fff107819 */ /* 0x000fe20000011410 */
[----:B------:R-:W-:Y:S01]  /*1390*/  USHF.L.U64.HI UR20, UR8, 0x5, UR9 ;  /* 0x0000000508147899 */ /* 0x000fe20008010209 */
[----:B------:R-:W-:Y:S01]  /*13a0*/  SEL R13, R13, RZ, P3 ;  /* 0x000000ff0d0d7207 */ /* 0x000fe20001800000 */
[----:B------:R-:W-:-:S02]  /*13b0*/  IMAD.U32 R9, RZ, RZ, UR21 ;  /* 0x00000015ff097e24 */ /* 0x000fc4000f8e00ff */
[----:B------:R-:W-:Y:S01]  /*13c0*/  IMAD.WIDE.U32 R18, R7, UR8, R18 ;  /* 0x0000000807127c25 */ /* 0x000fe2000f8e0012 */
[----:B------:R-:W-:-:S03]  /*13d0*/  IADD3.X R10, PT, PT, R16, R10, R13, P1, P0 ;  /* 0x0000000a100a7210 */ /* 0x000fc60000fe040d */
[----:B------:R-:W-:Y:S01]  /*13e0*/  IMAD.SHL.U32 R11, R11, 0x40, RZ ;  /* 0x000000400b0b7824 */ /* 0x000fe200078e00ff */
[----:B-1----:R-:W-:Y:S01]  /*13f0*/  LEA R236, P2, R18, UR16, 0x1 ;  /* 0x0000001012ec7c11 */ /* 0x002fe2000f8408ff */
[----:B------:R-:W-:Y:S01]  /*1400*/  IMAD R21, R9, UR27, R21 ;  /* 0x0000001b09157c24 */ /* 0x000fe2000f8e0215 */
[----:B------:R-:W-:Y:S01]  /*1410*/  USHF.L.U32 UR16, UR8, 0x5, URZ ;  /* 0x0000000508107899 */ /* 0x000fe200080006ff */
[----:B------:R-:W-:Y:S01]  /*1420*/  IMAD R9, R7, UR9, R19 ;  /* 0x0000000907097c24 */ /* 0x000fe2000f8e0213 */
[----:B------:R-:W-:Y:S01]  /*1430*/  IADD3 R8, P0, PT, R11, R8, RZ ;  /* 0x000000080b087210 */ /* 0x000fe20007f1e0ff */
[----:B------:R-:W-:-:S03]  /*1440*/  IMAD.WIDE.U32 R20, R7, R2, R20 ;  /* 0x0000000207147225 */ /* 0x000fc600078e0014 */
[----:B------:R-:W-:Y:S01]  /*1450*/  LEA.HI.X R237, R18, UR17, R9, 0x1, P2 ;  /* 0x0000001112ed7c11 */ /* 0x000fe200090f0c09 */
[----:B------:R-:W-:Y:S01]  /*1460*/  IMAD R9, R7, R3, R21 ;  /* 0x0000000307097224 */ /* 0x000fe200078e0215 */
[----:B------:R-:W-:Y:S01]  /*1470*/  LEA.HI.X.SX32 R11, R11, R10, 0x1, P0 ;  /* 0x0000000a0b0b7211 */ /* 0x000fe200000f0eff */
[----:B------:R-:W-:Y:S01]  /*1480*/  UMOV UR17, UR57 ;  /* 0x0000003900117c82 */ /* 0x000fe20008000000 */
[----:B---3--:R-:W-:Y:S01]  /*1490*/  LEA R240, P1, R20, UR18, 0x1 ;  /* 0x0000001214f07c11 */ /* 0x008fe2000f8208ff */
[----:B------:R-:W-:Y:S01]  /*14a0*/  UMOV UR18, UR56 ;  /* 0x0000003800127c82 */ /* 0x000fe20008000000 */
[----:B--2---:R-:W-:Y:S02]  /*14b0*/  LEA R234, P0, R8, UR10, 0x2 ;  /* 0x0000000a08ea7c11 */ /* 0x004fe4000f8010ff */
[----:B------:R-:W-:Y:S01]  /*14c0*/  LEA.HI.X R241, R20, UR19, R9, 0x1, P1 ;  /* 0x0000001314f17c11 */ /* 0x000fe200088f0c09 */
[----:B------:R-:W-:Y:S01]  /*14d0*/  IMAD.SHL.U32 R9, R2, 0x20, RZ ;  /* 0x0000002002097824 */ /* 0x000fe200078e00ff */
[----:B------:R-:W-:-:S02]  /*14e0*/  LEA.HI.X R235, R8, UR11, R11, 0x2, P0 ;  /* 0x0000000b08eb7c11 */ /* 0x000fc400080f140b */
[----:B------:R-:W-:Y:S02]  /*14f0*/  SHF.L.U64.HI R3, R2, 0x5, R3 ;  /* 0x0000000502037819 */ /* 0x000fe40000010203 */
[C---:B------:R-:W-:Y:S02]  /*1500*/  LOP3.LUT R10, R14.reuse, 0x80, RZ, 0xfc, !PT ;  /* 0x000000800e0a7812 */ /* 0x040fe400078efcff */
[C---:B------:R-:W-:Y:S02]  /*1510*/  LOP3.LUT R8, R14.reuse, 0xc0, RZ, 0xfc, !PT ;  /* 0x000000c00e087812 */ /* 0x040fe400078efcff */
[----:B------:R-:W-:Y:S01]  /*1520*/  LOP3.LUT R2, R14, 0x40, RZ, 0xfc, !PT ;  /* 0x000000400e027812 */ /* 0x000fe200078efcff */
[----:B------:R-:W-:Y:S06]  /*1530*/  BRA.U UP0, `(.L_x_19) ;  /* 0x0000000500607547 */ /* 0x000fec000b800000 */
        /* <DEDUP_REMOVED lines=13> */
.L_x_20:
[----:B------:R-:W1:Y:S01]  /*1610*/  LDCU.64 UR14, c[0x0][0x5c0] ;  /* 0x0000b800ff0e77ac */ /* 0x000e620008000a00 */
[----:B------:R-:W-:-:S04]  /*1620*/  UIADD3 UR8, UPT, UPT, UR42, UR43, URZ ;  /* 0x0000002b2a087290 */ /* 0x000fc8000fffe0ff */
[----:B-1----:R-:W-:Y:S02]  /*1630*/  UIMAD.WIDE.U32 UR18, UR8, UR14, URZ ;  /* 0x0000000e081272a5 */ /* 0x002fe4000f8e00ff */
[----:B------:R-:W-:-:S04]  /*1640*/  UIMAD UR8, UR8, UR15, URZ ;  /* 0x0000000f080872a4 */ /* 0x000fc8000f8e02ff */
[----:B------:R-:W-:-:S06]  /*1650*/  UIADD3 UR8, UPT, UPT, UR19, UR8, URZ ;  /* 0x0000000813087290 */ /* 0x000fcc000fffe0ff */
[----:B------:R-:W-:Y:S02]  /*1660*/  MOV R0, UR8 ;  /* 0x0000000800007c02 */ /* 0x000fe40008000f00 */
.L_x_21:
        /* <DEDUP_REMOVED lines=13> */
.L_x_22:
[----:B------:R-:W1:Y:S01]  /*1740*/  LDCU.64 UR12, c[0x0][0x5c8] ;  /* 0x0000b900ff0c77ac */ /* 0x000e620008000a00 */
[----:B------:R-:W-:-:S04]  /*1750*/  UIADD3 UR42, UPT, UPT, UR42, UR43, URZ ;  /* 0x0000002b2a2a7290 */ /* 0x000fc8000fffe0ff */
[----:B-1----:R-:W-:Y:S02]  /*1760*/  UIMAD.WIDE.U32 UR20, UR42, UR12, URZ ;  /* 0x0000000c2a1472a5 */ /* 0x002fe4000f8e00ff */
[----:B------:R-:W-:-:S04]  /*1770*/  UIMAD UR42, UR42, UR13, URZ ;  /* 0x0000000d2a2a72a4 */ /* 0x000fc8000f8e02ff */
[----:B------:R-:W-:-:S06]  /*1780*/  UIADD3 UR42, UPT, UPT, UR21, UR42, URZ ;  /* 0x0000002a152a7290 */ /* 0x000fcc000fffe0ff */
[----:B------:R-:W-:Y:S02]  /*1790*/  MOV R4, UR42 ;  /* 0x0000002a00047c02 */ /* 0x000fe40008000f00 */
.L_x_23:
[----:B------:R-:W-:-:S06]  /*17a0*/  UIADD3 UR41, UPT, UPT, -UR33, UR41, URZ ;  /* 0x0000002921297290 */ /* 0x000fcc000fffe1ff */
[----:B------:R-:W-:-:S13]  /*17b0*/  ISETP.GE.AND P0, PT, R7, UR41, PT ;  /* 0x0000002907007c0c */ /* 0x000fda000bf06270 */
[----:B------:R-:W-:Y:S05]  /*17c0*/  @P0 BRA `(.L_x_24) ;  /* 0x0000005400040947 */ /* 0x000fea0003800000 */
[----:B------:R-:W1:Y:S01]  /*17d0*/  LDCU.64 UR16, c[0x0][0x5d8] ;  /* 0x0000bb00ff1077ac */ /* 0x000e620008000a00 */
[----:B------:R-:W-:Y:S02]  /*17e0*/  IMAD.U32 R5, RZ, RZ, UR14 ;  /* 0x0000000eff057e24 */ /* 0x000fe4000f8e00ff */
[----:B------:R-:W-:Y:S01]  /*17f0*/  IMAD.U32 R3, RZ, RZ, UR12 ;  /* 0x0000000cff037e24 */ /* 0x000fe2000f8e00ff */
[----:B------:R-:W2:Y:S01]  /*1800*/  LDCU.64 UR8, c[0x0][0x5e0] ;  /* 0x0000bc00ff0877ac */ /* 0x000ea20008000a00 */
[----:B------:R-:W-:Y:S01]  /*1810*/  IMAD.WIDE.U32 R16, R5, UR33, R14 ;  /* 0x0000002105107c25 */ /* 0x000fe2000f8e000e */
[----:B------:R-:W-:-:S03]  /*1820*/  UIMAD UR11, UR32, UR14, URZ ;  /* 0x0000000e200b72a4 */ /* 0x000fc6000f8e02ff */
[----:B------:R-:W-:Y:S01]  /*1830*/  IMAD.WIDE.U32 R12, R3, UR33, R14 ;  /* 0x00000021030c7c25 */ /* 0x000fe2000f8e000e */
[----:B------:R-:W-:Y:S01]  /*1840*/  UIMAD UR10, UR32, UR12, URZ ;  /* 0x0000000c200a72a4 */ /* 0x000fe2000f8e02ff */
[----:B------:R-:W-:Y:S01]  /*1850*/  IADD3 R16, P1, PT, R16, UR18, RZ ;  /* 0x0000001210107c10 */ /* 0x000fe2000ff3e0ff */
[----:B------:R-:W-:Y:S02]  /*1860*/  UIMAD UR11, UR33, UR15, UR11 ;  /* 0x0000000f210b72a4 */ /* 0x000fe4000f8e020b */
[----:B------:R-:W-:Y:S01]  /*1870*/  UIMAD UR10, UR33, UR13, UR10 ;  /* 0x0000000d210a72a4 */ /* 0x000fe2000f8e020a */
[----:B------:R-:W-:Y:S01]  /*1880*/  IADD3 R12, P0, PT, R12, UR20, RZ ;  /* 0x000000140c0c7c10 */ /* 0x000fe2000ff1e0ff */
[----:B------:R-:W3:Y:S02]  /*1890*/  LDCU UR19, c[0x0][0x440] ;  /* 0x00008800ff1377ac */ /* 0x000ee40008000800 */
[----:B------:R-:W-:Y:S02]  /*18a0*/  IADD3.X R17, PT, PT, R0, UR11, R17, P1, !PT ;  /* 0x0000000b00117c10 */ /* 0x000fe40008ffe411 */
[----:B-1----:R-:W-:-:S02]  /*18b0*/  MOV R0, UR16 ;  /* 0x0000001000007c02 */ /* 0x002fc40008000f00 */
[----:B------:R-:W-:Y:S01]  /*18c0*/  IADD3.X R13, PT, PT, R4, UR10, R13, P0, !PT ;  /* 0x0000000a040d7c10 */ /* 0x000fe200087fe40d */
[----:B--2---:R-:W-:Y:S02]  /*18d0*/  IMAD.U32 R3, RZ, RZ, UR8 ;  /* 0x00000008ff037e24 */ /* 0x004fe4000f8e00ff */
[----:B------:R-:W1:Y:S01]  /*18e0*/  LDCU.64 UR10, c[0x0][0x560] ;  /* 0x0000ac00ff0a77ac */ /* 0x000e620008000a00 */
[----:B------:R-:W-:Y:S01]  /*18f0*/  IMAD.WIDE.U32 R16, R0, UR27, R16 ;  /* 0x0000001b00107c25 */ /* 0x000fe2000f8e0010 */
[----:B------:R-:W-:-:S03]  /*1900*/  MOV R0, UR17 ;  /* 0x0000001100007c02 */ /* 0x000fc60008000f00 */
[----:B------:R-:W-:-:S04]  /*1910*/  IMAD.WIDE.U32 R12, R3, UR27, R12 ;  /* 0x0000001b030c7c25 */ /* 0x000fc8000f8e000c */
[----:B------:R-:W-:Y:S01]  /*1920*/  IMAD.U32 R3, RZ, RZ, UR9 ;  /* 0x00000009ff037e24 */ /* 0x000fe2000f8e00ff */
[----:B------:R-:W2:Y:S01]  /*1930*/  LDCU.64 UR8, c[0x0][0x568] ;  /* 0x0000ad00ff0877ac */ /* 0x000ea20008000a00 */
[----:B------:R-:W-:Y:S01]  /*1940*/  IMAD R17, R0, UR27, R17 ;  /* 0x0000001b00117c24 */ /* 0x000fe2000f8e0211 */
[----:B---3--:R-:W-:Y:S01]  /*1950*/  ISETP.GE.AND P3, PT, R2, UR19, PT ;  /* 0x0000001302007c0c */ /* 0x008fe2000bf66270 */
[----:B------:R-:W-:Y:S01]  /*1960*/  IMAD R13, R3, UR27, R13 ;  /* 0x0000001b030d7c24 */ /* 0x000fe2000f8e020d */
[----:B------:R-:W-:Y:S01]  /*1970*/  ISETP.GE.AND P4, PT, R14, UR19, PT ;  /* 0x000000130e007c0c */ /* 0x000fe2000bf86270 */
[C---:B------:R-:W-:Y:S01]  /*1980*/  IMAD.WIDE.U32 R16, R7.reuse, UR14, R16 ;  /* 0x0000000e07107c25 */ /* 0x040fe2000f8e0010 */
[----:B------:R-:W-:Y:S02]  /*1990*/  ISETP.GE.AND P2, PT, R10, UR19, PT ;  /* 0x000000130a007c0c */ /* 0x000fe4000bf46270 */
[----:B------:R-:W-:Y:S01]  /*19a0*/  ISETP.GE.AND P1, PT, R8, UR19, PT ;  /* 0x0000001308007c0c */ /* 0x000fe2000bf26270 */
[C---:B------:R-:W-:Y:S01]  /*19b0*/  IMAD R3, R7.reuse, UR15, R17 ;  /* 0x0000000f07037c24 */ /* 0x040fe2000f8e0211 */
[----:B-1----:R-:W-:Y:S01]  /*19c0*/  LEA R2, P0, R16, UR10, 0x1 ;  /* 0x0000000a10027c11 */ /* 0x002fe2000f8008ff */
[----:B------:R-:W-:-:S03]  /*19d0*/  IMAD.WIDE.U32 R12, R7, UR12, R12 ;  /* 0x0000000c070c7c25 */ /* 0x000fc6000f8e000c */
[----:B------:R-:W-:Y:S01]  /*19e0*/  LEA.HI.X R3, R16, UR11, R3, 0x1, P0 ;  /* 0x0000000b10037c11 */ /* 0x000fe200080f0c03 */
[----:B------:R-:W-:Y:S01]  /*19f0*/  IMAD R7, R7, UR13, R13 ;  /* 0x0000000d07077c24 */ /* 0x000fe2000f8e020d */
[----:B--2---:R-:W-:-:S03]  /*1a00*/  LEA R4, P0, R12, UR8, 0x1 ;  /* 0x000000080c047c11 */ /* 0x004fc6000f8008ff */
[----:B------:R4:W-:Y:S01]  /*1a10*/  @!P4 STG.E.128 desc[UR36][R2.64], RZ ;  /* 0x000000ff0200c986 */ /* 0x0009e2000c101d24 */
[----:B------:R-:W-:-:S03]  /*1a20*/  LEA.HI.X R5, R12, UR9, R7, 0x1, P0 ;  /* 0x000000090c057c11 */ /* 0x000fc600080f0c07 */
[----:B------:R4:W-:Y:S04]  /*1a30*/  @!P3 STG.E.128 desc[UR36][R2.64+0x80], RZ ;  /* 0x000080ff0200b986 */ /* 0x0009e8000c101d24 */
[----:B------:R4:W-:Y:S04]  /*1a40*/  @!P2 STG.E.128 desc[UR36][R2.64+0x100], RZ ;  /* 0x000100ff0200a986 */ /* 0x0009e8000c101d24 */
[----:B------:R4:W-:Y:S04]  /*1a50*/  @!P1 STG.E.128 desc[UR36][R2.64+0x180], RZ ;  /* 0x000180ff02009986 */ /* 0x0009e8000c101d24 */
[----:B------:R4:W-:Y:S04]  /*1a60*/  @!P4 STG.E.128 desc[UR36][R4.64], RZ ;  /* 0x000000ff0400c986 */ /* 0x0009e8000c101d24 */
[----:B------:R4:W-:Y:S04]  /*1a70*/  @!P3 STG.E.128 desc[UR36][R4.64+0x80], RZ ;  /* 0x000080ff0400b986 */ /* 0x0009e8000c101d24 */
[----:B------:R4:W-:Y:S01]  /*1a80*/  @!P2 STG.E.128 desc[UR36][R4.64+0x100], RZ ;  /* 0x000100ff0400a986 */ /* 0x0009e2000c101d24 */
[----:B------:R-:W-:Y:S05]  /*1a90*/  @P1 BRA `(.L_x_24) ;  /* 0x0000005000501947 */ /* 0x000fea0003800000 */
[----:B------:R1:W-:Y:S01]  /*1aa0*/  STG.E.128 desc[UR36][R4.64+0x180], RZ ;  /* 0x000180ff04007986 */ /* 0x0003e2000c101d24 */
[----:B------:R-:W-:Y:S05]  /*1ab0*/  BRA `(.L_x_24) ;  /* 0x0000005000487947 */ /* 0x000fea0003800000 */
.L_x_19:
[----:B------:R-:W-:Y:S01]  /*1ac0*/  UIADD3 UR8, UPT, UPT, -UR33, UR41, URZ ;  /* 0x0000002921087290 */ /* 0x000fe2000fffe1ff */
[----:B------:R-:W-:Y:S01]  /*1ad0*/  LOP3.LUT R16, R6, 0x1f8, RZ, 0xc0, !PT ;  /* 0x000001f806107812 */ /* 0x000fe200078ec0ff */
[----:B------:R-:W-:Y:S03]  /*1ae0*/  @P3 BAR.SYNC.DEFER_BLOCKING 0x0 ;  /* 0x0000000000003b1d */ /* 0x000fe60000010000 */
[----:B------:R-:W-:Y:S02]  /*1af0*/  LOP3.LUT R11, R16, 0x38, R225, 0x78, !PT ;  /* 0x00000038100b7812 */ /* 0x000fe400078e78e1 */
[----:B------:R-:W-:Y:S01]  /*1b00*/  ISETP.GE.AND P6, PT, R7, UR8, PT ;  /* 0x0000000807007c0c */ /* 0x000fe2000bfc6270 */
[----:B------:R-:W-:Y:S01]  /*1b10*/  BSSY.RECONVERGENT B0, `(.L_x_25) ;  /* 0x0000032000007945 */ /* 0x000fe20003800200 */
[----:B------:R-:W-:-:S04]  /*1b20*/  LOP3.LUT R11, R11, 0x1e00, R6, 0xf8, !PT ;  /* 0x00001e000b0b7812 */ /* 0x000fc800078ef806 */
[----:B------:R-:W-:-:S07]  /*1b30*/  LEA R11, R11, UR5, 0x1 ;  /* 0x000000050b0b7c11 */ /* 0x000fce000f8e08ff */
[----:B------:R-:W-:Y:S05]  /*1b40*/  @P6 BRA `(.L_x_26) ;  /* 0x0000000000a86947 */ /* 0x000fea0003800000 */
[----:B------:R-:W1:Y:S01]  /*1b50*/  LDCU.64 UR10, c[0x0][0x3d8] ;  /* 0x00007b00ff0a77ac */ /* 0x000e620008000a00 */
[----:B------:R-:W-:Y:S01]  /*1b60*/  IMAD.U32 R13, RZ, RZ, UR12 ;  /* 0x0000000cff0d7e24 */ /* 0x000fe2000f8e00ff */
[----:B------:R-:W-:-:S03]  /*1b70*/  UIMAD UR8, UR32, UR12, URZ ;  /* 0x0000000c200872a4 */ /* 0x000fc6000f8e02ff */
[----:B------:R-:W-:Y:S01]  /*1b80*/  IMAD.WIDE.U32 R16, R13, UR33, R14 ;  /* 0x000000210d107c25 */ /* 0x000fe2000f8e000e */
[----:B------:R-:W2:Y:S01]  /*1b90*/  LDCU UR19, c[0x0][0x440] ;  /* 0x00008800ff1377ac */ /* 0x000ea20008000800 */
[----:B------:R-:W-:Y:S01]  /*1ba0*/  UIMAD UR8, UR33, UR13, UR8 ;  /* 0x0000000d210872a4 */ /* 0x000fe2000f8e0208 */
[----:B------:R-:W-:-:S05]  /*1bb0*/  IADD3 R16, P0, PT, R16, UR52, RZ ;  /* 0x0000003410107c10 */ /* 0x000fca000ff1e0ff */
[----:B------:R-:W-:Y:S01]  /*1bc0*/  IADD3.X R17, PT, PT, R12, UR8, R17, P0, !PT ;  /* 0x000000080c117c10 */ /* 0x000fe200087fe411 */
[----:B-1----:R-:W-:-:S04]  /*1bd0*/  IMAD R13, R0, UR10, RZ ;  /* 0x0000000a000d7c24 */ /* 0x002fc8000f8e02ff */
[----:B------:R-:W1:Y:S01]  /*1be0*/  LDCU.64 UR8, c[0x0][0x390] ;  /* 0x00007200ff0877ac */ /* 0x000e620008000a00 */
[C---:B------:R-:W-:Y:S02]  /*1bf0*/  IMAD R13, R4.reuse, UR11, R13 ;  /* 0x0000000b040d7c24 */ /* 0x040fe4000f8e020d */
[----:B------:R-:W-:Y:S01]  /*1c00*/  IMAD.WIDE.U32 R16, R4, UR10, R16 ;  /* 0x0000000a04107c25 */ /* 0x000fe2000f8e0010 */
[----:B--2---:R-:W-:Y:S02]  /*1c10*/  ISETP.GE.AND P3, PT, R14, UR19, PT ;  /* 0x000000130e007c0c */ /* 0x004fe4000bf66270 */
[----:B------:R-:W-:Y:S01]  /*1c20*/  ISETP.GE.AND P2, PT, R2, UR19, PT ;  /* 0x0000001302007c0c */ /* 0x000fe2000bf46270 */
[----:B------:R-:W-:Y:S01]  /*1c30*/  IMAD.IADD R17, R17, 0x1, R13 ;  /* 0x0000000111117824 */ /* 0x000fe200078e020d */
[----:B------:R-:W-:Y:S02]  /*1c40*/  ISETP.GE.AND P1, PT, R10, UR19, PT ;  /* 0x000000130a007c0c */ /* 0x000fe4000bf26270 */
[----:B------:R-:W-:Y:S01]  /*1c50*/  ISETP.GE.AND P0, PT, R8, UR19, PT ;  /* 0x0000001308007c0c */ /* 0x000fe2000bf06270 */
[----:B------:R-:W-:-:S04]  /*1c60*/  IMAD.WIDE.U32 R18, R7, UR12, R16 ;  /* 0x0000000c07127c25 */ /* 0x000fc8000f8e0010 */
[----:B------:R-:W-:Y:S01]  /*1c70*/  IMAD R12, R7, UR13, R19 ;  /* 0x0000000d070c7c24 */ /* 0x000fe2000f8e0213 */
[----:B-1----:R-:W-:-:S04]  /*1c80*/  LEA R16, P4, R18, UR8, 0x1 ;  /* 0x0000000812107c11 */ /* 0x002fc8000f8808ff */
[----:B------:R-:W-:-:S05]  /*1c90*/  LEA.HI.X R17, R18, UR9, R12, 0x1, P4 ;  /* 0x0000000912117c11 */ /* 0x000fca000a0f0c0c */
[----:B------:R-:W-:Y:S01]  /*1ca0*/  @!PT LDS RZ, [RZ] ;  /* 0x00000000fffff984 */ /* 0x000fe20000000800 */
[----:B------:R-:W-:Y:S01]  /*1cb0*/  @!PT LDS RZ, [RZ] ;  /* 0x00000000fffff984 */ /* 0x000fe20000000800 */
[----:B------:R-:W-:Y:S01]  /*1cc0*/  @!PT LDS RZ, [RZ] ;  /* 0x00000000fffff984 */ /* 0x000fe20000000800 */
[----:B------:R2:W-:Y:S04]  /*1cd0*/  @!P3 LDGSTS.E.BYPASS.LTC128B.128 [R11+0x14000], desc[UR36][R16.64] ;  /* 0x14000000100bbfae */ /* 0x0005e8000b981a24 */
[----:B------:R2:W-:Y:S04]  /*1ce0*/  @P3 STS.128 [R11+0x14000], RZ ;  /* 0x014000ff0b003388 */ /* 0x0005e80000000c00 */
        /* <DEDUP_REMOVED lines=14> */
[----:B------:R2:W-:Y:S01]  /*1dd0*/  @P0 STS.128 [R11+0x17000], RZ ;  /* 0x017000ff0b000388 */ /* 0x0005e20000000c00 */
[----:B------:R-:W-:Y:S05]  /*1de0*/  BRA `(.L_x_27) ;  /* 0x0000000000107947 */ /* 0x000fea0003800000 */
.L_x_26:
[----:B------:R1:W-:Y:S04]  /*1df0*/  STS.128 [R11+0x14000], RZ ;  /* 0x014000ff0b007388 */ /* 0x0003e80000000c00 */
[----:B------:R1:W-:Y:S04]  /*1e00*/  STS.128 [R11+0x15000], RZ ;  /* 0x015000ff0b007388 */ /* 0x0003e80000000c00 */
[----:B------:R1:W-:Y:S04]  /*1e10*/  STS.128 [R11+0x16000], RZ ;  /* 0x016000ff0b007388 */ /* 0x0003e80000000c00 */
[----:B------:R1:W-:Y:S02]  /*1e20*/  STS.128 [R11+0x17000], RZ ;  /* 0x017000ff0b007388 */ /* 0x0003e40000000c00 */
.L_x_27:
[----:B------:R-:W-:Y:S05]  /*1e30*/  BSYNC.RECONVERGENT B0 ;  /* 0x0000000000007941 */ /* 0x000fea0003800200 */
.L_x_25:
[----:B------:R-:W-:Y:S01]  /*1e40*/  UIADD3 UR47, UPT, UPT, -UR47, UR46, URZ ;  /* 0x0000002e2f2f7290 */ /* 0x000fe2000fffe1ff */
[----:B------:R-:W0:Y:S01]  /*1e50*/  LDGDEPBAR ;  /* 0x00000000000079af */ /* 0x000e220000000000 */
[----:B------:R-:W-:Y:S04]  /*1e60*/  BSSY.RECONVERGENT B0, `(.L_x_28) ;  /* 0x0000021000007945 */ /* 0x000fe80003800200 */
[----:B------:R-:W-:-:S13]  /*1e70*/  ISETP.GE.AND P5, PT, R7, UR47, PT ;  /* 0x0000002f07007c0c */ /* 0x000fda000bfa6270 */
[----:B------:R-:W-:Y:S05]  /*1e80*/  @P5 BRA `(.L_x_29) ;  /* 0x0000000000685947 */ /* 0x000fea0003800000 */
[----:B------:R-:W3:Y:S02]  /*1e90*/  LDCU UR8, c[0x0][0x440] ;  /* 0x00008800ff0877ac */ /* 0x000ee40008000800 */
[----:B---3--:R-:W-:Y:S02]  /*1ea0*/  ISETP.GE.AND P3, PT, R14, UR8, PT ;  /* 0x000000080e007c0c */ /* 0x008fe4000bf66270 */
[----:B------:R-:W-:Y:S02]  /*1eb0*/  ISETP.GE.AND P2, PT, R2, UR8, PT ;  /* 0x0000000802007c0c */ /* 0x000fe4000bf46270 */
[----:B------:R-:W-:Y:S02]  /*1ec0*/  ISETP.GE.AND P1, PT, R10, UR8, PT ;  /* 0x000000080a007c0c */ /* 0x000fe4000bf26270 */
[----:B------:R-:W-:-:S07]  /*1ed0*/  ISETP.GE.AND P0, PT, R8, UR8, PT ;  /* 0x0000000808007c0c */ /* 0x000fce000bf06270 */
        /* <DEDUP_REMOVED lines=21> */
.L_x_29:
[----:B------:R4:W-:Y:S04]  /*2030*/  STS.128 [R11+0x8000], RZ ;  /* 0x008000ff0b007388 */ /* 0x0009e80000000c00 */
[----:B------:R4:W-:Y:S04]  /*2040*/  STS.128 [R11+0xa000], RZ ;  /* 0x00a000ff0b007388 */ /* 0x0009e80000000c00 */
[----:B------:R4:W-:Y:S04]  /*2050*/  STS.128 [R11+0xc000], RZ ;  /* 0x00c000ff0b007388 */ /* 0x0009e80000000c00 */
[----:B------:R4:W-:Y:S02]  /*2060*/  STS.128 [R11+0xe000], RZ ;  /* 0x00e000ff0b007388 */ /* 0x0009e40000000c00 */
.L_x_30:
[----:B------:R-:W-:Y:S05]  /*2070*/  BSYNC.RECONVERGENT B0 ;  /* 0x0000000000007941 */ /* 0x000fea0003800200 */
.L_x_28:
[----:B------:R-:W-:Y:S01]  /*2080*/  IADD3 R12, PT, PT, R7, 0x20, RZ ;  /* 0x00000020070c7810 */ /* 0x000fe20007ffe0ff */
[----:B------:R-:W-:Y:S03]  /*2090*/  BSSY.RECONVERGENT B0, `(.L_x_31) ;  /* 0x0000025000007945 */ /* 0x000fe60003800200 */
[----:B------:R-:W-:-:S13]  /*20a0*/  ISETP.GE.AND P4, PT, R12, UR47, PT ;  /* 0x0000002f0c007c0c */ /* 0x000fda000bf86270 */
[----:B------:R1:W-:Y:S04]  /*20b0*/  @P4 STS.128 [R11+0x9000], RZ ;  /* 0x009000ff0b004388 */ /* 0x0003e80000000c00 */
[----:B------:R1:W-:Y:S04]  /*20c0*/  @P4 STS.128 [R11+0xb000], RZ ;  /* 0x00b000ff0b004388 */ /* 0x0003e80000000c00 */
[----:B------:R1:W-:Y:S04]  /*20d0*/  @P4 STS.128 [R11+0xd000], RZ ;  /* 0x00d000ff0b004388 */ /* 0x0003e80000000c00 */
[----:B------:R1:W-:Y:S01]  /*20e0*/  @P4 STS.128 [R11+0xf000], RZ ;  /* 0x00f000ff0b004388 */ /* 0x0003e20000000c00 */
[----:B------:R-:W-:Y:S05]  /*20f0*/  @P4 BRA `(.L_x_32) ;  /* 0x0000000000784947 */ /* 0x000fea0003800000 */
[----:B------:R-:W5:Y:S01]  /*2100*/  LDCU UR8, c[0x0][0x440] ;  /* 0x00008800ff0877ac */ /* 0x000f620008000800 */
[----:B--2---:R-:W-:Y:S02]  /*2110*/  IMAD.U32 R17, RZ, RZ, UR16 ;  /* 0x00000010ff117e24 */ /* 0x004fe4000f8e00ff */
[----:B------:R-:W-:Y:S02]  /*2120*/  IMAD.U32 R12, RZ, RZ, UR16 ;  /* 0x00000010ff0c7e24 */ /* 0x000fe4000f8e00ff */
[----:B------:R-:W-:Y:S01]  /*2130*/  IMAD.U32 R13, RZ, RZ, UR20 ;  /* 0x00000014ff0d7e24 */ /* 0x000fe2000f8e00ff */
[----:B------:R-:W-:-:S04]  /*2140*/  LEA R16, P0, R17, R236, 0x1 ;  /* 0x000000ec11107211 */ /* 0x000fc800078008ff */
[----:B------:R-:W-:Y:S02]  /*2150*/  LEA.HI.X R17, R12, R237, R13, 0x1, P0 ;  /* 0x000000ed0c117211 */ /* 0x000fe400000f0c0d */
[----:B-----5:R-:W-:Y:S02]  /*2160*/  ISETP.GE.AND P3, PT, R14, UR8, PT ;  /* 0x000000080e007c0c */ /* 0x020fe4000bf66270 */
        /* <DEDUP_REMOVED lines=22> */
[----:B------:R2:W-:Y:S02]  /*22d0*/  @P0 STS.128 [R11+0xf000], RZ ;  /* 0x00f000ff0b000388 */ /* 0x0005e40000000c00 */
.L_x_32:
[----:B------:R-:W-:Y:S05]  /*22e0*/  BSYNC.RECONVERGENT B0 ;  /* 0x0000000000007941 */ /* 0x000fea0003800200 */
.L_x_31:
[----:B------:R-:W-:Y:S04]  /*22f0*/  BSSY.RECONVERGENT B0, `(.L_x_33) ;  /* 0x0000020000007945 */ /* 0x000fe80003800200 */
[----:B------:R-:W-:Y:S05]  /*2300*/  @P5 BRA `(.L_x_34) ;  /* 0x0000000000685947 */ /* 0x000fea0003800000 */
[----:B------:R-:W5:Y:S02]  /*2310*/  LDCU UR8, c[0x0][0x440] ;  /* 0x00008800ff0877ac */ /* 0x000f640008000800 */
[----:B-----5:R-:W-:Y:S02]  /*2320*/  ISETP.GE.AND P3, PT, R14, UR8, PT ;  /* 0x000000080e007c0c */ /* 0x020fe4000bf66270 */
[----:B------:R-:W-:Y:S02]  /*2330*/  ISETP.GE.AND P2, PT, R2, UR8, PT ;  /* 0x0000000802007c0c */ /* 0x000fe4000bf46270 */
[----:B------:R-:W-:Y:S02]  /*2340*/  ISETP.GE.AND P1, PT, R10, UR8, PT ;  /* 0x000000080a007c0c */ /* 0x000fe4000bf26270 */
[----:B------:R-:W-:-:S07]  /*2350*/  ISETP.GE.AND P0, PT, R8, UR8, PT ;  /* 0x0000000808007c0c */ /* 0x000fce000bf06270 */
[----:B------:R-:W-:Y:S01]  /*2360*/  @!PT LDS RZ, [RZ] ;  /* 0x00000000fffff984 */ /* 0x000fe20000000800 */
[----:B------:R-:W-:Y:S01]  /*2370*/  @!PT LDS RZ, [RZ] ;  /* 0x00000000fffff984 */ /* 0x000fe20000000800 */
[----:B------:R-:W-:Y:S01]  /*2380*/  @!PT LDS RZ, [RZ] ;  /* 0x00000000fffff984 */ /* 0x000fe20000000800 */
[----:B------:R1:W-:Y:S04]  /*2390*/  @!P3 LDGSTS.E.BYPASS.LTC128B.128 [R11], desc[UR36][R240.64] ;  /* 0x00000000f00bbfae */ /* 0x0003e8000b981a24 */
[----:B------:R1:W-:Y:S04]  /*23a0*/  @P3 STS.128 [R11], RZ ;  /* 0x000000ff0b003388 */ /* 0x0003e80000000c00 */
        /* <DEDUP_REMOVED lines=16> */
.L_x_34:
[----:B------:R1:W-:Y:S04]  /*24b0*/  STS.128 [R11], RZ ;  /* 0x000000ff0b007388 */ /* 0x0003e80000000c00 */
[----:B------:R1:W-:Y:S04]  /*24c0*/  STS.128 [R11+0x2000], RZ ;  /* 0x002000ff0b007388 */ /* 0x0003e80000000c00 */
[----:B------:R1:W-:Y:S04]  /*24d0*/  STS.128 [R11+0x4000], RZ ;  /* 0x004000ff0b007388 */ /* 0x0003e80000000c00 */
[----:B------:R1:W-:Y:S02]  /*24e0*/  STS.128 [R11+0x6000], RZ ;  /* 0x006000ff0b007388 */ /* 0x0003e40000000c00 */
.L_x_35:
[----:B------:R-:W-:Y:S05]  /*24f0*/  BSYNC.RECONVERGENT B0 ;  /* 0x0000000000007941 */ /* 0x000fea0003800200 */
.L_x_33:
[--C-:B------:R-:W-:Y:S01]  /*2500*/  SHF.R.U32.HI R224, RZ, 0x1, R225.reuse ;  /* 0x00000001ffe07819 */ /* 0x100fe200000116e1 */
[----:B------:R-:W-:Y:S01]  /*2510*/  IMAD.MOV.U32 R232, RZ, RZ, 0x7f800000 ;  /* 0x7f800000ffe87424 */ /* 0x000fe200078e00ff */
[----:B------:R-:W-:Y:S01]  /*2520*/  SHF.R.U32.HI R233, RZ, 0x2, R225 ;  /* 0x00000002ffe97819 */ /* 0x000fe200000116e1 */
[----:B------:R-:W-:Y:S01]  /*2530*/  IMAD.MOV.U32 R231, RZ, RZ, 0x7f800000 ;  /* 0x7f800000ffe77424 */ /* 0x000fe200078e00ff */
[----:B------:R-:W-:-:S04]  /*2540*/  LOP3.LUT R12, R224, 0x30, RZ, 0xc0, !PT ;  /* 0x00000030e00c7812 */ /* 0x000fc800078ec0ff */
[----:B------:R-:W-:-:S04]  /*2550*/  LOP3.LUT R233, R12, 0x7, R233, 0xf8, !PT ;  /* 0x000000070ce97812 */ /* 0x000fc800078ef8e9 */
[C---:B------:R-:W-:Y:S01]  /*2560*/  ISETP.GE.AND P1, PT, R233.reuse, UR47, PT ;  /* 0x0000002fe9007c0c */ /* 0x040fe2000bf26270 */
[----:B------:R-:W-:-:S05]  /*2570*/  VIADD R12, R233, 0x8 ;  /* 0x00000008e90c7836 */ /* 0x000fca0000000000 */
[----:B------:R-:W-:Y:S01]  /*2580*/  ISETP.GE.AND P0, PT, R12, UR47, PT ;  /* 0x0000002f0c007c0c */ /* 0x000fe2000bf06270 */
[----:B------:R-:W-:-:S04]  /*2590*/  IMAD.MOV.U32 R12, RZ, RZ, 0x4 ;  /* 0x00000004ff0c7424 */ /* 0x000fc800078e00ff */
[----:B------:R-:W-:-:S05]  /*25a0*/  IMAD.WIDE.U32 R12, R233, R12, UR54 ;  /* 0x00000036e90c7e25 */ /* 0x000fca000f8e000c */
[----:B------:R1:W5:Y:S04]  /*25b0*/  @!P1 LDG.E R232, desc[UR36][R12.64] ;  /* 0x000000240ce89981 */ /* 0x000368000c1e1900 */
[----:B------:R1:W5:Y:S01]  /*25c0*/  @!P0 LDG.E R231, desc[UR36][R12.64+0x20] ;  /* 0x000020240ce78981 */ /* 0x000362000c1e1900 */
[----:B------:R-:W-:Y:S03]  /*25d0*/  BSSY.RECONVERGENT B0, `(.L_x_36) ;  /* 0x0000021000007945 */ /* 0x000fe60003800200 */
[----:B------:R1:W-:Y:S04]  /*25e0*/  @P4 STS.128 [R11+0x1000], RZ ;  /* 0x001000ff0b004388 */ /* 0x0003e80000000c00 */
[----:B------:R1:W-:Y:S04]  /*25f0*/  @P4 STS.128 [R11+0x3000], RZ ;  /* 0x003000ff0b004388 */ /* 0x0003e80000000c00 */
[----:B------:R1:W-:Y:S04]  /*2600*/  @P4 STS.128 [R11+0x5000], RZ ;  /* 0x005000ff0b004388 */ /* 0x0003e80000000c00 */
[----:B------:R1:W-:Y:S01]  /*2610*/  @P4 STS.128 [R11+0x7000], RZ ;  /* 0x007000ff0b004388 */ /* 0x0003e20000000c00 */
[----:B------:R-:W-:Y:S05]  /*2620*/  @P4 BRA `(.L_x_37) ;  /* 0x00000000006c4947 */ /* 0x000fea0003800000 */
[----:B------:R-:W2:Y:S01]  /*2630*/  LDCU UR8, c[0x0][0x440] ;  /* 0x00008800ff0877ac */ /* 0x000ea20008000800 */
[----:B-1----:R-:W-:-:S04]  /*2640*/  LEA R12, P4, R9, R240, 0x1 ;  /* 0x000000f0090c7211 */ /* 0x002fc800078808ff */
[----:B------:R-:W-:Y:S02]  /*2650*/  LEA.HI.X R13, R9, R241, R3, 0x1, P4 ;  /* 0x000000f1090d7211 */ /* 0x000fe400020f0c03 */
[----:B--2---:R-:W-:Y:S02]  /*2660*/  ISETP.GE.AND P3, PT, R14, UR8, PT ;  /* 0x000000080e007c0c */ /* 0x004fe4000bf66270 */
        /* <DEDUP_REMOVED lines=23> */
.L_x_37:
[----:B------:R-:W-:Y:S05]  /*27e0*/  BSYNC.RECONVERGENT B0 ;  /* 0x0000000000007941 */ /* 0x000fea0003800200 */
.L_x_36:
[----:B------:R-:W-:Y:S04]  /*27f0*/  BSSY.RECONVERGENT B0, `(.L_x_38) ;  /* 0x0000030000007945 */ /* 0x000fe80003800200 */
[----:B------:R-:W-:Y:S05]  /*2800*/  @P6 BRA `(.L_x_39) ;  /* 0x0000000000a86947 */ /* 0x000fea0003800000 */
[----:B------:R-:W2:Y:S01]  /*2810*/  LDCU.64 UR10, c[0x0][0x3d0] ;  /* 0x00007a00ff0a77ac */ /* 0x000ea20008000a00 */
[----:B------:R-:W-:Y:S01]  /*2820*/  IMAD.U32 R3, RZ, RZ, UR14 ;  /* 0x0000000eff037e24 */ /* 0x000fe2000f8e00ff */
[----:B------:R-:W-:-:S03]  /*2830*/  UIMAD UR8, UR32, UR14, URZ ;  /* 0x0000000e200872a4 */ /* 0x000fc6000f8e02ff */
[----:B-1----:R-:W-:Y:S01]  /*2840*/  IMAD.WIDE.U32 R12, R3, UR33, R14 ;  /* 0x00000021030c7c25 */ /* 0x002fe2000f8e000e */
[----:B------:R-:W1:Y:S01]  /*2850*/  LDCU UR12, c[0x0][0x440] ;  /* 0x00008800ff0c77ac */ /* 0x000e620008000800 */
[----:B------:R-:W-:Y:S01]  /*2860*/  UIMAD UR8, UR33, UR15, UR8 ;  /* 0x0000000f210872a4 */ /* 0x000fe2000f8e0208 */
[----:B------:R-:W-:-:S05]  /*2870*/  IADD3 R12, P0, PT, R12, UR48, RZ ;  /* 0x000000300c0c7c10 */ /* 0x000fca000ff1e0ff */
[----:B------:R-:W-:Y:S01]  /*2880*/  IADD3.X R13, PT, PT, R5, UR8, R13, P0, !PT ;  /* 0x00000008050d7c10 */ /* 0x000fe200087fe40d */
[----:B--2---:R-:W-:-:S04]  /*2890*/  IMAD R3, R0, UR10, RZ ;  /* 0x0000000a00037c24 */ /* 0x004fc8000f8e02ff */
[----:B------:R-:W2:Y:S01]  /*28a0*/  LDCU.64 UR8, c[0x0][0x388] ;  /* 0x00007100ff0877ac */ /* 0x000ea20008000a00 */
[C---:B------:R-:W-:Y:S02]  /*28b0*/  IMAD R3, R4.reuse, UR11, R3 ;  /* 0x0000000b04037c24 */ /* 0x040fe4000f8e0203 */
[----:B------:R-:W-:Y:S01]  /*28c0*/  IMAD.WIDE.U32 R12, R4, UR10, R12 ;  /* 0x0000000a040c7c25 */ /* 0x000fe2000f8e000c */
[----:B-1----:R-:W-:Y:S02]  /*28d0*/  ISETP.GE.AND P3, PT, R14, UR12, PT ;  /* 0x0000000c0e007c0c */ /* 0x002fe4000bf66270 */
[----:B------:R-:W-:Y:S01]  /*28e0*/  ISETP.GE.AND P2, PT, R2, UR12, PT ;  /* 0x0000000c02007c0c */ /* 0x000fe2000bf46270 */
[----:B------:R-:W-:Y:S01]  /*28f0*/  IMAD.IADD R13, R13, 0x1, R3 ;  /* 0x000000010d0d7824 */ /* 0x000fe200078e0203 */
[----:B------:R-:W-:Y:S02]  /*2900*/  ISETP.GE.AND P1, PT, R10, UR12, PT ;  /* 0x0000000c0a007c0c */ /* 0x000fe4000bf26270 */
[----:B------:R-:W-:Y:S01]  /*2910*/  ISETP.GE.AND P0, PT, R8, UR12, PT ;  /* 0x0000000c08007c0c */ /* 0x000fe2000bf06270 */
[----:B------:R-:W-:-:S04]  /*2920*/  IMAD.WIDE.U32 R4, R7, UR14, R12 ;  /* 0x0000000e07047c25 */ /* 0x000fc8000f8e000c */
[----:B------:R-:W-:Y:S01]  /*2930*/  IMAD R7, R7, UR15, R5 ;  /* 0x0000000f07077c24 */ /* 0x000fe2000f8e0205 */
[----:B--2---:R-:W-:-:S04]  /*2940*/  LEA R2, P4, R4, UR8, 0x1 ;  /* 0x0000000804027c11 */ /* 0x004fc8000f8808ff */
        /* <DEDUP_REMOVED lines=22> */
.L_x_39:
[----:B------:R1:W-:Y:S04]  /*2ab0*/  STS.128 [R11+0x10000], RZ ;  /* 0x010000ff0b007388 */ /* 0x0003e80000000c00 */
[----:B------:R1:W-:Y:S04]  /*2ac0*/  STS.128 [R11+0x11000], RZ ;  /* 0x011000ff0b007388 */ /* 0x0003e80000000c00 */
[----:B------:R1:W-:Y:S04]  /*2ad0*/  STS.128 [R11+0x12000], RZ ;  /* 0x012000ff0b007388 */ /* 0x0003e80000000c00 */
[----:B------:R1:W-:Y:S02]  /*2ae0*/  STS.128 [R11+0x13000], RZ ;  /* 0x013000ff0b007388 */ /* 0x0003e40000000c00 */
.L_x_40:
[----:B------:R-:W-:Y:S05]  /*2af0*/  BSYNC.RECONVERGENT B0 ;  /* 0x0000000000007941 */ /* 0x000fea0003800200 */
.L_x_38:
[----:B------:R-:W1:Y:S02]  /*2b00*/  S2R R213, SR_TID.X ;  /* 0x0000000000d57919 */ /* 0x000e640000002100 */
[C---:B-1234-:R-:W-:Y:S01]  /*2b10*/  IMAD.SHL.U32 R11, R225.reuse, 0x40, RZ ;  /* 0x00000040e10b7824 */ /* 0x05efe200078e00ff */
[C---:B------:R-:W-:Y:S01]  /*2b20*/  R2P PR, R225.reuse, 0x6 ;  /* 0x00000006e1007804 */ /* 0x040fe20000000000 */
[----:B------:R-:W-:Y:S01]  /*2b30*/  IMAD.SHL.U32 R2, R225, 0x20, RZ ;  /* 0x00000020e1027824 */ /* 0x000fe200078e00ff */
[----:B------:R-:W0:Y:S01]  /*2b40*/  LDGDEPBAR ;  /* 0x00000000000079af */ /* 0x000e220000000000 */
[----:B------:R-:W-:Y:S01]  /*2b50*/  IMAD.MOV.U32 R222, RZ, RZ, 0x20 ;  /* 0x00000020ffde7424 */ /* 0x000fe200078e00ff */
[----:B------:R-:W-:Y:S01]  /*2b60*/  LOP3.LUT R5, R11, 0x1c0, RZ, 0xc0, !PT ;  /* 0x000001c00b057812 */ /* 0x000fe200078ec0ff */
[----:B------:R-:W1:Y:S01]  /*2b70*/  LDC R245, c[0x0][0x44c] ;  /* 0x00011300fff57b82 */ /* 0x000e620000000800 */
[----:B------:R-:W-:Y:S01]  /*2b80*/  LOP3.LUT R3, R2, 0x200, RZ, 0xc0, !PT ;  /* 0x0000020002037812 */ /* 0x000fe200078ec0ff */
[----:B------:R-:W2:Y:S01]  /*2b90*/  LDCU UR11, c[0x0][0x590] ;  /* 0x0000b200ff0b77ac */ /* 0x000ea20008000800 */
[--C-:B------:R-:W-:Y:S01]  /*2ba0*/  LOP3.LUT R0, R5, 0x38, R6.reuse, 0xf8, !PT ;  /* 0x0000003805007812 */ /* 0x100fe200078ef806 */
[----:B------:R-:W-:Y:S01]  /*2bb0*/  IMAD.MOV.U32 R223, RZ, RZ, 0x40 ;  /* 0x00000040ffdf7424 */ /* 0x000fe200078e00ff */
[----:B------:R-:W-:Y:S01]  /*2bc0*/  LOP3.LUT R6, R3, 0x1c00, R6, 0xf8, !PT ;  /* 0x00001c0003067812 */ /* 0x000fe200078ef806 */
[----:B------:R-:W-:Y:S01]  /*2bd0*/  IMAD.MOV.U32 R246, RZ, RZ, 0x240 ;  /* 0x00000240fff67424 */ /* 0x000fe200078e00ff */
[C---:B------:R-:W-:Y:S01]  /*2be0*/  LOP3.LUT R225, R0.reuse, 0x8, R225, 0x78, !PT ;  /* 0x0000000800e17812 */ /* 0x040fe200078e78e1 */
[----:B------:R-:W-:Y:S01]  /*2bf0*/  IMAD.MOV.U32 R244, RZ, RZ, 0x3f ;  /* 0x0000003ffff47424 */ /* 0x000fe200078e00ff */
[----:B------:R-:W-:Y:S01]  /*2c00*/  LOP3.LUT R224, R0, 0x8, R224, 0x78, !PT ;  /* 0x0000000800e07812 */ /* 0x000fe200078e78e0 */
[----:B------:R-:W-:Y:S01]  /*2c10*/  IMAD.MOV.U32 R239, RZ, RZ, 0x37 ;  /* 0x00000037ffef7424 */ /* 0x000fe200078e00ff */
[----:B------:R-:W-:-:S02]  /*2c20*/  LOP3.LUT R11, R11, 0x200, RZ, 0xc0, !PT ;  /* 0x000002000b0b7812 */ /* 0x000fc400078ec0ff */
[----:B------:R-:W-:Y:S02]  /*2c30*/  CS2R R126, SRZ ;  /* 0x00000000007e7805 */ /* 0x000fe4000001ff00 */
[----:B------:R-:W-:Y:S01]  /*2c40*/  LOP3.LUT R225, R6, R225, RZ, 0xfc, !PT ;  /* 0x000000e106e17212 */ /* 0x000fe200078efcff */
[----:B------:R-:W-:Y:S01]  /*2c50*/  IMAD.U32 R6, RZ, RZ, UR44 ;  /* 0x0000002cff067e24 */ /* 0x000fe2000f8e00ff */
[----:B------:R-:W-:Y:S02]  /*2c60*/  LOP3.LUT R11, R11, 0xc00, R2, 0xf8, !PT ;  /* 0x00000c000b0b7812 */ /* 0x000fe400078ef802 */
[----:B------:R-:W-:Y:S02]  /*2c70*/  CS2R R124, SRZ ;  /* 0x00000000007c7805 */ /* 0x000fe4000001ff00 */
[----:B------:R-:W-:Y:S02]  /*2c80*/  LEA R225, R225, UR5, 0x1 ;  /* 0x00000005e1e17c11 */ /* 0x000fe4000f8e08ff */
[----:B------:R-:W-:-:S02]  /*2c90*/  CS2R R130, SRZ ;  /* 0x0000000000827805 */ /* 0x000fc4000001ff00 */
[----:B------:R-:W-:Y:S02]  /*2ca0*/  SEL R222, R222, 0xffffffe0, !P1 ;  /* 0xffffffe0dede7807 */ /* 0x000fe40004800000 */
[----:B------:R-:W-:Y:S01]  /*2cb0*/  CS2R R128, SRZ ;  /* 0x0000000000807805 */ /* 0x000fe2000001ff00 */
[----:B------:R-:W-:-:S04]  /*2cc0*/  DEPBAR.LE SB0, 0x1 ;  /* 0x000080400000791a */ /* 0x000fc80000000000 */
[C---:B------:R-:W-:Y:S01]  /*2cd0*/  IMAD.SHL.U32 R3, R213.reuse, 0x40, RZ ;  /* 0x00000040d5037824 */ /* 0x040fe200078e00ff */
[----:B------:R-:W-:Y:S01]  /*2ce0*/  SHF.R.U32.HI R230, RZ, 0x2, R213 ;  /* 0x00000002ffe67819 */ /* 0x000fe200000116d5 */
[C---:B------:R-:W-:Y:S01]  /*2cf0*/  IMAD.SHL.U32 R0, R213.reuse, 0x20, RZ ;  /* 0x00000020d5007824 */ /* 0x040fe200078e00ff */
[----:B------:R-:W-:Y:S01]  /*2d00*/  BAR.SYNC.DEFER_BLOCKING 0x0 ;  /* 0x0000000000007b1d */ /* 0x000fe20000010000 */
[----:B------:R-:W-:Y:S01]  /*2d10*/  IMAD.SHL.U32 R5, R213, 0x10, RZ ;  /* 0x00000010d5057824 */ /* 0x000fe200078e00ff */
[----:B------:R-:W-:Y:S01]  /*2d20*/  LOP3.LUT R219, R3, 0x1c0, RZ, 0xc0, !PT ;  /* 0x000001c003db7812 */ /* 0x000fe200078ec0ff */
[C---:B------:R-:W-:Y:S01]  /*2d30*/  IMAD.SHL.U32 R9, R213.reuse, 0x100, RZ ;  /* 0x00000100d5097824 */ /* 0x040fe200078e00ff */
[----:B------:R-:W-:Y:S01]  /*2d40*/  LOP3.LUT R8, R0, 0xe0, RZ, 0xc0, !PT ;  /* 0x000000e000087812 */ /* 0x000fe200078ec0ff */
[----:B------:R-:W-:Y:S01]  /*2d50*/  IMAD.SHL.U32 R2, R213, 0x8, RZ ;  /* 0x00000008d5027824 */ /* 0x000fe200078e00ff */
[----:B------:R-:W-:Y:S01]  /*2d60*/  LOP3.LUT R4, R3, 0x200, RZ, 0xc0, !PT ;  /* 0x0000020003047812 */ /* 0x000fe200078ec0ff */
[----:B------:R-:W-:Y:S01]  /*2d70*/  IMAD.IADD R216, R225, 0x1, R222 ;  /* 0x00000001e1d87824 */ /* 0x000fe200078e02de */
[----:B------:R-:W-:Y:S01]  /*2d80*/  LOP3.LUT R219, R219, 0x38, R230, 0xf8, !PT ;  /* 0x00000038dbdb7812 */ /* 0x000fe200078ef8e6 */
[C---:B------:R-:W-:Y:S01]  /*2d90*/  IMAD.SHL.U32 R220, R213.reuse, 0x2, RZ ;  /* 0x00000002d5dc7824 */ /* 0x040fe200078e00ff */
[----:B------:R-:W-:Y:S01]  /*2da0*/  LOP3.LUT R7, R8, 0x100, R5, 0xf8, !PT ;  /* 0x0000010008077812 */ /* 0x000fe200078ef805 */
[----:B------:R-:W-:Y:S01]  /*2db0*/  IMAD.SHL.U32 R217, R213, 0x4, RZ ;  /* 0x00000004d5d97824 */ /* 0x000fe200078e00ff */
[----:B------:R-:W-:-:S02]  /*2dc0*/  LOP3.LUT R4, R4, 0x1000, R9, 0xf8, !PT ;  /* 0x0000100004047812 */ /* 0x000fc400078ef809 */
[----:B------:R-:W-:Y:S02]  /*2dd0*/  CS2R R122, SRZ ;  /* 0x00000000007a7805 */ /* 0x000fe4000001ff00 */
[----:B------:R-:W-:Y:S02]  /*2de0*/  LOP3.LUT R219, R219, 0x38, R2, 0x78, !PT ;  /* 0x00000038dbdb7812 */ /* 0x000fe400078e7802 */
[----:B------:R-:W-:Y:S02]  /*2df0*/  CS2R R120, SRZ ;  /* 0x0000000000787805 */ /* 0x000fe4000001ff00 */
[----:B------:R-:W-:Y:S02]  /*2e00*/  LOP3.LUT R218, R213, 0x8, RZ, 0xc0, !PT ;  /* 0x00000008d5da7812 */ /* 0x000fe400078ec0ff */
[----:B------:R-:W-:Y:S02]  /*2e10*/  CS2R R118, SRZ ;  /* 0x0000000000767805 */ /* 0x000fe4000001ff00 */
[----:B------:R-:W-:-:S02]  /*2e20*/  SHF.R.U32.HI R9, RZ, 0x3, R7 ;  /* 0x00000003ff097819 */ /* 0x000fc40000011607 */
[----:B------:R-:W-:Y:S02]  /*2e30*/  CS2R R116, SRZ ;  /* 0x0000000000747805 */ /* 0x000fe4000001ff00 */
[----:B------:R-:W-:Y:S02]  /*2e40*/  LOP3.LUT R219, R4, R219, RZ, 0xfc, !PT ;  /* 0x000000db04db7212 */ /* 0x000fe400078efcff */
[----:B------:R-:W-:Y:S02]  /*2e50*/  CS2R R110, SRZ ;  /* 0x00000000006e7805 */ /* 0x000fe4000001ff00 */
[----:B------:R-:W-:Y:S02]  /*2e60*/  LOP3.LUT R4, R2, 0xe0, RZ, 0xc0, !PT ;  /* 0x000000e002047812 */ /* 0x000fe400078ec0ff */
[----:B------:R-:W-:Y:S02]  /*2e70*/  CS2R R108, SRZ ;  /* 0x00000000006c7805 */ /* 0x000fe4000001ff00 */
[----:B------:R-:W-:Y:S01]  /*2e80*/  LOP3.LUT R218, R218, 0x38, R9, 0x78, !PT ;  /* 0x00000038dada7812 */ /* 0x000fe200078e7809 */
[----:B------:R3:W4:Y:S01]  /*2e90*/  LDSM.16.M88.4 R132, [R225+0x14000] ;  /* 0x01400000e184783b */ /* 0x0007220000000200 */
[----:B------:R-:W-:-:S02]  /*2ea0*/  LOP3.LUT R9, R5, 0x600, RZ, 0xc0, !PT ;  /* 0x0000060005097812 */ /* 0x000fc400078ec0ff */
[----:B------:R-:W-:Y:S02]  /*2eb0*/  CS2R R114, SRZ ;  /* 0x0000000000727805 */ /* 0x000fe4000001ff00 */
[--C-:B------:R-:W-:Y:S01]  /*2ec0*/  SHF.R.U32.HI R212, RZ, 0x3, R213.reuse ;  /* 0x00000003ffd47819 */ /* 0x100fe200000116d5 */
[----:B------:R3:W1:Y:S01]  /*2ed0*/  LDSM.16.M88.4 R148, [R225+0x15000] ;  /* 0x01500000e194783b */ /* 0x0006620000000200 */
[----:B------:R-:W-:Y:S01]  /*2ee0*/  LOP3.LUT R5, R4, 0x18, R213, 0xf8, !PT ;  /* 0x0000001804057812 */ /* 0x000fe200078ef8d5 */
[----:B------:R-:W-:Y:S01]  /*2ef0*/  VIADD R4, R225, 0x14000 ;  /* 0x00014000e1047836 */ /* 0x000fe20000000000 */
[----:B------:R-:W-:Y:S01]  /*2f00*/  LOP3.LUT R224, R11, R224, RZ, 0xfc, !PT ;  /* 0x000000e00be07212 */ /* 0x000fe200078efcff */
[----:B------:R3:W1:Y:S01]  /*2f10*/  LDSM.16.M88.4 R164, [R225+0x16000] ;  /* 0x01600000e1a4783b */ /* 0x0006620000000200 */
[----:B------:R-:W-:Y:S01]  /*2f20*/  LOP3.LUT R238, R5, 0x10, R212, 0x78, !PT ;  /* 0x0000001005ee7812 */ /* 0x000fe200078e78d4 */
[----:B------:R-:W-:Y:S01]  /*2f30*/  VIADD R5, R225, 0x14040 ;  /* 0x00014040e1057836 */ /* 0x000fe20000000000 */
[----:B------:R-:W-:Y:S01]  /*2f40*/  SEL R223, R223, 0xffffffc0, !P2 ;  /* 0xffffffc0dfdf7807 */ /* 0x000fe20005000000 */
[----:B------:R-:W-:Y:S01]  /*2f50*/  @P2 VIADD R5, R4, 0xffffffc0 ;  /* 0xffffffc004052836 */ /* 0x000fe20000000000 */
[----:B------:R3:W1:Y:S01]  /*2f60*/  LDSM.16.M88.4 R180, [R225+0x17000] ;  /* 0x01700000e1b4783b */ /* 0x0006620000000200 */
[----:B------:R-:W-:-:S02]  /*2f70*/  LEA R224, R224, UR5, 0x1 ;  /* 0x00000005e0e07c11 */ /* 0x000fc4000f8e08ff */
[----:B------:R-:W-:Y:S01]  /*2f80*/  CS2R R112, SRZ ;  /* 0x0000000000707805 */ /* 0x000fe2000001ff00 */
[----:B------:R-:W-:Y:S01]  /*2f90*/  IMAD.IADD R4, R222, 0x1, R5 ;  /* 0x00000001de047824 */ /* 0x000fe200078e0205 */
[----:B------:R3:W1:Y:S01]  /*2fa0*/  LDSM.16.M88.4 R136, [R216+0x14000] ;  /* 0x01400000d888783b */ /* 0x0006620000000200 */
[----:B------:R-:W-:Y:S01]  /*2fb0*/  IADD3 R6, PT, PT, R6, UR41, R233 ;  /* 0x0000002906067c10 */ /* 0x000fe2000fffe0e9 */
[----:B------:R-:W-:Y:S01]  /*2fc0*/  IMAD.IADD R215, R225, 0x1, R223 ;  /* 0x00000001e1d77824 */ /* 0x000fe200078e02df */
[----:B------:R-:W-:Y:S01]  /*2fd0*/  LOP3.LUT R9, R9, 0x6, R220, 0xf8, !PT ;  /* 0x0000000609097812 */ /* 0x000fe200078ef8dc */
[----:B------:R3:W1:Y:S01]  /*2fe0*/  LDSM.16.M88.4 R152, [R216+0x15000] ;  /* 0x01500000d898783b */ /* 0x0006620000000200 */
[----:B------:R-:W-:Y:S01]  /*2ff0*/  LOP3.LUT P6, RZ, R213, 0x4, RZ, 0xc0, !PT ;  /* 0x00000004d5ff7812 */ /* 0x000fe200078cc0ff */
[--C-:B------:R-:W-:Y:S01]  /*3000*/  IMAD.IADD R223, R223, 0x1, R224.reuse ;  /* 0x00000001dfdf7824 */ /* 0x100fe200078e02e0 */
[----:B------:R-:W-:Y:S01]  /*3010*/  LOP3.LUT R238, R9, R238, RZ, 0xfc, !PT ;  /* 0x000000ee09ee7212 */ /* 0x000fe200078efcff */
[----:B------:R3:W1:Y:S01]  /*3020*/  LDSM.16.M88.4 R168, [R216+0x16000] ;  /* 0x01600000d8a8783b */ /* 0x0006620000000200 */
[----:B------:R-:W-:Y:S01]  /*3030*/  IMAD.IADD R221, R222, 0x1, R224 ;  /* 0x00000001dedd7824 */ /* 0x000fe200078e02e0 */
[----:B------:R-:W-:Y:S01]  /*3040*/  LOP3.LUT R218, R218, R7, RZ, 0x3c, !PT ;  /* 0x00000007dada7212 */ /* 0x000fe200078e3cff */
[----:B------:R-:W-:Y:S01]  /*3050*/  IMAD.IADD R214, R222, 0x1, R215 ;  /* 0x00000001ded67824 */ /* 0x000fe200078e02d7 */
[----:B------:R3:W1:Y:S01]  /*3060*/  LDSM.16.M88.4 R184, [R216+0x17000] ;  /* 0x01700000d8b8783b */ /* 0x0006620000000200 */
[----:B------:R-:W-:-:S02]  /*3070*/  CS2R R106, SRZ ;  /* 0x00000000006a7805 */ /* 0x000fc4000001ff00 */
[----:B------:R-:W-:Y:S02]  /*3080*/  CS2R R104, SRZ ;  /* 0x0000000000687805 */ /* 0x000fe4000001ff00 */
[----:B------:R-:W-:Y:S01]  /*3090*/  CS2R R102, SRZ ;  /* 0x0000000000667805 */ /* 0x000fe2000001ff00 */
[----:B------:R3:W1:Y:S01]  /*30a0*/  LDSM.16.M88.4 R140, [R5] ;  /* 0x00000000058c783b */ /* 0x0006620000000200 */
[----:B------:R-:W-:Y:S02]  /*30b0*/  CS2R R100, SRZ ;  /* 0x0000000000647805 */ /* 0x000fe4000001ff00 */
[----:B------:R-:W-:Y:S02]  /*30c0*/  CS2R R38, SRZ ;  /* 0x0000000000267805 */ /* 0x000fe4000001ff00 */
[----:B------:R-:W-:Y:S01]  /*30d0*/  CS2R R36, SRZ ;  /* 0x0000000000247805 */ /* 0x000fe2000001ff00 */
[----:B------:R3:W1:Y:S01]  /*30e0*/  LDSM.16.M88.4 R156, [R5+0x1000] ;  /* 0x00100000059c783b */ /* 0x0006620000000200 */
[----:B------:R-:W-:-:S02]  /*30f0*/  CS2R R42, SRZ ;  /* 0x00000000002a7805 */ /* 0x000fc4000001ff00 */
[----:B------:R-:W-:Y:S02]  /*3100*/  CS2R R40, SRZ ;  /* 0x0000000000287805 */ /* 0x000fe4000001ff00 */
[----:B------:R-:W-:Y:S01]  /*3110*/  CS2R R34, SRZ ;  /* 0x0000000000227805 */ /* 0x000fe2000001ff00 */
[----:B------:R3:W1:Y:S01]  /*3120*/  LDSM.16.M88.4 R172, [R5+0x2000] ;  /* 0x0020000005ac783b */ /* 0x0006620000000200 */
[----:B------:R-:W-:Y:S02]  /*3130*/  CS2R R32, SRZ ;  /* 0x0000000000207805 */ /* 0x000fe4000001ff00 */
[----:B------:R-:W-:Y:S02]  /*3140*/  CS2R R30, SRZ ;  /* 0x00000000001e7805 */ /* 0x000fe4000001ff00 */
[----:B------:R-:W-:Y:S01]  /*3150*/  CS2R R28, SRZ ;  /* 0x00000000001c7805 */ /* 0x000fe2000001ff00 */
        /* <DEDUP_REMOVED lines=11> */
[----:B------:R-:W-:Y:S01]  /*3210*/  LOP3.LUT P5, RZ, R213, 0x2, RZ, 0xc0, !PT ;  /* 0x00000002d5ff7812 */ /* 0x000fe200078ac0ff */
[----:B------:R3:W1:Y:S01]  /*3220*/  LDSM.16.M88.4 R176, [R4+0x2000] ;  /* 0x0020000004b0783b */ /* 0x0006620000000200 */
[----:B------:R-:W-:Y:S01]  /*3230*/  VIADD R247, R6, -UR46 ;  /* 0x8000002e06f77c36 */ /* 0x000fe20008000000 */
[----:B------:R-:W-:Y:S01]  /*3240*/  SEL R246, R246, 0x1c0, !P6 ;  /* 0x000001c0f6f67807 */ /* 0x000fe20007000000 */
[----:B------:R-:W-:Y:S01]  /*3250*/  IMAD.IADD R222, R222, 0x1, R223 ;  /* 0x00000001dede7824 */ /* 0x000fe200078e02df */
[----:B------:R3:W1:Y:S01]  /*3260*/  LDSM.16.M88.4 R192, [R4+0x3000] ;  /* 0x0030000004c0783b */ /* 0x0006620000000200 */
[----:B------:R-:W-:Y:S01]  /*3270*/  LOP3.LUT R248, R2, 0x38, RZ, 0xc0, !PT ;  /* 0x0000003802f87812 */ /* 0x000fe200078ec0ff */
[----:B------:R-:W-:Y:S01]  /*3280*/  UIADD3 UR50, UPT, UPT, UR50, 0x20, -UR41 ;  /* 0x0000002032327890 */ /* 0x000fe2000fffe829 */
[----:B------:R-:W-:Y:S01]  /*3290*/  LOP3.LUT R249, R217, 0x20, RZ, 0xc0, !PT ;  /* 0x00000020d9f97812 */ /* 0x000fe200078ec0ff */
[----:B------:R-:W1:Y:S01]  /*32a0*/  LDCU UR8, c[0x0][0x440] ;  /* 0x00008800ff0877ac */ /* 0x000e620008000800 */
[----:B------:R-:W1:Y:S01]  /*32b0*/  LDCU UR9, c[0x0][0x3e0] ;  /* 0x00007c00ff0977ac */ /* 0x000e620008000800 */
[----:B------:R-:W1:Y:S01]  /*32c0*/  LDCU UR10, c[0x0][0x45c] ;  /* 0x00008b80ff0a77ac */ /* 0x000e620008000800 */
[----:B--2-4-:R-:W-:-:S12]  /*32d0*/  USHF.L.U32 UR11, UR11, 0x6, URZ ;  /* 0x000000060b0b7899 */ /* 0x014fd800080006ff */
.L_x_43:
[----:B------:R-:W0:Y:S01]  /*32e0*/  LDGDEPBAR ;  /* 0x00000000000079af */ /* 0x000e220000000000 */
[----:B------:R-:W-:Y:S01]  /*32f0*/  UIADD3 UR44, UPT, UPT, UR44, -0x40, URZ ;  /* 0xffffffc02c2c7890 */ /* 0x000fe2000fffe0ff */
[----:B------:R-:W-:Y:S01]  /*3300*/  IMAD.U32 R73, RZ, RZ, UR39 ;  /* 0x00000027ff497e24 */ /* 0x000fe2000f8e00ff */
[----:B------:R-:W-:Y:S01]  /*3310*/  USHF.L.U32 UR12, UR39, 0x5, URZ ;  /* 0x00000005270c7899 */ /* 0x000fe200080006ff */
[C---:B-----5:R-:W-:Y:S01]  /*3320*/  FMUL.FTZ R75, R232.reuse, 1.4426950216293334961 ;  /* 0x3fb8aa3be84b7820 */ /* 0x060fe20000410000 */
[----:B------:R-:W-:Y:S01]  /*3330*/  UISETP.GE.AND UP0, UPT, UR44, UR50, UPT ;  /* 0x000000322c00728c */ /* 0x000fe2000bf06270 */
[----:B------:R-:W-:Y:S01]  /*3340*/  FSETP.NEU.FTZ.AND P1, PT, R232, -INF , PT ;  /* 0xff800000e800780b */ /* 0x000fe20003f3d000 */
[----:B------:R-:W-:Y:S01]  /*3350*/  UIADD3 UR12, UPT, UPT, UR12, 0x20, URZ ;  /* 0x000000200c0c7890 */ /* 0x000fe2000fffe0ff */
[----:B------:R-:W-:Y:S01]  /*3360*/  FMUL.FTZ R76, R231, 1.4426950216293334961 ;  /* 0x3fb8aa3be74c7820 */ /* 0x000fe20000410000 */
[----:B------:R-:W-:Y:S01]  /*3370*/  LEA R227, R218, UR4, 0x1 ;  /* 0x00000004dae37c11 */ /* 0x000fe2000f8e08ff */
[----:B------:R-:W-:Y:S01]  /*3380*/  IMAD.U32 R68, RZ, RZ, UR18 ;  /* 0x00000012ff447e24 */ /* 0x000fe2000f8e00ff */
[----:B------:R-:W-:Y:S01]  /*3390*/  UISETP.LT.AND UP0, UPT, UR12, UR41, UP0 ;  /* 0x000000290c00728c */ /* 0x000fe20008701270 */
[----:B------:R-:W-:Y:S01]  /*33a0*/  FSEL R75, R75, RZ, P1 ;  /* 0x000000ff4b4b7208 */ /* 0x000fe20000800000 */
[----:B------:R-:W-:Y:S01]  /*33b0*/  IMAD.U32 R69, RZ, RZ, UR17 ;  /* 0x00000011ff457e24 */ /* 0x000fe2000f8e00ff */
[----:B------:R-:W-:Y:S01]  /*33c0*/  LEA R226, R219, UR4, 0x1 ;  /* 0x00000004dbe27c11 */ /* 0x000fe2000f8e08ff */
[----:B------:R-:W-:Y:S01]  /*33d0*/  UIADD3 UR45, UPT, UPT, UR45, -0x1, URZ ;  /* 0xffffffff2d2d7890 */ /* 0x000fe2000fffe0ff */
[----:B------:R-:W-:Y:S02]  /*33e0*/  LEA R81, R238, UR38, 0x1 ;  /* 0x00000026ee517c11 */ /* 0x000fe4000f8e08ff */
[----:B------:R-:W-:Y:S01]  /*33f0*/  PLOP3.LUT P0, PT, PT, PT, UP0, 0x80, 0x8 ;  /* 0x000000000008781c */ /* 0x000fe20003f0f008 */
[----:B------:R-:W-:Y:S01]  /*3400*/  UISETP.GT.AND UP0, UPT, UR45, UR49, UPT ;  /* 0x000000312d00728c */ /* 0x000fe2000bf04270 */
[----:B------:R-:W-:Y:S01]  /*3410*/  LOP3.LUT R200, R0, 0x400, RZ, 0xc0, !PT ;  /* 0x0000040000c87812 */ /* 0x000fe200078ec0ff */
[----:B------:R-:W-:Y:S04]  /*3420*/  DEPBAR.LE SB0, 0x0 ;  /* 0x000080000000791a */ /* 0x000fe80000000000 */
[----:B------:R-:W-:Y:S05]  /*3430*/  BAR.SYNC.DEFER_BLOCKING 0x0 ;  /* 0x0000000000007b1d */ /* 0x000fea0000010000 */
[----:B------:R-:W-:Y:S01]  /*3440*/  @UP0 UIADD3 UR13, UP1, UPT, UR54, -0x100, URZ ;  /* 0xffffff00360d0890 */ /* 0x000fe2000ff3e0ff */
[----:B------:R-:W-:Y:S02]  /*3450*/  @!P0 LOP3.LUT R71, R220, 0x6, RZ, 0xc0, !PT ;  /* 0x00000006dc478812 */ /* 0x000fe400078ec0ff */
[----:B------:R-:W-:Y:S01]  /*3460*/  @!P0 VIADDMNMX R74, R247, -R244, UR41, PT ;  /* 0x00000029f74a8e46 */ /* 0x000fe2000b8009f4 */
[----:B------:R-:W-:Y:S01]  /*3470*/  @UP0 UIADD3.X UR12, UPT, UPT, UR55, -0x1, URZ, UP1, !UPT ;  /* 0xffffffff370c0890 */ /* 0x000fe20008ffe4ff */
[----:B------:R-:W-:Y:S01]  /*3480*/  @!P0 LOP3.LUT R70, R71, 0x70, R212, 0xf8, !PT ;  /* 0x0000007047468812 */ /* 0x000fe200078ef8d4 */
[----:B------:R-:W-:Y:S01]  /*3490*/  @UP0 UIADD3 UR18, UP1, UPT, UR18, -0x100, URZ ;  /* 0xffffff0012120890 */ /* 0x000fe2000ff3e0ff */
[----:B------:R-:W-:Y:S03]  /*34a0*/  @!P0 VIADDMNMX R78, R247, -R239, UR41, PT ;  /* 0x00000029f74e8e46 */ /* 0x000fe6000b8009ef */
[----:B------:R-:W-:Y:S01]  /*34b0*/  @!P0 IMAD R73, R73, 0x20, R70 ;  /* 0x0000002049498824 */ /* 0x000fe200078e0246 */
[----:B------:R-:W-:Y:S03]  /*34c0*/  @UP0 UIADD3.X UR17, UPT, UPT, UR17, -0x1, URZ, UP1, !UPT ;  /* 0xffffffff11110890 */ /* 0x000fe60008ffe4ff */
[C---:B------:R-:W-:Y:S01]  /*34d0*/  @!P0 VIADD R77, R73.reuse, 0x1 ;  /* 0x00000001494d8836 */ /* 0x040fe20000000000 */
[CC--:B------:R-:W-:Y:S01]  /*34e0*/  @!P0 ISETP.GE.AND P2, PT, R73.reuse, R74.reuse, PT ;  /* 0x0000004a4900820c */ /* 0x0c0fe20003f46270 */
[----:B------:R-:W-:Y:S03]  /*34f0*/  @!P0 VIADD R79, R73, 0x9 ;  /* 0x00000009494f8836 */ /* 0x000fe60000000000 */
[----:B------:R-:W-:Y:S01]  /*3500*/  @!P0 ISETP.GE.AND P1, PT, R77, R74, PT ;  /* 0x0000004a4d00820c */ /* 0x000fe20003f26270 */
[----:B------:R-:W-:Y:S05]  /*3510*/  LDSM.16.M88.4 R44, [R224] ;  /* 0x00000000e02c783b */ /* 0x000fea0000000200 */
[----:B------:R-:W3:Y:S05]  /*3520*/  LDSM.16.M88.4 R48, [R225+0x10000] ;  /* 0x01000000e130783b */ /* 0x000eea0000000200 */
[----:B------:R-:W-:Y:S05]  /*3530*/  LDSM.16.M88.4 R52, [R221] ;  /* 0x00000000dd34783b */ /* 0x000fea0000000200 */
[----:B------:R-:W2:Y:S05]  /*3540*/  LDSM.16.M88.4 R56, [R216+0x10000] ;  /* 0x01000000d838783b */ /* 0x000eaa0000000200 */
[----:B------:R-:W-:Y:S05]  /*3550*/  LDSM.16.M88.4 R60, [R223] ;  /* 0x00000000df3c783b */ /* 0x000fea0000000200 */
[----:B------:R-:W4:Y:S01]  /*3560*/  LDSM.16.M88.4 R64, [R215+0x10000] ;  /* 0x01000000d740783b */ /* 0x000f220000000200 */
[C---:B---3--:R-:W-:Y:S08]  /*3570*/  HMMA.16816.F32 R4, R44.reuse, R48, RZ ;  /* 0x000000302c04723c */ /* 0x048ff000000018ff */
[----:B-1----:R-:W-:Y:S01]  /*3580*/  HMMA.16816.F32 R8, R44, R50, RZ ;  /* 0x000000322c08723c */ /* 0x002fe200000018ff */
[----:B------:R-:W-:Y:S05]  /*3590*/  LDSM.16.M88.4 R44, [R222] ;  /* 0x00000000de2c783b */ /* 0x000fea0000000200 */
[----:B------:R-:W3:Y:S06]  /*35a0*/  LDSM.16.M88.4 R48, [R214+0x10000] ;  /* 0x01000000d630783b */ /* 0x000eec0000000200 */
[C---:B--2---:R-:W-:Y:S08]  /*35b0*/  HMMA.16816.F32 R4, R52.reuse, R56, R4 ;  /* 0x000000383404723c */ /* 0x044ff00000001804 */
[----:B------:R-:W-:Y:S01]  /*35c0*/  HMMA.16816.F32 R8, R52, R58, R8 ;  /* 0x0000003a3408723c */ /* 0x000fe20000001808 */
[----:B------:R-:W-:Y:S05]  /*35d0*/  LDSM.16.M88.4 R52, [R224+0x2000] ;  /* 0x00200000e034783b */ /* 0x000fea0000000200 */
[----:B------:R-:W2:Y:S06]  /*35e0*/  LDSM.16.M88.4 R56, [R225+0x11000] ;  /* 0x01100000e138783b */ /* 0x000eac0000000200 */
[C---:B----4-:R-:W-:Y:S08]  /*35f0*/  HMMA.16816.F32 R4, R60.reuse, R64, R4 ;  /* 0x000000403c04723c */ /* 0x050ff00000001804 */
[----:B------:R-:W-:Y:S01]  /*3600*/  HMMA.16816.F32 R8, R60, R66, R8 ;  /* 0x000000423c08723c */ /* 0x000fe20000001808 */
[----:B------:R-:W-:Y:S05]  /*3610*/  LDSM.16.M88.4 R60, [R221+0x2000] ;  /* 0x00200000dd3c783b */ /* 0x000fea0000000200 */
[----:B------:R-:W4:Y:S06]  /*3620*/  LDSM.16.M88.4 R64, [R216+0x11000] ;  /* 0x01100000d840783b */ /* 0x000f2c0000000200 */
[C---:B---3--:R-:W-:Y:S08]  /*3630*/  HMMA.16816.F32 R4, R44.reuse, R48, R4 ;  /* 0x000000302c04723c */ /* 0x048ff00000001804 */
[----:B------:R-:W-:Y:S01]  /*3640*/  HMMA.16816.F32 R8, R44, R50, R8 ;  /* 0x000000322c08723c */ /* 0x000fe20000001808 */
[----:B------:R-:W-:Y:S05]  /*3650*/  LDSM.16.M88.4 R44, [R223+0x2000] ;  /* 0x00200000df2c783b */ /* 0x000fea0000000200 */
        /* <DEDUP_REMOVED lines=37> */
[C---:B--2---:R-:W-:Y:S05]  /*38b0*/  HMMA.16816.F32 R4, R52.reuse, R56, R4 ;  /* 0x000000383404723c */ /* 0x044fea0000001804 */
[C---:B------:R-:W-:Y:S02]  /*38c0*/  VIADD R57, R224.reuse, 0x20 ;  /* 0x00000020e0397836 */ /* 0x040fe40000000000 */
[C---:B------:R-:W-:Y:S01]  /*38d0*/  @P5 VIADD R57, R224.reuse, 0xffffffe0 ;  /* 0xffffffe0e0395836 */ /* 0x040fe20000000000 */
[----:B------:R-:W-:Y:S03]  /*38e0*/  HMMA.16816.F32 R8, R52, R58, R8 ;  /* 0x0000003a3408723c */ /* 0x000fe60000001808 */
[C---:B------:R-:W-:Y:S02]  /*38f0*/  VIADD R56, R224.reuse, 0x40 ;  /* 0x00000040e0387836 */ /* 0x040fe40000000000 */
[----:B------:R-:W-:Y:S07]  /*3900*/  @P6 VIADD R56, R224, 0xffffffc0 ;  /* 0xffffffc0e0386836 */ /* 0x000fee0000000000 */
[C---:B----4-:R-:W-:Y:S08]  /*3910*/  HMMA.16816.F32 R4, R60.reuse, R64, R4 ;  /* 0x000000403c04723c */ /* 0x050ff00000001804 */
[----:B------:R-:W-:Y:S11]  /*3920*/  HMMA.16816.F32 R8, R60, R66, R8 ;  /* 0x000000423c08723c */ /* 0x000ff60000001808 */
[----:B------:R-:W-:Y:S01]  /*3930*/  @!UPT UIADD3 URZ, UPT, UPT, URZ, URZ, URZ ;  /* 0x000000fffffff290 */ /* 0x000fe2000fffe0ff */
[C---:B---3--:R-:W-:Y:S08]  /*3940*/  HMMA.16816.F32 R4, R44.reuse, R48, R4 ;  /* 0x000000302c04723c */ /* 0x048ff00000001804 */
[----:B------:R-:W-:Y:S11]  /*3950*/  HMMA.16816.F32 R8, R44, R50, R8 ;  /* 0x000000322c08723c */ /* 0x000ff60000001808 */
[----:B------:R-:W-:Y:S02]  /*3960*/  @!P0 FSEL R5, R5, -INF , !P1 ;  /* 0xff80000005058808 */ /* 0x000fe40004800000 */
[----:B------:R-:W-:Y:S02]  /*3970*/  FSETP.NEU.FTZ.AND P1, PT, R231, -INF , PT ;  /* 0xff800000e700780b */ /* 0x000fe40003f3d000 */
[----:B------:R-:W-:Y:S01]  /*3980*/  @!P0 FSEL R4, R4, -INF , !P2 ;  /* 0xff80000004048808 */ /* 0x000fe20005000000 */
[--C-:B-1----:R-:W-:Y:S01]  /*3990*/  FFMA.FTZ R71, R5, UR10, -R75.reuse ;  /* 0x0000000a05477c23 */ /* 0x102fe2000801084b */
[----:B------:R-:W-:Y:S02]  /*39a0*/  FSEL R76, R76, RZ, P1 ;  /* 0x000000ff4c4c7208 */ /* 0x000fe40000800000 */
[-C--:B------:R-:W-:Y:S01]  /*39b0*/  @!P0 ISETP.GE.AND P1, PT, R77, R78.reuse, PT ;  /* 0x0000004e4d00820c */ /* 0x080fe20003f26270 */
[C---:B------:R-:W-:Y:S01]  /*39c0*/  @!P0 VIADD R77, R73.reuse, 0x8 ;  /* 0x00000008494d8836 */ /* 0x040fe20000000000 */
[----:B------:R-:W-:Y:S01]  /*39d0*/  @!P0 ISETP.GE.AND P2, PT, R73, R78, PT ;  /* 0x0000004e4900820c */ /* 0x000fe20003f46270 */
[--C-:B------:R-:W-:Y:S01]  /*39e0*/  FFMA.FTZ R70, R4, UR10, -R75.reuse ;  /* 0x0000000a04467c23 */ /* 0x100fe2000801084b */
[----:B------:R-:W-:Y:S01]  /*39f0*/  @!P0 FSEL R7, R7, -INF , !P1 ;  /* 0xff80000007078808 */ /* 0x000fe20004800000 */
[----:B------:R-:W-:Y:S01]  /*3a00*/  MUFU.EX2 R71, R71 ;  /* 0x0000004700477308 */ /* 0x000fe20000000800 */
[-C--:B------:R-:W-:Y:S02]  /*3a10*/  @!P0 ISETP.GE.AND P1, PT, R77, R74.reuse, PT ;  /* 0x0000004a4d00820c */ /* 0x080fe40003f26270 */
[----:B------:R-:W-:Y:S01]  /*3a20*/  @!P0 FSEL R6, R6, -INF , !P2 ;  /* 0xff80000006068808 */ /* 0x000fe20005000000 */
[--C-:B------:R-:W-:Y:S01]  /*3a30*/  FFMA.FTZ R80, R7, UR10, -R76.reuse ;  /* 0x0000000a07507c23 */ /* 0x100fe2000801084c */
[----:B------:R-:W-:Y:S02]  /*3a40*/  @!P0 FSEL R8, R8, -INF , !P1 ;  /* 0xff80000008088808 */ /* 0x000fe40004800000 */
[----:B------:R-:W-:Y:S01]  /*3a50*/  @!P0 ISETP.GE.AND P1, PT, R79, R74, PT ;  /* 0x0000004a4f00820c */ /* 0x000fe20003f26270 */
[--C-:B------:R-:W-:Y:S01]  /*3a60*/  FFMA.FTZ R72, R6, UR10, -R76.reuse ;  /* 0x0000000a06487c23 */ /* 0x100fe2000801084c */
[-C--:B------:R-:W-:Y:S01]  /*3a70*/  @!P0 ISETP.GE.AND P2, PT, R77, R78.reuse, PT ;  /* 0x0000004e4d00820c */ /* 0x080fe20003f46270 */
[----:B------:R-:W1:Y:S01]  /*3a80*/  MUFU.EX2 R70, R70 ;  /* 0x0000004600467308 */ /* 0x000e620000000800 */
[----:B------:R-:W-:Y:S01]  /*3a90*/  @!P0 FSEL R9, R9, -INF , !P1 ;  /* 0xff80000009098808 */ /* 0x000fe20004800000 */
[----:B------:R-:W-:Y:S01]  /*3aa0*/  FFMA.FTZ R74, R8, UR10, -R75 ;  /* 0x0000000a084a7c23 */ /* 0x000fe2000801084b */
[----:B------:R-:W-:Y:S01]  /*3ab0*/  @!P0 ISETP.GE.AND P1, PT, R79, R78, PT ;  /* 0x0000004e4f00820c */ /* 0x000fe20003f26270 */
[----:B------:R-:W-:Y:S01]  /*3ac0*/  IMAD.IADD R77, R81, 0x1, -R249 ;  /* 0x00000001514d7824 */ /* 0x000fe200078e0af9 */
[----:B------:R-:W-:Y:S01]  /*3ad0*/  @!P0 FSEL R10, R10, -INF , !P2 ;  /* 0xff8000000a0a8808 */ /* 0x000fe20005000000 */
[----:B------:R-:W-:Y:S01]  /*3ae0*/  FFMA.FTZ R75, R9, UR10, -R75 ;  /* 0x0000000a094b7c23 */ /* 0x000fe2000801084b */
[----:B------:R-:W-:Y:S03]  /*3af0*/  @!P0 FSEL R11, R11, -INF , !P1 ;  /* 0xff8000000b0b8808 */ /* 0x000fe60004800000 */
[----:B------:R-:W-:Y:S01]  /*3b00*/  MUFU.EX2 R72, R72 ;  /* 0x0000004800487308 */ /* 0x000fe20000000800 */
[----:B------:R-:W-:Y:S01]  /*3b10*/  LEA R78, R238, UR4, 0x1 ;  /* 0x00000004ee4e7c11 */ /* 0x000fe2000f8e08ff */
[--C-:B------:R-:W-:Y:S01]  /*3b20*/  FFMA.FTZ R84, R10, UR10, -R76.reuse ;  /* 0x0000000a0a547c23 */ /* 0x100fe2000801084c */
[----:B------:R-:W-:Y:S07]  /*3b30*/  FFMA.FTZ R76, R11, UR10, -R76 ;  /* 0x0000000a0b4c7c23 */ /* 0x000fee000801084c */
[----:B------:R-:W2:Y:S01]  /*3b40*/  MUFU.EX2 R73, R80 ;  /* 0x0000005000497308 */ /* 0x000ea20000000800 */
[----:B-1----:R-:W-:Y:S05]  /*3b50*/  F2FP.F16.F32.PACK_AB R85, R71, R70 ;  /* 0x000000464755723e */ /* 0x002fea00000000ff */
[----:B------:R1:W-:Y:S04]  /*3b60*/  STS [R78+0x15000], R85 ;  /* 0x015000554e007388 */ /* 0x0003e80000000800 */
[----:B------:R-:W-:Y:S10]  /*3b70*/  MUFU.EX2 R74, R74 ;  /* 0x0000004a004a7308 */ /* 0x000ff40000000800 */
[----:B------:R-:W3:Y:S01]  /*3b80*/  MUFU.EX2 R79, R75 ;  /* 0x0000004b004f7308 */ /* 0x000ee20000000800 */
[----:B--2---:R-:W-:Y:S01]  /*3b90*/  F2FP.F16.F32.PACK_AB R83, R73, R72 ;  /* 0x000000484953723e */ /* 0x004fe200000000ff */
[----:B------:R-:W-:Y:S05]  /*3ba0*/  IMAD.IADD R80, R81, 0x1, R246 ;  /* 0x0000000151507824 */ /* 0x000fea00078e02f6 */
[----:B------:R-:W-:Y:S03]  /*3bb0*/  STS [R80], R83 ;  /* 0x0000005350007388 */ /* 0x000fe60000000800 */
[----:B------:R2:W-:Y:S10]  /*3bc0*/  MUFU.EX2 R75, R84 ;  /* 0x00000054004b7308 */ /* 0x0005f40000000800 */
[----:B------:R-:W4:Y:S01]  /*3bd0*/  MUFU.EX2 R82, R76 ;  /* 0x0000004c00527308 */ /* 0x000f220000000800 */
[----:B---3--:R-:W-:Y:S05]  /*3be0*/  F2FP.F16.F32.PACK_AB R86, R79, R74 ;  /* 0x0000004a4f56723e */ /* 0x008fea00000000ff */
[----:B------:R-:W-:Y:S01]  /*3bf0*/  STS [R77+0x10], R86 ;  /* 0x000010564d007388 */ /* 0x000fe20000000800 */
[C---:B--2---:R-:W-:Y:S04]  /*3c00*/  LEA R84, P0, R233.reuse, R68, 0x2 ;  /* 0x00000044e9547211 */ /* 0x044fe800078010ff */
[----:B-1----:R-:W-:Y:S02]  /*3c10*/  LEA.HI.X R85, R233, R69, RZ, 0x2, P0 ;  /* 0x00000045e9557211 */ /* 0x002fe400000f14ff */
[----:B----4-:R-:W-:Y:S01]  /*3c20*/  F2FP.F16.F32.PACK_AB R81, R82, R75 ;  /* 0x0000004b5251723e */ /* 0x010fe200000000ff */
[----:B------:R-:W-:Y:S02]  /*3c30*/  IMAD.IADD R76, R246, 0x1, R77 ;  /* 0x00000001f64c7824 */ /* 0x000fe400078e024d */
[----:B------:R-:W2:Y:S05]  /*3c40*/  LDG.E R68, desc[UR36][R84.64] ;  /* 0x0000002454447981 */ /* 0x000eaa000c1e1900 */
[----:B------:R-:W-:Y:S05]  /*3c50*/  STS [R76+0x10], R81 ;  /* 0x000010514c007388 */ /* 0x000fea0000000800 */
[----:B------:R-:W1:Y:S05]  /*3c60*/  LDSM.16.M88.4 R44, [R224+0x8000] ;  /* 0x00800000e02c783b */ /* 0x000e6a0000000200 */
[----:B------:R-:W3:Y:S05]  /*3c70*/  LDSM.16.M88.4 R48, [R57+0x8000] ;  /* 0x008000003930783b */ /* 0x000eea0000000200 */
[----:B------:R2:W4:Y:S05]  /*3c80*/  LDG.E R69, desc[UR36][R84.64+0x20] ;  /* 0x0000202454457981 */ /* 0x00052a000c1e1900 */
[----:B------:R-:W3:Y:S01]  /*3c90*/  LDSM.16.M88.4 R52, [R56+0x8000] ;  /* 0x008000003834783b */ /* 0x000ee20000000200 */
[C---:B-1----:R-:W-:Y:S08]  /*3ca0*/  HMMA.16816.F32 R4, R44.reuse, R132, RZ ;  /* 0x000000842c04723c */ /* 0x042ff000000018ff */
[----:B------:R-:W-:Y:S01]  /*3cb0*/  HMMA.16816.F32 R8, R44, R134, RZ ;  /* 0x000000862c08723c */ /* 0x000fe200000018ff */
[----:B------:R-:W1:Y:S11]  /*3cc0*/  LDSM.16.M88.4 R44, [R222+0x8000] ;  /* 0x00800000de2c783b */ /* 0x000e760000000200 */
[C---:B---3--:R-:W-:Y:S08]  /*3cd0*/  HMMA.16816.F32 R4, R48.reuse, R136, R4 ;  /* 0x000000883004723c */ /* 0x048ff00000001804 */
[----:B------:R-:W-:Y:S01]  /*3ce0*/  HMMA.16816.F32 R8, R48, R138, R8 ;  /* 0x0000008a3008723c */ /* 0x000fe20000001808 */
[----:B------:R-:W3:Y:S11]  /*3cf0*/  LDSM.16.M88.4 R48, [R224+0xa000] ;  /* 0x00a00000e030783b */ /* 0x000ef60000000200 */
[C---:B------:R-:W-:Y:S08]  /*3d00*/  HMMA.16816.F32 R4, R52.reuse, R140, R4 ;  /* 0x0000008c3404723c */ /* 0x040ff00000001804 */
[----:B------:R-:W-:Y:S01]  /*3d10*/  HMMA.16816.F32 R8, R52, R142, R8 ;  /* 0x0000008e3408723c */ /* 0x000fe20000001808 */
[----:B------:R-:W3:Y:S11]  /*3d20*/  LDSM.16.M88.4 R52, [R57+0xa000] ;  /* 0x00a000003934783b */ /* 0x000ef60000000200 */
[C---:B-1----:R-:W-:Y:S08]  /*3d30*/  HMMA.16816.F32 R4, R44.reuse, R144, R4 ;  /* 0x000000902c04723c */ /* 0x042ff00000001804 */
[----:B------:R-:W-:Y:S01]  /*3d40*/  HMMA.16816.F32 R8, R44, R146, R8 ;  /* 0x000000922c08723c */ /* 0x000fe20000001808 */
        /* <DEDUP_REMOVED lines=24> */
[----:B------:R-:W2:Y:S11]  /*3ed0*/  LDSM.16.M88.4 R52, [R56+0xe000] ;  /* 0x00e000003834783b */ /* 0x000eb60000000200 */
[C---:B-1----:R-:W-:Y:S08]  /*3ee0*/  HMMA.16816.F32 R4, R44.reuse, R180, R4 ;  /* 0x000000b42c04723c */ /* 0x042ff00000001804 */
[----:B------:R-:W-:Y:S01]  /*3ef0*/  HMMA.16816.F32 R8, R44, R182, R8 ;  /* 0x000000b62c08723c */ /* 0x000fe20000001808 */
[----:B------:R-:W1:Y:S11]  /*3f00*/  LDSM.16.M88.4 R44, [R222+0xe000] ;  /* 0x00e00000de2c783b */ /* 0x000e760000000200 */
[C---:B---3--:R-:W-:Y:S08]  /*3f10*/  HMMA.16816.F32 R4, R48.reuse, R184, R4 ;  /* 0x000000b83004723c */ /* 0x048ff00000001804 */
[----:B------:R-:W-:Y:S11]  /*3f20*/  HMMA.16816.F32 R8, R48, R186, R8 ;  /* 0x000000ba3008723c */ /* 0x000ff60000001808 */
[----:B------:R-:W-:Y:S01]  /*3f30*/  @!UPT UIADD3 URZ, UPT, UPT, URZ, URZ, URZ ;  /* 0x000000fffffff290 */ /* 0x000fe2000fffe0ff */
[C---:B--2---:R-:W-:Y:S08]  /*3f40*/  HMMA.16816.F32 R4, R52.reuse, R188, R4 ;  /* 0x000000bc3404723c */ /* 0x044ff00000001804 */
[----:B------:R-:W-:Y:S11]  /*3f50*/  HMMA.16816.F32 R8, R52, R190, R8 ;  /* 0x000000be3408723c */ /* 0x000ff60000001808 */
[----:B------:R-:W-:Y:S01]  /*3f60*/  @!UPT UIADD3 URZ, UPT, UPT, URZ, URZ, URZ ;  /* 0x000000fffffff290 */ /* 0x000fe2000fffe0ff */
[C---:B-1----:R-:W-:Y:S08]  /*3f70*/  HMMA.16816.F32 R4, R44.reuse, R192, R4 ;  /* 0x000000c02c04723c */ /* 0x042ff00000001804 */
[----:B------:R-:W-:Y:S11]  /*3f80*/  HMMA.16816.F32 R8, R44, R194, R8 ;  /* 0x000000c22c08723c */ /* 0x000ff60000001808 */
[C---:B------:R-:W-:Y:S01]  /*3f90*/  FADD.FTZ R84, -R68.reuse, R5 ;  /* 0x0000000544547221 */ /* 0x040fe20000010100 */
[----:B------:R-:W-:Y:S01]  /*3fa0*/  FADD.FTZ R81, -R68, R4 ;  /* 0x0000000444517221 */ /* 0x000fe20000010100 */
[----:B----4-:R-:W-:Y:S02]  /*3fb0*/  FADD.FTZ R83, -R69, R6 ;  /* 0x0000000645537221 */ /* 0x010fe40000010100 */
[----:B------:R-:W-:Y:S01]  /*3fc0*/  FMUL.FTZ R84, R71, R84 ;  /* 0x0000005447547220 */ /* 0x000fe20000410000 */
[----:B------:R-:W-:Y:S01]  /*3fd0*/  FMUL.FTZ R81, R70, R81 ;  /* 0x0000005146517220 */ /* 0x000fe20000410000 */
[----:B------:R-:W-:Y:S02]  /*3fe0*/  FMUL.FTZ R83, R72, R83 ;  /* 0x0000005348537220 */ /* 0x000fe40000410000 */
[C---:B------:R-:W-:Y:S01]  /*3ff0*/  FADD.FTZ R71, -R68.reuse, R8 ;  /* 0x0000000844477221 */ /* 0x040fe20000010100 */
[----:B------:R-:W-:Y:S01]  /*4000*/  FADD.FTZ R68, -R68, R9 ;  /* 0x0000000944447221 */ /* 0x000fe20000010100 */
[----:B------:R-:W-:Y:S01]  /*4010*/  F2FP.F16.F32.PACK_AB R81, R84, R81 ;  /* 0x000000515451723e */ /* 0x000fe200000000ff */
[C---:B------:R-:W-:Y:S01]  /*4020*/  FADD.FTZ R70, -R69.reuse, R10 ;  /* 0x0000000a45467221 */ /* 0x040fe20000010100 */
[----:B------:R-:W-:Y:S01]  /*4030*/  FMUL.FTZ R71, R74, R71 ;  /* 0x000000474a477220 */ /* 0x000fe20000410000 */
[----:B------:R-:W-:Y:S01]  /*4040*/  FADD.FTZ R74, -R69, R7 ;  /* 0x00000007454a7221 */ /* 0x000fe20000010100 */
[----:B------:R-:W-:Y:S01]  /*4050*/  FMUL.FTZ R68, R79, R68 ;  /* 0x000000444f447220 */ /* 0x000fe20000410000 */
[----:B------:R-:W-:Y:S01]  /*4060*/  FADD.FTZ R69, -R69, R11 ;  /* 0x0000000b45457221 */ /* 0x000fe20000010100 */
[----:B------:R-:W-:Y:S01]  /*4070*/  STS [R78+0x14000], R81 ;  /* 0x014000514e007388 */ /* 0x000fe20000000800 */
[----:B------:R-:W-:Y:S01]  /*4080*/  FMUL.FTZ R74, R73, R74 ;  /* 0x0000004a494a7220 */ /* 0x000fe20000410000 */
[----:B------:R-:W-:Y:S01]  /*4090*/  FMUL.FTZ R70, R75, R70 ;  /* 0x000000464b467220 */ /* 0x000fe20000410000 */
[----:B------:R-:W-:Y:S01]  /*40a0*/  FMUL.FTZ R69, R82, R69 ;  /* 0x0000004552457220 */ /* 0x000fe20000410000 */
[----:B------:R-:W-:Y:S02]  /*40b0*/  F2FP.F16.F32.PACK_AB R82, R68, R71 ;  /* 0x000000474452723e */ /* 0x000fe400000000ff */
[----:B------:R-:W-:Y:S02]  /*40c0*/  F2FP.F16.F32.PACK_AB R83, R74, R83 ;  /* 0x000000534a53723e */ /* 0x000fe400000000ff */
[----:B------:R-:W-:Y:S02]  /*40d0*/  F2FP.F16.F32.PACK_AB R79, R69, R70 ;  /* 0x00000046454f723e */ /* 0x000fe400000000ff */
[----:B------:R-:W-:Y:S01]  /*40e0*/  LEA R84, R218, UR38, 0x1 ;  /* 0x00000026da547c11 */ /* 0x000fe2000f8e08ff */
[----:B------:R-:W-:Y:S05]  /*40f0*/  STS [R80+-0x1000], R83 ;  /* 0xfff0005350007388 */ /* 0x000fea0000000800 */
[----:B------:R-:W-:Y:S01]  /*4100*/  STS [R77+-0xff0], R82 ;  /* 0xfff010524d007388 */ /* 0x000fe20000000800 */
[C---:B------:R-:W-:Y:S02]  /*4110*/  VIADD R88, R84.reuse, 0x20 ;  /* 0x0000002054587836 */ /* 0x040fe40000000000 */
[----:B------:R-:W-:Y:S02]  /*4120*/  @P6 VIADD R88, R84, 0xffffffe0 ;  /* 0xffffffe054586836 */ /* 0x000fe40000000000 */
[----:B------:R-:W-:Y:S01]  /*4130*/  STS [R76+-0xff0], R79 ;  /* 0xfff0104f4c007388 */ /* 0x000fe20000000800 */
[----:B------:R-:W-:Y:S06]  /*4140*/  BAR.SYNC.DEFER_BLOCKING 0x0 ;  /* 0x0000000000007b1d */ /* 0x000fec0000010000 */
[----:B------:R-:W-:Y:S05]  /*4150*/  LDSM.16.MT88.4 R44, [R227+0x15000] ;  /* 0x01500000e32c783b */ /* 0x000fea0000004200 */
[----:B------:R-:W1:Y:S05]  /*4160*/  LDSM.16.MT88.4 R48, [R226+0x8000] ;  /* 0x00800000e230783b */ /* 0x000e6a0000004200 */
[----:B------:R-:W2:Y:S05]  /*4170*/  LDSM.16.MT88.4 R52, [R88] ;  /* 0x000000005834783b */ /* 0x000eaa0000004200 */
[----:B------:R-:W3:Y:S05]  /*4180*/  LDSM.16.MT88.4 R56, [R226+0xc000] ;  /* 0x00c00000e238783b */ /* 0x000eea0000004200 */
[----:B------:R-:W-:Y:S05]  /*4190*/  LDSM.16.MT88.4 R60, [R227+0x15400] ;  /* 0x01540000e33c783b */ /* 0x000fea0000004200 */
[----:B------:R-:W4:Y:S05]  /*41a0*/  LDSM.16.MT88.4 R64, [R226+0x8800] ;  /* 0x00880000e240783b */ /* 0x000f2a0000004200 */
[----:B------:R-:W4:Y:S05]  /*41b0*/  LDSM.16.MT88.4 R68, [R88+0x400] ;  /* 0x000400005844783b */ /* 0x000f2a0000004200 */
[----:B------:R-:W4:Y:S05]  /*41c0*/  LDSM.16.MT88.4 R72, [R226+0xc800] ;  /* 0x00c80000e248783b */ /* 0x000f2a0000004200 */
[----:B------:R-:W-:Y:S01]  /*41d0*/  LDSM.16.MT88.4 R76, [R226+0x9000] ;  /* 0x00900000e24c783b */ /* 0x000fe20000004200 */
[-C--:B-1----:R-:W-:Y:S04]  /*41e0*/  HMMA.16816.F32 R12, R44, R48.reuse, R12 ;  /* 0x000000302c0c723c */ /* 0x082fe8000000180c */
[----:B------:R-:W-:Y:S05]  /*41f0*/  LDSM.16.MT88.4 R80, [R88+0x800] ;  /* 0x000800005850783b */ /* 0x000fea0000004200 */
[----:B------:R-:W-:Y:S01]  /*4200*/  LDSM.16.MT88.4 R84, [R226+0xd000] ;  /* 0x00d00000e254783b */ /* 0x000fe20000004200 */
[C---:B--2---:R-:W-:Y:S08]  /*4210*/  HMMA.16816.F32 R16, R52.reuse, R48, R16 ;  /* 0x000000303410723c */ /* 0x044ff00000001810 */
[-C--:B------:R-:W-:Y:S08]  /*4220*/  HMMA.16816.F32 R20, R52, R50.reuse, R20 ;  /* 0x000000323414723c */ /* 0x080ff00000001814 */
[C---:B------:R-:W-:Y:S01]  /*4230*/  HMMA.16816.F32 R24, R44.reuse, R50, R24 ;  /* 0x000000322c18723c */ /* 0x040fe20000001818 */
[----:B------:R-:W1:Y:S07]  /*4240*/  LDSM.16.MT88.4 R48, [R227+0x15800] ;  /* 0x01580000e330783b */ /* 0x000e6e0000004200 */
[-C--:B---3--:R-:W-:Y:S08]  /*4250*/  HMMA.16816.F32 R28, R44, R56.reuse, R28 ;  /* 0x000000382c1c723c */ /* 0x088ff0000000181c */
[C---:B------:R-:W-:Y:S08]  /*4260*/  HMMA.16816.F32 R32, R52.reuse, R56, R32 ;  /* 0x000000383420723c */ /* 0x040ff00000001820 */
[-C--:B------:R-:W-:Y:S01]  /*4270*/  HMMA.16816.F32 R36, R52, R58.reuse, R36 ;  /* 0x0000003a3424723c */ /* 0x080fe20000001824 */
[----:B------:R-:W-:Y:S07]  /*4280*/  LDSM.16.MT88.4 R52, [R226+0x9800] ;  /* 0x00980000e234783b */ /* 0x000fee0000004200 */
[----:B------:R-:W-:Y:S01]  /*4290*/  HMMA.16816.F32 R40, R44, R58, R40 ;  /* 0x0000003a2c28723c */ /* 0x000fe20000001828 */
[----:B------:R-:W2:Y:S05]  /*42a0*/  LDSM.16.MT88.4 R44, [R227+0x15c00] ;  /* 0x015c0000e32c783b */ /* 0x000eaa0000004200 */
[----:B------:R-:W3:Y:S02]  /*42b0*/  LDSM.16.MT88.4 R56, [R88+0xc00] ;  /* 0x000c00005838783b */ /* 0x000ee40000004200 */
[-C--:B----4-:R-:W-:Y:S08]  /*42c0*/  HMMA.16816.F32 R12, R60, R64.reuse, R12 ;  /* 0x000000403c0c723c */ /* 0x090ff0000000180c */
[C---:B------:R-:W-:Y:S08]  /*42d0*/  HMMA.16816.F32 R16, R68.reuse, R64, R16 ;  /* 0x000000404410723c */ /* 0x040ff00000001810 */
[-C--:B------:R-:W-:Y:S08]  /*42e0*/  HMMA.16816.F32 R20, R68, R66.reuse, R20 ;  /* 0x000000424414723c */ /* 0x080ff00000001814 */
[C---:B------:R-:W-:Y:S01]  /*42f0*/  HMMA.16816.F32 R24, R60.reuse, R66, R24 ;  /* 0x000000423c18723c */ /* 0x040fe20000001818 */
[----:B------:R-:W4:Y:S01]  /*4300*/  LDSM.16.MT88.4 R64, [R226+0xd800] ;  /* 0x00d80000e240783b */ /* 0x000f220000004200 */
[----:B------:R-:W-:Y:S06]  /*4310*/  BAR.SYNC.DEFER_BLOCKING 0x0 ;  /* 0x0000000000007b1d */ /* 0x000fec0000010000 */
[-C--:B------:R-:W-:Y:S08]  /*4320*/  HMMA.16816.F32 R28, R60, R72.reuse, R28 ;  /* 0x000000483c1c723c */ /* 0x080ff0000000181c */
[C---:B------:R-:W-:Y:S08]  /*4330*/  HMMA.16816.F32 R32, R68.reuse, R72, R32 ;  /* 0x000000484420723c */ /* 0x040ff00000001820 */
[-C--:B------:R-:W-:Y:S08]  /*4340*/  HMMA.16816.F32 R36, R68, R74.reuse, R36 ;  /* 0x0000004a4424723c */ /* 0x080ff00000001824 */
[----:B------:R-:W-:Y:S08]  /*4350*/  HMMA.16816.F32 R40, R60, R74, R40 ;  /* 0x0000004a3c28723c */ /* 0x000ff00000001828 */
[-C--:B-1----:R-:W-:Y:S08]  /*4360*/  HMMA.16816.F32 R12, R48, R76.reuse, R12 ;  /* 0x0000004c300c723c */ /* 0x082ff0000000180c */
[C---:B------:R-:W-:Y:S08]  /*4370*/  HMMA.16816.F32 R16, R80.reuse, R76, R16 ;  /* 0x0000004c5010723c */ /* 0x040ff00000001810 */
[-C--:B------:R-:W-:Y:S08]  /*4380*/  HMMA.16816.F32 R20, R80, R78.reuse, R20 ;  /* 0x0000004e5014723c */ /* 0x080ff00000001814 */
[C---:B------:R-:W-:Y:S08]  /*4390*/  HMMA.16816.F32 R24, R48.reuse, R78, R24 ;  /* 0x0000004e3018723c */ /* 0x040ff00000001818 */
[-C--:B------:R-:W-:Y:S08]  /*43a0*/  HMMA.16816.F32 R28, R48, R84.reuse, R28 ;  /* 0x00000054301c723c */ /* 0x080ff0000000181c */
[C---:B------:R-:W-:Y:S08]  /*43b0*/  HMMA.16816.F32 R32, R80.reuse, R84, R32 ;  /* 0x000000545020723c */ /* 0x040ff00000001820 */
[-C--:B------:R-:W-:Y:S08]  /*43c0*/  HMMA.16816.F32 R36, R80, R86.reuse, R36 ;  /* 0x000000565024723c */ /* 0x080ff00000001824 */
[----:B------:R-:W-:Y:S04]  /*43d0*/  HMMA.16816.F32 R40, R48, R86, R40 ;  /* 0x000000563028723c */ /* 0x000fe80000001828 */
[----:B------:R-:W-:Y:S02]  /*43e0*/  LOP3.LUT R49, R220, 0x20, RZ, 0xc0, !PT ;  /* 0x00000020dc317812 */ /* 0x000fe400078ec0ff */
[----:B------:R-:W-:Y:S02]  /*43f0*/  LOP3.LUT R50, R0, 0x1e0, RZ, 0xc0, !PT ;  /* 0x000001e000327812 */ /* 0x000fe400078ec0ff */
[-C--:B--2---:R-:W-:Y:S05]  /*4400*/  HMMA.16816.F32 R12, R44, R52.reuse, R12 ;  /* 0x000000342c0c723c */ /* 0x084fea000000180c */
[----:B------:R-:W-:Y:S03]  /*4410*/  SHF.R.U32.HI R48, RZ, 0x1, R213 ;  /* 0x00000001ff307819 */ /* 0x000fe600000116d5 */
[C---:B---3--:R-:W-:Y:S04]  /*4420*/  HMMA.16816.F32 R16, R56.reuse, R52, R16 ;  /* 0x000000343810723c */ /* 0x048fe80000001810 */
[----:B------:R-:W-:Y:S02]  /*4430*/  LOP3.LUT R52, R49, 0x18, R212, 0xf8, !PT ;  /* 0x0000001831347812 */ /* 0x000fe400078ef8d4 */
[----:B------:R-:W-:Y:S02]  /*4440*/  LOP3.LUT R49, R50, 0x38, R217, 0x78, !PT ;  /* 0x0000003832317812 */ /* 0x000fe400078e78d9 */
[-C--:B------:R-:W-:Y:S03]  /*4450*/  HMMA.16816.F32 R20, R56, R54.reuse, R20 ;  /* 0x000000363814723c */ /* 0x080fe60000001814 */
[--C-:B------:R-:W-:Y:S02]  /*4460*/  LOP3.LUT R51, R52, 0x1c0, R3.reuse, 0xf8, !PT ;  /* 0x000001c034337812 */ /* 0x100fe400078ef803 */
[----:B------:R-:W-:Y:S02]  /*4470*/  LOP3.LUT R49, R49, 0x8, R48, 0x78, !PT ;  /* 0x0000000831317812 */ /* 0x000fe400078e7830 */
[----:B------:R-:W-:Y:S01]  /*4480*/  LOP3.LUT R228, R51, 0x38, R2, 0x78, !PT ;  /* 0x0000003833e47812 */ /* 0x000fe200078e7802 */
[C---:B------:R-:W-:Y:S04]  /*4490*/  HMMA.16816.F32 R24, R44.reuse, R54, R24 ;  /* 0x000000362c18723c */ /* 0x040fe80000001818 */
[----:B------:R-:W-:Y:S01]  /*44a0*/  IMAD R200, R49, 0x2, R200 ;  /* 0x0000000231c87824 */ /* 0x000fe200078e02c8 */
[----:B------:R-:W-:Y:S03]  /*44b0*/  LOP3.LUT R228, R228, 0x200, R3, 0xf8, !PT ;  /* 0x00000200e4e47812 */ /* 0x000fe600078ef803 */
[-C--:B----4-:R-:W-:Y:S03]  /*44c0*/  HMMA.16816.F32 R28, R44, R64.reuse, R28 ;  /* 0x000000402c1c723c */ /* 0x090fe6000000181c */
[----:B------:R-:W-:Y:S05]  /*44d0*/  LEA R228, R228, UR4, 0x1 ;  /* 0x00000004e4e47c11 */ /* 0x000fea000f8e08ff */
[C---:B------:R-:W-:Y:S08]  /*44e0*/  HMMA.16816.F32 R32, R56.reuse, R64, R32 ;  /* 0x000000403820723c */ /* 0x040ff00000001820 */
[-C--:B------:R-:W-:Y:S08]  /*44f0*/  HMMA.16816.F32 R36, R56, R66.reuse, R36 ;  /* 0x000000423824723c */ /* 0x080ff00000001824 */
[----:B------:R-:W-:Y:S01]  /*4500*/  HMMA.16816.F32 R40, R44, R66, R40 ;  /* 0x000000422c28723c */ /* 0x000fe20000001828 */
[----:B------:R-:W-:Y:S08]  /*4510*/  @!UPT UIADD3 URZ, UPT, UPT, URZ, URZ, URZ ;  /* 0x000000fffffff290 */ /* 0x000ff0000fffe0ff */
[----:B------:R-:W-:Y:S11]  /*4520*/  BRA.U !UP0, `(.L_x_41) ;  /* 0x0000000108f87547 */ /* 0x000ff6000b800000 */
[----:B------:R-:W-:Y:S02]  /*4530*/  IADD3 R4, P0, PT, RZ, -UR34, RZ ;  /* 0x80000022ff047c10 */ /* 0x000fe4000ff1e0ff */
[C---:B------:R-:W-:Y:S02]  /*4540*/  ISETP.GE.AND P4, PT, R248.reuse, UR8, PT ;  /* 0x00000008f8007c0c */ /* 0x040fe4000bf86270 */
[----:B------:R-:W-:Y:S01]  /*4550*/  LOP3.LUT R6, R248, 0x40, RZ, 0xfc, !PT ;  /* 0x00000040f8067812 */ /* 0x000fe200078efcff */
[----:B------:R-:W-:Y:S03]  /*4560*/  IMAD.X R5, RZ, RZ, ~UR11, P0 ;  /* 0x8000000bff057e24 */ /* 0x000fe600080e06ff */
[----:B------:R-:W-:Y:S02]  /*4570*/  ISETP.GE.AND P3, PT, R6, UR8, PT ;  /* 0x0000000806007c0c */ /* 0x000fe4000bf66270 */
[----:B------:R-:W-:Y:S02]  /*4580*/  SHF.R.S64 R7, R4, 0x1f, R5 ;  /* 0x0000001f04077819 */ /* 0x000fe40000001005 */
[----:B------:R-:W-:Y:S02]  /*4590*/  LOP3.LUT R4, R248, 0x80, RZ, 0xfc, !PT ;  /* 0x00000080f8047812 */ /* 0x000fe400078efcff */
[----:B------:R-:W-:Y:S01]  /*45a0*/  IADD3 R236, P0, PT, R236, R7, RZ ;  /* 0x00000007ecec7210 */ /* 0x000fe20007f1e0ff */
[----:B------:R-:W-:Y:S01]  /*45b0*/  IMAD.U32 R7, RZ, RZ, UR16 ;  /* 0x00000010ff077e24 */ /* 0x000fe2000f8e00ff */
[----:B------:R-:W-:Y:S02]  /*45c0*/  ISETP.GE.AND P2, PT, R4, UR8, PT ;  /* 0x0000000804007c0c */ /* 0x000fe4000bf46270 */
[----:B------:R-:W-:Y:S02]  /*45d0*/  LOP3.LUT R4, R2, 0x1f8, RZ, 0xc0, !PT ;  /* 0x000001f802047812 */ /* 0x000fe400078ec0ff */
[----:B------:R-:W-:Y:S01]  /*45e0*/  LEA.HI.X.SX32 R237, R5, R237, 0x1, P0 ;  /* 0x000000ed05ed7211 */ /* 0x000fe200000f0eff */
[----:B------:R-:W-:Y:S01]  /*45f0*/  IMAD.U32 R5, RZ, RZ, UR20 ;  /* 0x00000014ff057e24 */ /* 0x000fe2000f8e00ff */
[----:B------:R-:W-:Y:S01]  /*4600*/  LOP3.LUT R9, R4, 0x38, R213, 0x78, !PT ;  /* 0x0000003804097812 */ /* 0x000fe200078e78d5 */
[----:B------:R-:W-:Y:S01]  /*4610*/  IMAD.U32 R4, RZ, RZ, UR16 ;  /* 0x00000010ff047e24 */ /* 0x000fe2000f8e00ff */
[----:B------:R-:W-:Y:S02]  /*4620*/  LEA R10, P0, R7, R236, 0x1 ;  /* 0x000000ec070a7211 */ /* 0x000fe400078008ff */
[----:B------:R-:W-:Y:S02]  /*4630*/  LOP3.LUT R8, R9, 0x1e00, R2, 0xf8, !PT ;  /* 0x00001e0009087812 */ /* 0x000fe400078ef802 */
[----:B------:R-:W-:Y:S02]  /*4640*/  LOP3.LUT R6, R248, 0xc0, RZ, 0xfc, !PT ;  /* 0x000000c0f8067812 */ /* 0x000fe400078efcff */
[----:B------:R-:W-:Y:S02]  /*4650*/  LEA R7, R8, UR4, 0x1 ;  /* 0x0000000408077c11 */ /* 0x000fe4000f8e08ff */
[----:B------:R-:W-:Y:S02]  /*4660*/  ISETP.GE.AND P1, PT, R6, UR8, PT ;  /* 0x0000000806007c0c */ /* 0x000fe4000bf26270 */
[----:B------:R-:W-:Y:S01]  /*4670*/  LEA.HI.X R11, R4, R237, R5, 0x1, P0 ;  /* 0x000000ed040b7211 */ /* 0x000fe200000f0c05 */
        /* <DEDUP_REMOVED lines=40> */
[----:B------:R-:W0:Y:S02]  /*4900*/  LDGDEPBAR ;  /* 0x00000000000079af */ /* 0x000e240000000000 */
.L_x_41:
[----:B------:R-:W-:Y:S01]  /*4910*/  LDSM.16.M88.4 R196, [R200+UR4+0x14000] ;  /* 0x01400004c8c4783b */ /* 0x000fe20008000200 */
[----:B------:R-:W-:Y:S01]  /*4920*/  PLOP3.LUT P1, PT, PT, PT, UP0, 0x80, 0x8 ;  /* 0x000000000008781c */ /* 0x000fe20003f2f008 */
[----:B------:R-:W-:Y:S01]  /*4930*/  UISETP.GT.AND UP1, UPT, UR45, UR49, UPT ;  /* 0x000000312d00728c */ /* 0x000fe2000bf24270 */
[----:B------:R-:W-:Y:S01]  /*4940*/  PLOP3.LUT P3, PT, PT, PT, UP0, 0x80, 0x8 ;  /* 0x000000000008781c */ /* 0x000fe20003f6f008 */
[----:B------:R-:W1:Y:S01]  /*4950*/  LDSM.16.MT88.4 R48, [R228+0x10000] ;  /* 0x01000000e430783b */ /* 0x000e620000004200 */
[----:B------:R-:W-:Y:S03]  /*4960*/  PLOP3.LUT P2, PT, PT, PT, UP0, 0x80, 0x8 ;  /* 0x000000000008781c */ /* 0x000fe60003f4f008 */
[----:B------:R-:W2:Y:S04]  /*4970*/  LDSM.16.M88.4 R92, [R200+UR4+0x14800] ;  /* 0x01480004c85c783b */ /* 0x000ea80008000200 */
[----:B------:R-:W3:Y:S04]  /*4980*/  LDSM.16.MT88.4 R64, [R228+0x11000] ;  /* 0x01100000e440783b */ /* 0x000ee80000004200 */
[----:B------:R-:W4:Y:S04]  /*4990*/  LDSM.16.MT88.4 R80, [R228+0x12000] ;  /* 0x01200000e450783b */ /* 0x000f280000004200 */
[----:B------:R-:W4:Y:S04]  /*49a0*/  LDSM.16.MT88.4 R96, [R228+0x13000] ;  /* 0x01300000e460783b */ /* 0x000f280000004200 */
[----:B------:R-:W-:Y:S01]  /*49b0*/  LDSM.16.MT88.4 R204, [R228+0x10800] ;  /* 0x01080000e4cc783b */ /* 0x000fe20000004200 */
[-C--:B-1----:R-:W-:Y:S08]  /*49c0*/  HMMA.16816.F32 R4, R196, R48.reuse, RZ ;  /* 0x00000030c404723c */ /* 0x082ff000000018ff */
[C---:B--2---:R-:W-:Y:S08]  /*49d0*/  HMMA.16816.F32 R8, R92.reuse, R48, RZ ;  /* 0x000000305c08723c */ /* 0x044ff000000018ff */
[-C--:B------:R-:W-:Y:S08]  /*49e0*/  HMMA.16816.F32 R44, R92, R50.reuse, RZ ;  /* 0x000000325c2c723c */ /* 0x080ff000000018ff */
[C---:B------:R-:W-:Y:S08]  /*49f0*/  HMMA.16816.F32 R48, R196.reuse, R50, RZ ;  /* 0x00000032c430723c */ /* 0x040ff000000018ff */
[-C--:B---3--:R-:W-:Y:S08]  /*4a00*/  HMMA.16816.F32 R52, R196, R64.reuse, RZ ;  /* 0x00000040c434723c */ /* 0x088ff000000018ff */
[C---:B------:R-:W-:Y:S08]  /*4a10*/  HMMA.16816.F32 R56, R92.reuse, R64, RZ ;  /* 0x000000405c38723c */ /* 0x040ff000000018ff */
[-C--:B------:R-:W-:Y:S08]  /*4a20*/  HMMA.16816.F32 R60, R92, R66.reuse, RZ ;  /* 0x000000425c3c723c */ /* 0x080ff000000018ff */
[C---:B------:R-:W-:Y:S08]  /*4a30*/  HMMA.16816.F32 R64, R196.reuse, R66, RZ ;  /* 0x00000042c440723c */ /* 0x040ff000000018ff */
[-C--:B----4-:R-:W-:Y:S08]  /*4a40*/  HMMA.16816.F32 R68, R196, R80.reuse, RZ ;  /* 0x00000050c444723c */ /* 0x090ff000000018ff */
[C---:B------:R-:W-:Y:S02]  /*4a50*/  HMMA.16816.F32 R72, R92.reuse, R80, RZ ;  /* 0x000000505c48723c */ /* 0x040fe400000018ff */
[----:B------:R-:W-:Y:S04]  /*4a60*/  VIADD R80, R200, UR4 ;  /* 0x00000004c8507c36 */ /* 0x000fe80008000000 */
[C---:B------:R-:W-:Y:S02]  /*4a70*/  VIADD R84, R80.reuse, 0x14000 ;  /* 0x0001400050547836 */ /* 0x040fe40000000000 */
[-C--:B------:R-:W-:Y:S01]  /*4a80*/  HMMA.16816.F32 R76, R92, R82.reuse, RZ ;  /* 0x000000525c4c723c */ /* 0x080fe200000018ff */
[----:B------:R-:W-:Y:S02]  /*4a90*/  VIADD R229, R80, 0x14020 ;  /* 0x0001402050e57836 */ /* 0x000fe40000000000 */
[----:B------:R-:W-:Y:S05]  /*4aa0*/  @P6 VIADD R229, R84, 0xffffffe0 ;  /* 0xffffffe054e56836 */ /* 0x000fea0000000000 */
[C---:B------:R-:W-:Y:S01]  /*4ab0*/  HMMA.16816.F32 R80, R196.reuse, R82, RZ ;  /* 0x00000052c450723c */ /* 0x040fe200000018ff */
[----:B------:R-:W1:Y:S04]  /*4ac0*/  LDSM.16.M88.4 R200, [R229] ;  /* 0x00000000e5c8783b */ /* 0x000e680000000200 */
[----:B------:R2:W3:Y:S03]  /*4ad0*/  LDSM.16.M88.4 R208, [R229+0x800] ;  /* 0x00080000e5d0783b */ /* 0x0004e60000000200 */
[-C--:B------:R-:W-:Y:S08]  /*4ae0*/  HMMA.16816.F32 R84, R196, R96.reuse, RZ ;  /* 0x00000060c454723c */ /* 0x080ff000000018ff */
[C---:B------:R-:W-:Y:S08]  /*4af0*/  HMMA.16816.F32 R88, R92.reuse, R96, RZ ;  /* 0x000000605c58723c */ /* 0x040ff000000018ff */
[-C--:B------:R-:W-:Y:S01]  /*4b00*/  HMMA.16816.F32 R92, R92, R98.reuse, RZ ;  /* 0x000000625c5c723c */ /* 0x080fe200000018ff */
[----:B--2---:R-:W-:Y:S07]  /*4b10*/  IMAD R229, R245, UR9, RZ ;  /* 0x00000009f5e57c24 */ /* 0x004fee000f8e02ff */
[----:B------:R-:W-:Y:S01]  /*4b20*/  HMMA.16816.F32 R96, R196, R98, RZ ;  /* 0x00000062c460723c */ /* 0x000fe200000018ff */
[----:B------:R-:W2:Y:S01]  /*4b30*/  LDSM.16.MT88.4 R196, [R228+0x11800] ;  /* 0x01180000e4c4783b */ /* 0x000ea20000004200 */
[----:B------:R-:W-:Y:S05]  /*4b40*/  IMAD.U32 R251, R229, -0x40, RZ ;  /* 0xffffffc0e5fb7824 */ /* 0x000fea00078e00ff */
[C---:B------:R-:W-:Y:S01]  /*4b50*/  LEA R234, P0, R251.reuse, R234, 0x2 ;  /* 0x000000eafbea7211 */ /* 0x040fe200078010ff */
[-C--:B-1----:R-:W-:Y:S05]  /*4b60*/  HMMA.16816.F32 R4, R200, R204.reuse, R4 ;  /* 0x000000ccc804723c */ /* 0x082fea0000001804 */
[----:B------:R-:W-:Y:S03]  /*4b70*/  LEA.HI.X.SX32 R235, R251, R235, 0x2, P0 ;  /* 0x000000ebfbeb7211 */ /* 0x000fe600000f16ff */
[C---:B---3--:R-:W-:Y:S08]  /*4b80*/  HMMA.16816.F32 R8, R208.reuse, R204, R8 ;  /* 0x000000ccd008723c */ /* 0x048ff00000001808 */
[-C--:B------:R-:W-:Y:S08]  /*4b90*/  HMMA.16816.F32 R44, R208, R206.reuse, R44 ;  /* 0x000000ced02c723c */ /* 0x080ff0000000182c */
[C---:B------:R-:W-:Y:S01]  /*4ba0*/  HMMA.16816.F32 R48, R200.reuse, R206, R48 ;  /* 0x000000cec830723c */ /* 0x040fe20000001830 */
[----:B------:R-:W1:Y:S07]  /*4bb0*/  LDSM.16.MT88.4 R204, [R228+0x12800] ;  /* 0x01280000e4cc783b */ /* 0x000e6e0000004200 */
[-C--:B--2---:R-:W-:Y:S08]  /*4bc0*/  HMMA.16816.F32 R52, R200, R196.reuse, R52 ;  /* 0x000000c4c834723c */ /* 0x084ff00000001834 */
[C---:B------:R-:W-:Y:S08]  /*4bd0*/  HMMA.16816.F32 R56, R208.reuse, R196, R56 ;  /* 0x000000c4d038723c */ /* 0x040ff00000001838 */
[-C--:B------:R-:W-:Y:S08]  /*4be0*/  HMMA.16816.F32 R60, R208, R198.reuse, R60 ;  /* 0x000000c6d03c723c */ /* 0x080ff0000000183c */
[C---:B------:R-:W-:Y:S01]  /*4bf0*/  HMMA.16816.F32 R64, R200.reuse, R198, R64 ;  /* 0x000000c6c840723c */ /* 0x040fe20000001840 */
[----:B------:R-:W2:Y:S07]  /*4c00*/  LDSM.16.MT88.4 R196, [R228+0x13800] ;  /* 0x01380000e4c4783b */ /* 0x000eae0000004200 */
[-C--:B-1----:R-:W-:Y:S08]  /*4c10*/  HMMA.16816.F32 R68, R200, R204.reuse, R68 ;  /* 0x000000ccc844723c */ /* 0x082ff00000001844 */
[C---:B------:R-:W-:Y:S04]  /*4c20*/  HMMA.16816.F32 R72, R208.reuse, R204, R72 ;  /* 0x000000ccd048723c */ /* 0x040fe80000001848 */
[----:B------:R-:W-:Y:S04]  /*4c30*/  IMAD.SHL.U32 R205, R229, 0x8, RZ ;  /* 0x00000008e5cd7824 */ /* 0x000fe800078e00ff */
[-C--:B------:R-:W-:Y:S03]  /*4c40*/  HMMA.16816.F32 R76, R208, R206.reuse, R76 ;  /* 0x000000ced04c723c */ /* 0x080fe6000000184c */
[C---:B------:R-:W-:Y:S04]  /*4c50*/  LEA R204, P0, R205.reuse, R234, 0x2 ;  /* 0x000000eacdcc7211 */ /* 0x040fe800078010ff */
[----:B------:R-:W-:Y:S01]  /*4c60*/  LEA.HI.X.SX32 R205, R205, R235, 0x2, P0 ;  /* 0x000000ebcdcd7211 */ /* 0x000fe200000f16ff */
[C---:B------:R-:W-:Y:S04]  /*4c70*/  HMMA.16816.F32 R80, R200.reuse, R206, R80 ;  /* 0x000000cec850723c */ /* 0x040fe80000001850 */
[C---:B------:R-:W-:Y:S04]  /*4c80*/  LEA R206, P0, R229.reuse, R204, 0x5 ;  /* 0x000000cce5ce7211 */ /* 0x040fe800078028ff */
[-C--:B--2---:R-:W-:Y:S03]  /*4c90*/  HMMA.16816.F32 R84, R200, R196.reuse, R84 ;  /* 0x000000c4c854723c */ /* 0x084fe60000001854 */
[C---:B------:R-:W-:Y:S02]  /*4ca0*/  LEA.HI.X.SX32 R207, R229.reuse, R205, 0x5, P0 ;  /* 0x000000cde5cf7211 */ /* 0x040fe400000f2eff */
[C---:B------:R-:W-:Y:S03]  /*4cb0*/  LEA R250, P0, R229.reuse, R206, 0x5 ;  /* 0x000000cee5fa7211 */ /* 0x040fe600078028ff */
[C---:B------:R-:W-:Y:S04]  /*4cc0*/  HMMA.16816.F32 R88, R208.reuse, R196, R88 ;  /* 0x000000c4d058723c */ /* 0x040fe80000001858 */
[C---:B------:R-:W-:Y:S02]  /*4cd0*/  LEA.HI.X.SX32 R251, R229.reuse, R207, 0x5, P0 ;  /* 0x000000cfe5fb7211 */ /* 0x040fe400000f2eff */
[C---:B------:R-:W-:Y:S02]  /*4ce0*/  LEA R196, P0, R229.reuse, R250, 0x5 ;  /* 0x000000fae5c47211 */ /* 0x040fe400078028ff */
[-C--:B------:R-:W-:Y:S03]  /*4cf0*/  HMMA.16816.F32 R92, R208, R198.reuse, R92 ;  /* 0x000000c6d05c723c */ /* 0x080fe6000000185c */
[C---:B------:R-:W-:Y:S02]  /*4d00*/  LEA.HI.X.SX32 R197, R229.reuse, R251, 0x5, P0 ;  /* 0x000000fbe5c57211 */ /* 0x040fe400000f2eff */
[C---:B------:R-:W-:Y:S03]  /*4d10*/  LEA R208, P0, R229.reuse, R196, 0x5 ;  /* 0x000000c4e5d07211 */ /* 0x040fe600078028ff */
[----:B------:R-:W-:Y:S01]  /*4d20*/  HMMA.16816.F32 R96, R200, R198, R96 ;  /* 0x000000c6c860723c */ /* 0x000fe20000001860 */
[----:B------:R-:W-:Y:S03]  /*4d30*/  IMAD.MOV.U32 R202, RZ, RZ, 0x4 ;  /* 0x00000004ffca7424 */ /* 0x000fe600078e00ff */
[C---:B------:R-:W-:Y:S02]  /*4d40*/  LEA.HI.X.SX32 R209, R229.reuse, R197, 0x5, P0 ;  /* 0x000000c5e5d17211 */ /* 0x040fe400000f2eff */
[C---:B------:R-:W-:Y:S02]  /*4d50*/  LEA R210, P0, R229.reuse, R208, 0x5 ;  /* 0x000000d0e5d27211 */ /* 0x040fe400078028ff */
[----:B------:R-:W-:Y:S02]  /*4d60*/  SHF.R.U32.HI R201, RZ, 0x1, R213 ;  /* 0x00000001ffc97819 */ /* 0x000fe400000116d5 */
[----:B------:R-:W-:Y:S02]  /*4d70*/  LEA.HI.X.SX32 R211, R229, R209, 0x5, P0 ;  /* 0x000000d1e5d37211 */ /* 0x000fe400000f2eff */
[----:B------:R-:W-:Y:S02]  /*4d80*/  @P1 LOP3.LUT R201, R201, 0x30, RZ, 0xc0, !PT ;  /* 0x00000030c9c91812 */ /* 0x000fe400078ec0ff */
[----:B------:R-:W-:Y:S02]  /*4d90*/  PLOP3.LUT P0, PT, PT, PT, UP0, 0x80, 0x8 ;  /* 0x000000000008781c */ /* 0x000fe40003f0f008 */
[----:B------:R-:W-:Y:S02]  /*4da0*/  PLOP3.LUT P1, PT, PT, PT, UP0, 0x80, 0x8 ;  /* 0x000000000008781c */ /* 0x000fe40003f2f008 */
[----:B------:R-:W-:Y:S02]  /*4db0*/  @P3 LOP3.LUT R233, R201, 0x7, R230, 0xf8, !PT ;  /* 0x00000007c9e93812 */ /* 0x000fe400078ef8e6 */
[----:B------:R-:W-:Y:S03]  /*4dc0*/  LEA R200, P3, R229, R210, 0x5 ;  /* 0x000000d2e5c87211 */ /* 0x000fe600078628ff */
[----:B------:R-:W-:Y:S01]  /*4dd0*/  @P2 IMAD.WIDE.U32 R198, R233, R202, UR54 ;  /* 0x00000036e9c62e25 */ /* 0x000fe2000f8e00ca */
[C---:B------:R-:W-:Y:S01]  /*4de0*/  LEA.HI.X.SX32 R201, R229.reuse, R211, 0x5, P3 ;  /* 0x000000d3e5c97211 */ /* 0x040fe200018f2eff */
[----:B------:R-:W-:Y:S01]  /*4df0*/  @UP0 UMOV UR54, UR13 ;  /* 0x0000000d00360c82 */ /* 0x000fe20008000000 */
[----:B------:R-:W-:Y:S02]  /*4e00*/  @UP0 UMOV UR55, UR12 ;  /* 0x0000000c00370c82 */ /* 0x000fe40008000000 */
[----:B------:R-:W5:Y:S04]  /*4e10*/  @P0 LDG.E R231, desc[UR36][R198.64+-0xe0] ;  /* 0xffff2024c6e70981 */ /* 0x000f68000c1e1900 */
[----:B------:R1:W5:Y:S04]  /*4e20*/  @P1 LDG.E R232, desc[UR36][R198.64+-0x100] ;  /* 0xffff0024c6e81981 */ /* 0x000368000c1e1900 */
[----:B------:R2:W-:Y:S04]  /*4e30*/  REDG.E.ADD.F32.FTZ.RN.STRONG.GPU desc[UR36][R234.64], R4 ;  /* 0x00000004ea0079a6 */ /* 0x0005e8000c12f324 */
[----:B------:R3:W-:Y:S04]  /*4e40*/  REDG.E.ADD.F32.FTZ.RN.STRONG.GPU desc[UR36][R204.64], R5 ;  /* 0x00000005cc0079a6 */ /* 0x0007e8000c12f324 */
[----:B------:R4:W-:Y:S04]  /*4e50*/  REDG.E.ADD.F32.FTZ.RN.STRONG.GPU desc[UR36][R206.64], R6 ;  /* 0x00000006ce0079a6 */ /* 0x0009e8000c12f324 */
[----:B------:R4:W-:Y:S04]  /*4e60*/  REDG.E.ADD.F32.FTZ.RN.STRONG.GPU desc[UR36][R250.64], R7 ;  /* 0x00000007fa0079a6 */ /* 0x0009e8000c12f324 */
[----:B------:R4:W-:Y:S04]  /*4e70*/  REDG.E.ADD.F32.FTZ.RN.STRONG.GPU desc[UR36][R196.64], R8 ;  /* 0x00000008c40079a6 */ /* 0x0009e8000c12f324 */
[----:B------:R4:W-:Y:S01]  /*4e80*/  REDG.E.ADD.F32.FTZ.RN.STRONG.GPU desc[UR36][R208.64], R9 ;  /* 0x00000009d00079a6 */ /* 0x0009e2000c12f324 */
[C---:B-1----:R-:W-:Y:S03]  /*4e90*/  IMAD.WIDE R198, R229.reuse, -0xc0, R200 ;  /* 0xffffff40e5c67825 */ /* 0x042fe600078e02c8 */
[----:B------:R1:W-:Y:S01]  /*4ea0*/  REDG.E.ADD.F32.FTZ.RN.STRONG.GPU desc[UR36][R210.64], R10 ;  /* 0x0000000ad20079a6 */ /* 0x0003e2000c12f324 */
[C---:B------:R-:W-:Y:S03]  /*4eb0*/  LEA R202, P0, R229.reuse, R198, 0x5 ;  /* 0x000000c6e5ca7211 */ /* 0x040fe600078028ff */
[----:B------:R1:W-:Y:S01]  /*4ec0*/  REDG.E.ADD.F32.FTZ.RN.STRONG.GPU desc[UR36][R200.64], R11 ;  /* 0x0000000bc80079a6 */ /* 0x0003e2000c12f324 */
[C---:B------:R-:W-:Y:S03]  /*4ed0*/  LEA.HI.X.SX32 R203, R229.reuse, R199, 0x5, P0 ;  /* 0x000000c7e5cb7211 */ /* 0x040fe600000f2eff */
[----:B------:R1:W-:Y:S01]  /*4ee0*/  REDG.E.ADD.F32.FTZ.RN.STRONG.GPU desc[UR36][R234.64+0x80], R48 ;  /* 0x00008030ea0079a6 */ /* 0x0003e2000c12f324 */
[C---:B--2---:R-:W-:Y:S03]  /*4ef0*/  LEA R4, P0, R229.reuse, R202, 0x5 ;  /* 0x000000cae5047211 */ /* 0x044fe600078028ff */
[----:B------:R2:W-:Y:S01]  /*4f00*/  REDG.E.ADD.F32.FTZ.RN.STRONG.GPU desc[UR36][R198.64+0x80], R49 ;  /* 0x00008031c60079a6 */ /* 0x0005e2000c12f324 */
[C---:B---3--:R-:W-:Y:S02]  /*4f10*/  LEA.HI.X.SX32 R5, R229.reuse, R203, 0x5, P0 ;  /* 0x000000cbe5057211 */ /* 0x048fe400000f2eff */
[C---:B------:R-:W-:Y:S01]  /*4f20*/  LEA R204, P0, R229.reuse, R4, 0x5 ;  /* 0x00000004e5cc7211 */ /* 0x040fe200078028ff */
[----:B------:R3:W-:Y:S03]  /*4f30*/  REDG.E.ADD.F32.FTZ.RN.STRONG.GPU desc[UR36][R202.64+0x80], R50 ;  /* 0x00008032ca0079a6 */ /* 0x0007e6000c12f324 */
[C---:B------:R-:W-:Y:S01]  /*4f40*/  LEA.HI.X.SX32 R205, R229.reuse, R5, 0x5, P0 ;  /* 0x00000005e5cd7211 */ /* 0x040fe200000f2eff */
[----:B------:R3:W-:Y:S01]  /*4f50*/  REDG.E.ADD.F32.FTZ.RN.STRONG.GPU desc[UR36][R4.64+0x80], R51 ;  /* 0x00008033040079a6 */ /* 0x0007e2000c12f324 */
[C---:B----4-:R-:W-:Y:S03]  /*4f60*/  LEA R206, P0, R229.reuse, R204, 0x5 ;  /* 0x000000cce5ce7211 */ /* 0x050fe600078028ff */
[----:B------:R4:W-:Y:S01]  /*4f70*/  REDG.E.ADD.F32.FTZ.RN.STRONG.GPU desc[UR36][R204.64+0x80], R44 ;  /* 0x0000802ccc0079a6 */ /* 0x0009e2000c12f324 */
[C---:B------:R-:W-:Y:S02]  /*4f80*/  LEA.HI.X.SX32 R207, R229.reuse, R205, 0x5, P0 ;  /* 0x000000cde5cf7211 */ /* 0x040fe400000f2eff */
[C---:B------:R-:W-:Y:S03]  /*4f90*/  LEA R6, P0, R229.reuse, R206, 0x5 ;  /* 0x000000cee5067211 */ /* 0x040fe600078028ff */
[----:B------:R4:W-:Y:S01]  /*4fa0*/  REDG.E.ADD.F32.FTZ.RN.STRONG.GPU desc[UR36][R206.64+0x80], R45 ;  /* 0x0000802dce0079a6 */ /* 0x0009e2000c12f324 */
[C---:B------:R-:W-:Y:S02]  /*4fb0*/  LEA.HI.X.SX32 R7, R229.reuse, R207, 0x5, P0 ;  /* 0x000000cfe5077211 */ /* 0x040fe400000f2eff */
[C---:B------:R-:W-:Y:S03]  /*4fc0*/  LEA R250, P0, R229.reuse, R6, 0x5 ;  /* 0x00000006e5fa7211 */ /* 0x040fe600078028ff */
[----:B------:R4:W-:Y:S01]  /*4fd0*/  REDG.E.ADD.F32.FTZ.RN.STRONG.GPU desc[UR36][R6.64+0x80], R46 ;  /* 0x0000802e060079a6 */ /* 0x0009e2000c12f324 */
[C---:B------:R-:W-:Y:S05]  /*4fe0*/  LEA.HI.X.SX32 R251, R229.reuse, R7, 0x5, P0 ;  /* 0x00000007e5fb7211 */ /* 0x040fea00000f2eff */
[----:B------:R4:W-:Y:S01]  /*4ff0*/  REDG.E.ADD.F32.FTZ.RN.STRONG.GPU desc[UR36][R250.64+0x80], R47 ;  /* 0x0000802ffa0079a6 */ /* 0x0009e2000c12f324 */
[C---:B------:R-:W-:Y:S03]  /*5000*/  IMAD.WIDE R196, R229.reuse, -0xc0, R250 ;  /* 0xffffff40e5c47825 */ /* 0x040fe600078e02fa */
[----:B------:R-:W-:Y:S01]  /*5010*/  REDG.E.ADD.F32.FTZ.RN.STRONG.GPU desc[UR36][R234.64+0x100], R52 ;  /* 0x00010034ea0079a6 */ /* 0x000fe2000c12f324 */
[C---:B------:R-:W-:Y:S03]  /*5020*/  LEA R8, P0, R229.reuse, R196, 0x5 ;  /* 0x000000c4e5087211 */ /* 0x040fe600078028ff */
[----:B------:R4:W-:Y:S01]  /*5030*/  REDG.E.ADD.F32.FTZ.RN.STRONG.GPU desc[UR36][R196.64+0x100], R53 ;  /* 0x00010035c40079a6 */ /* 0x0009e2000c12f324 */
[C---:B------:R-:W-:Y:S02]  /*5040*/  LEA.HI.X.SX32 R9, R229.reuse, R197, 0x5, P0 ;  /* 0x000000c5e5097211 */ /* 0x040fe400000f2eff */
[C---:B------:R-:W-:Y:S03]  /*5050*/  LEA R208, P0, R229.reuse, R8, 0x5 ;  /* 0x00000008e5d07211 */ /* 0x040fe600078028ff */
[----:B------:R4:W-:Y:S01]  /*5060*/  REDG.E.ADD.F32.FTZ.RN.STRONG.GPU desc[UR36][R8.64+0x100], R54 ;  /* 0x00010036080079a6 */ /* 0x0009e2000c12f324 */
[C---:B------:R-:W-:Y:S02]  /*5070*/  LEA.HI.X.SX32 R209, R229.reuse, R9, 0x5, P0 ;  /* 0x00000009e5d17211 */ /* 0x040fe400000f2eff */
[C---:B-1----:R-:W-:Y:S03]  /*5080*/  LEA R210, P0, R229.reuse, R208, 0x5 ;  /* 0x000000d0e5d27211 */ /* 0x042fe600078028ff */
[----:B------:R1:W-:Y:S01]  /*5090*/  REDG.E.ADD.F32.FTZ.RN.STRONG.GPU desc[UR36][R208.64+0x100], R55 ;  /* 0x00010037d00079a6 */ /* 0x0003e2000c12f324 */
[C---:B------:R-:W-:Y:S02]  /*50a0*/  LEA.HI.X.SX32 R211, R229.reuse, R209, 0x5, P0 ;  /* 0x000000d1e5d37211 */ /* 0x040fe400000f2eff */
[C---:B------:R-:W-:Y:S03]  /*50b0*/  LEA R10, P0, R229.reuse, R210, 0x5 ;  /* 0x000000d2e50a7211 */ /* 0x040fe600078028ff */
[----:B------:R1:W-:Y:S01]  /*50c0*/  REDG.E.ADD.F32.FTZ.RN.STRONG.GPU desc[UR36][R210.64+0x100], R56 ;  /* 0x00010038d20079a6 */ /* 0x0003e2000c12f324 */
[C---:B------:R-:W-:Y:S02]  /*50d0*/  LEA.HI.X.SX32 R11, R229.reuse, R211, 0x5, P0 ;  /* 0x000000d3e50b7211 */ /* 0x040fe400000f2eff */
[C---:B------:R-:W-:Y:S03]  /*50e0*/  LEA R200, P0, R229.reuse, R10, 0x5 ;  /* 0x0000000ae5c87211 */ /* 0x040fe600078028ff */
[----:B------:R1:W-:Y:S01]  /*50f0*/  REDG.E.ADD.F32.FTZ.RN.STRONG.GPU desc[UR36][R10.64+0x100], R57 ;  /* 0x000100390a0079a6 */ /* 0x0003e2000c12f324 */
[C---:B------:R-:W-:Y:S02]  /*5100*/  LEA.HI.X.SX32 R201, R229.reuse, R11, 0x5, P0 ;  /* 0x0000000be5c97211 */ /* 0x040fe400000f2eff */
[C---:B------:R-:W-:Y:S03]  /*5110*/  LEA R48, P0, R229.reuse, R200, 0x5 ;  /* 0x000000c8e5307211 */ /* 0x040fe600078028ff */
[----:B------:R1:W-:Y:S01]  /*5120*/  REDG.E.ADD.F32.FTZ.RN.STRONG.GPU desc[UR36][R200.64+0x100], R58 ;  /* 0x0001003ac80079a6 */ /* 0x0003e2000c12f324 */
[C---:B--2---:R-:W-:Y:S03]  /*5130*/  LEA.HI.X.SX32 R49, R229.reuse, R201, 0x5, P0 ;  /* 0x000000c9e5317211 */ /* 0x044fe600000f2eff */
[C---:B------:R-:W-:Y:S02]  /*5140*/  IMAD.WIDE R198, R229.reuse, -0xc0, R48 ;  /* 0xffffff40e5c67825 */ /* 0x040fe400078e0230 */
[----:B------:R2:W-:Y:S01]  /*5150*/  REDG.E.ADD.F32.FTZ.RN.STRONG.GPU desc[UR36][R48.64+0x100], R59 ;  /* 0x0001003b300079a6 */ /* 0x0005e2000c12f324 */
[C---:B---3--:R-:W-:Y:S03]  /*5160*/  LEA R202, P0, R229.reuse, R198, 0x5 ;  /* 0x000000c6e5ca7211 */ /* 0x048fe600078028ff */
[----:B------:R-:W-:Y:S01]  /*5170*/  REDG.E.ADD.F32.FTZ.RN.STRONG.GPU desc[UR36][R234.64+0x180], R64 ;  /* 0x00018040ea0079a6 */ /* 0x000fe2000c12f324 */
[C---:B------:R-:W-:Y:S03]  /*5180*/  LEA.HI.X.SX32 R203, R229.reuse, R199, 0x5, P0 ;  /* 0x000000c7e5cb7211 */ /* 0x040fe600000f2eff */
[----:B------:R3:W-:Y:S01]  /*5190*/  REDG.E.ADD.F32.FTZ.RN.STRONG.GPU desc[UR36][R198.64+0x180], R65 ;  /* 0x00018041c60079a6 */ /* 0x0007e2000c12f324 */
[C---:B------:R-:W-:Y:S03]  /*51a0*/  LEA R50, P0, R229.reuse, R202, 0x5 ;  /* 0x000000cae5327211 */ /* 0x040fe600078028ff */
[----:B------:R3:W-:Y:S01]  /*51b0*/  REDG.E.ADD.F32.FTZ.RN.STRONG.GPU desc[UR36][R202.64+0x180], R66 ;  /* 0x00018042ca0079a6 */ /* 0x0007e2000c12f324 */
[C---:B------:R-:W-:Y:S02]  /*51c0*/  LEA.HI.X.SX32 R51, R229.reuse, R203, 0x5, P0 ;  /* 0x000000cbe5337211 */ /* 0x040fe400000f2eff */
[C---:B------:R-:W-:Y:S03]  /*51d0*/  LEA R4, P0, R229.reuse, R50, 0x5 ;  /* 0x00000032e5047211 */ /* 0x040fe600078028ff */
[----:B------:R-:W-:Y:S01]  /*51e0*/  REDG.E.ADD.F32.FTZ.RN.STRONG.GPU desc[UR36][R50.64+0x180], R67 ;  /* 0x00018043320079a6 */ /* 0x000fe2000c12f324 */
[C---:B------:R-:W-:Y:S02]  /*51f0*/  LEA.HI.X.SX32 R5, R229.reuse, R51, 0x5, P0 ;  /* 0x00000033e5057211 */ /* 0x040fe400000f2eff */
[C---:B----4-:R-:W-:Y:S03]  /*5200*/  LEA R204, P0, R229.reuse, R4, 0x5 ;  /* 0x00000004e5cc7211 */ /* 0x050fe600078028ff */
[----:B------:R-:W-:Y:S01]  /*5210*/  REDG.E.ADD.F32.FTZ.RN.STRONG.GPU desc[UR36][R4.64+0x180], R60 ;  /* 0x0001803c040079a6 */ /* 0x000fe2000c12f324 */
[C---:B------:R-:W-:Y:S02]  /*5220*/  LEA.HI.X.SX32 R205, R229.reuse, R5, 0x5, P0 ;  /* 0x00000005e5cd7211 */ /* 0x040fe400000f2eff */
[C---:B------:R-:W-:Y:S03]  /*5230*/  LEA R44, P0, R229.reuse, R204, 0x5 ;  /* 0x000000cce52c7211 */ /* 0x040fe600078028ff */
[----:B------:R-:W-:Y:S01]  /*5240*/  REDG.E.ADD.F32.FTZ.RN.STRONG.GPU desc[UR36][R204.64+0x180], R61 ;  /* 0x0001803dcc0079a6 */ /* 0x000fe2000c12f324 */
[C---:B------:R-:W-:Y:S02]  /*5250*/  LEA.HI.X.SX32 R45, R229.reuse, R205, 0x5, P0 ;  /* 0x000000cde52d7211 */ /* 0x040fe400000f2eff */
[C---:B------:R-:W-:Y:S03]  /*5260*/  LEA R206, P0, R229.reuse, R44, 0x5 ;  /* 0x0000002ce5ce7211 */ /* 0x040fe600078028ff */
[----:B------:R-:W-:Y:S01]  /*5270*/  REDG.E.ADD.F32.FTZ.RN.STRONG.GPU desc[UR36][R44.64+0x180], R62 ;  /* 0x0001803e2c0079a6 */ /* 0x000fe2000c12f324 */
[C---:B------:R-:W-:Y:S03]  /*5280*/  LEA.HI.X.SX32 R207, R229.reuse, R45, 0x5, P0 ;  /* 0x0000002de5cf7211 */ /* 0x040fe600000f2eff */
[C---:B------:R-:W-:Y:S02]  /*5290*/  IMAD.WIDE R6, R229.reuse, -0xc0, R206 ;  /* 0xffffff40e5067825 */ /* 0x040fe400078e02ce */
[----:B------:R-:W-:Y:S01]  /*52a0*/  REDG.E.ADD.F32.FTZ.RN.STRONG.GPU desc[UR36][R206.64+0x180], R63 ;  /* 0x0001803fce0079a6 */ /* 0x000fe2000c12f324 */
[C---:B------:R-:W-:Y:S03]  /*52b0*/  LEA R46, P0, R229.reuse, R6, 0x5 ;  /* 0x00000006e52e7211 */ /* 0x040fe600078028ff */
[----:B------:R-:W-:Y:S01]  /*52c0*/  REDG.E.ADD.F32.FTZ.RN.STRONG.GPU desc[UR36][R234.64+0x200], R68 ;  /* 0x00020044ea0079a6 */ /* 0x000fe2000c12f324 */
[C---:B------:R-:W-:Y:S03]  /*52d0*/  LEA.HI.X.SX32 R47, R229.reuse, R7, 0x5, P0 ;  /* 0x00000007e52f7211 */ /* 0x040fe600000f2eff */
[----:B------:R-:W-:Y:S01]  /*52e0*/  REDG.E.ADD.F32.FTZ.RN.STRONG.GPU desc[UR36][R6.64+0x200], R69 ;  /* 0x00020045060079a6 */ /* 0x000fe2000c12f324 */
[C---:B------:R-:W-:Y:S03]  /*52f0*/  LEA R250, P0, R229.reuse, R46, 0x5 ;  /* 0x0000002ee5fa7211 */ /* 0x040fe600078028ff */
[----:B------:R-:W-:Y:S01]  /*5300*/  REDG.E.ADD.F32.FTZ.RN.STRONG.GPU desc[UR36][R46.64+0x200], R70 ;  /* 0x000200462e0079a6 */ /* 0x000fe2000c12f324 */
[C---:B------:R-:W-:Y:S02]  /*5310*/  LEA.HI.X.SX32 R251, R229.reuse, R47, 0x5, P0 ;  /* 0x0000002fe5fb7211 */ /* 0x040fe400000f2eff */
        /* <DEDUP_REMOVED lines=9> */
[C---:B-1----:R-:W-:Y:S03]  /*53b0*/  LEA R208, P0, R229.reuse, R8, 0x5 ;  /* 0x00000008e5d07211 */ /* 0x042fe600078028ff */
        /* <DEDUP_REMOVED lines=11> */
[C---:B------:R-:W-:Y:S01]  /*5470*/  LEA R10, P0, R229.reuse, R56, 0x5 ;  /* 0x00000038e50a7211 */ /* 0x040fe200078028ff */
[----:B------:R-:W-:Y:S03]  /*5480*/  LDSM.16.MT88.4 R52, [R227+0x14400] ;  /* 0x01440000e334783b */ /* 0x000fe60000004200 */
[C---:B------:R-:W-:Y:S01]  /*5490*/  LEA.HI.X.SX32 R11, R229.reuse, R57, 0x5, P0 ;  /* 0x00000039e50b7211 */ /* 0x040fe200000f2eff */
[----:B------:R-:W-:Y:S01]  /*54a0*/  REDG.E.ADD.F32.FTZ.RN.STRONG.GPU desc[UR36][R56.64+0x280], R83 ;  /* 0x00028053380079a6 */ /* 0x000fe2000c12f324 */
[C---:B------:R-:W-:Y:S03]  /*54b0*/  LEA R200, P0, R229.reuse, R10, 0x5 ;  /* 0x0000000ae5c87211 */ /* 0x040fe600078028ff */
[----:B------:R1:W-:Y:S01]  /*54c0*/  REDG.E.ADD.F32.FTZ.RN.STRONG.GPU desc[UR36][R10.64+0x280], R76 ;  /* 0x0002804c0a0079a6 */ /* 0x0003e2000c12f324 */
[C---:B------:R-:W-:Y:S02]  /*54d0*/  LEA.HI.X.SX32 R201, R229.reuse, R11, 0x5, P0 ;  /* 0x0000000be5c97211 */ /* 0x040fe400000f2eff */
[C---:B------:R-:W-:Y:S01]  /*54e0*/  LEA R58, P0, R229.reuse, R200, 0x5 ;  /* 0x000000c8e53a7211 */ /* 0x040fe200078028ff */
[----:B------:R-:W-:Y:S03]  /*54f0*/  LDSM.16.MT88.4 R8, [R226] ;  /* 0x00000000e208783b */ /* 0x000fe60000004200 */
[C---:B--2---:R-:W-:Y:S01]  /*5500*/  LEA.HI.X.SX32 R59, R229.reuse, R201, 0x5, P0 ;  /* 0x000000c9e53b7211 */ /* 0x044fe200000f2eff */
[----:B------:R-:W-:Y:S01]  /*5510*/  REDG.E.ADD.F32.FTZ.RN.STRONG.GPU desc[UR36][R200.64+0x280], R77 ;  /* 0x0002804dc80079a6 */ /* 0x000fe2000c12f324 */
[C---:B------:R-:W-:Y:S03]  /*5520*/  LEA R48, P0, R229.reuse, R58, 0x5 ;  /* 0x0000003ae5307211 */ /* 0x040fe600078028ff */
[----:B------:R-:W-:Y:S01]  /*5530*/  REDG.E.ADD.F32.FTZ.RN.STRONG.GPU desc[UR36][R58.64+0x280], R78 ;  /* 0x0002804e3a0079a6 */ /* 0x000fe2000c12f324 */
[C---:B------:R-:W-:Y:S03]  /*5540*/  LEA.HI.X.SX32 R49, R229.reuse, R59, 0x5, P0 ;  /* 0x0000003be5317211 */ /* 0x040fe600000f2eff */
[----:B------:R-:W-:Y:S01]  /*5550*/  LDSM.16.MT88.4 R56, [R226+0x800] ;  /* 0x00080000e238783b */ /* 0x000fe20000004200 */
[C---:B---3--:R-:W-:Y:S03]  /*5560*/  IMAD.WIDE R198, R229.reuse, -0xc0, R48 ;  /* 0xffffff40e5c67825 */ /* 0x048fe600078e0230 */
[----:B------:R-:W-:Y:S01]  /*5570*/  REDG.E.ADD.F32.FTZ.RN.STRONG.GPU desc[UR36][R48.64+0x280], R79 ;  /* 0x0002804f300079a6 */ /* 0x000fe2000c12f324 */
[C---:B------:R-:W-:Y:S03]  /*5580*/  LEA R64, P0, R229.reuse, R198, 0x5 ;  /* 0x000000c6e5407211 */ /* 0x040fe600078028ff */
[----:B------:R-:W-:Y:S01]  /*5590*/  REDG.E.ADD.F32.FTZ.RN.STRONG.GPU desc[UR36][R234.64+0x300], R84 ;  /* 0x00030054ea0079a6 */ /* 0x000fe2000c12f324 */
[C---:B------:R-:W-:Y:S03]  /*55a0*/  LEA.HI.X.SX32 R65, R229.reuse, R199, 0x5, P0 ;  /* 0x000000c7e5417211 */ /* 0x040fe600000f2eff */
[----:B------:R-:W-:Y:S01]  /*55b0*/  REDG.E.ADD.F32.FTZ.RN.STRONG.GPU desc[UR36][R198.64+0x300], R85 ;  /* 0x00030055c60079a6 */ /* 0x000fe2000c12f324 */
[----:B------:R-:W-:Y:S01]  /*55c0*/  LEA R202, P0, R229, R64, 0x5 ;  /* 0x00000040e5ca7211 */ /* 0x000fe200078028ff */
[----:B-1----:R-:W-:Y:S02]  /*55d0*/  VIADD R76, R227, 0x20 ;  /* 0x00000020e34c7836 */ /* 0x002fe40000000000 */
[----:B------:R-:W-:Y:S01]  /*55e0*/  REDG.E.ADD.F32.FTZ.RN.STRONG.GPU desc[UR36][R64.64+0x300], R86 ;  /* 0x00030056400079a6 */ /* 0x000fe2000c12f324 */
[----:B------:R-:W-:Y:S01]  /*55f0*/  LEA.HI.X.SX32 R203, R229, R65, 0x5, P0 ;  /* 0x00000041e5cb7211 */ /* 0x000fe200000f2eff */
[----:B------:R-:W-:Y:S01]  /*5600*/  @P6 VIADD R76, R227, 0xffffffe0 ;  /* 0xffffffe0e34c6836 */ /* 0x000fe20000000000 */
[C---:B------:R-:W-:Y:S03]  /*5610*/  LEA R66, P0, R229.reuse, R202, 0x5 ;  /* 0x000000cae5427211 */ /* 0x040fe600078028ff */
[----:B------:R-:W-:Y:S01]  /*5620*/  REDG.E.ADD.F32.FTZ.RN.STRONG.GPU desc[UR36][R202.64+0x300], R87 ;  /* 0x00030057ca0079a6 */ /* 0x000fe2000c12f324 */
[C---:B------:R-:W-:Y:S02]  /*5630*/  LEA.HI.X.SX32 R67, R229.reuse, R203, 0x5, P0 ;  /* 0x000000cbe5437211 */ /* 0x040fe400000f2eff */
        /* <DEDUP_REMOVED lines=8> */
[----:B------:R-:W-:Y:S01]  /*56c0*/  REDG.E.ADD.F32.FTZ.RN.STRONG.GPU desc[UR36][R4.64+0x300], R90 ;  /* 0x0003005a040079a6 */ /* 0x000fe2000c12f324 */
[C---:B------:R-:W-:Y:S03]  /*56d0*/  LEA.HI.X.SX32 R205, R229.reuse, R5, 0x5, P0 ;  /* 0x00000005e5cd7211 */ /* 0x040fe600000f2eff */
[----:B------:R-:W1:Y:S01]  /*56e0*/  LDSM.16.MT88.4 R4, [R227+0x14000] ;  /* 0x01400000e304783b */ /* 0x000e620000004200 */
[C---:B------:R-:W-:Y:S03]  /*56f0*/  IMAD.WIDE R60, R229.reuse, -0xc0, R204 ;  /* 0xffffff40e53c7825 */ /* 0x040fe600078e02cc */
        /* <DEDUP_REMOVED lines=9> */
[----:B------:R-:W2:Y:S03]  /*5790*/  LDSM.16.MT88.4 R44, [R76+0x14000] ;  /* 0x014000004c2c783b */ /* 0x000ea60000004200 */
[C---:B------:R-:W-:Y:S01]  /*57a0*/  LEA.HI.X.SX32 R63, R229.reuse, R207, 0x5, P0 ;  /* 0x000000cfe53f7211 */ /* 0x040fe200000f2eff */
[----:B------:R-:W-:Y:S01]  /*57b0*/  REDG.E.ADD.F32.FTZ.RN.STRONG.GPU desc[UR36][R206.64+0x380], R99 ;  /* 0x00038063ce0079a6 */ /* 0x000fe2000c12f324 */
[C---:B------:R-:W-:Y:S03]  /*57c0*/  LEA R68, P0, R229.reuse, R62, 0x5 ;  /* 0x0000003ee5447211 */ /* 0x040fe600078028ff */
[----:B------:R-:W-:Y:S01]  /*57d0*/  REDG.E.ADD.F32.FTZ.RN.STRONG.GPU desc[UR36][R62.64+0x380], R92 ;  /* 0x0003805c3e0079a6 */ /* 0x000fe2000c12f324 */
[C---:B------:R-:W-:Y:S02]  /*57e0*/  LEA.HI.X.SX32 R69, R229.reuse, R63, 0x5, P0 ;  /* 0x0000003fe5457211 */ /* 0x040fe400000f2eff */
[C---:B------:R-:W-:Y:S01]  /*57f0*/  LEA R70, P0, R229.reuse, R68, 0x5 ;  /* 0x00000044e5467211 */ /* 0x040fe200078028ff */
[----:B------:R-:W3:Y:S03]  /*5800*/  LDSM.16.MT88.4 R48, [R226+0x4000] ;  /* 0x00400000e230783b */ /* 0x000ee60000004200 */
[C---:B------:R-:W-:Y:S01]  /*5810*/  LEA.HI.X.SX32 R71, R229.reuse, R69, 0x5, P0 ;  /* 0x00000045e5477211 */ /* 0x040fe200000f2eff */
[----:B------:R-:W-:Y:S01]  /*5820*/  REDG.E.ADD.F32.FTZ.RN.STRONG.GPU desc[UR36][R68.64+0x380], R93 ;  /* 0x0003805d440079a6 */ /* 0x000fe2000c12f324 */
[C---:B------:R-:W-:Y:S01]  /*5830*/  LEA R72, P0, R229.reuse, R70, 0x5 ;  /* 0x00000046e5487211 */ /* 0x040fe200078028ff */
[-C--:B-1----:R-:W-:Y:S02]  /*5840*/  HMMA.16816.F32 R100, R4, R8.reuse, R100 ;  /* 0x000000080464723c */ /* 0x082fe40000001864 */
[----:B------:R-:W-:Y:S03]  /*5850*/  REDG.E.ADD.F32.FTZ.RN.STRONG.GPU desc[UR36][R70.64+0x380], R94 ;  /* 0x0003805e460079a6 */ /* 0x000fe6000c12f324 */
[----:B------:R-:W-:Y:S01]  /*5860*/  LEA.HI.X.SX32 R73, R229, R71, 0x5, P0 ;  /* 0x00000047e5497211 */ /* 0x000fe200000f2eff */
[----:B------:R-:W1:Y:S04]  /*5870*/  LDSM.16.MT88.4 R60, [R76+0x14400] ;  /* 0x014400004c3c783b */ /* 0x000e680000004200 */
[----:B------:R-:W-:Y:S04]  /*5880*/  REDG.E.ADD.F32.FTZ.RN.STRONG.GPU desc[UR36][R72.64+0x380], R95 ;  /* 0x0003805f480079a6 */ /* 0x000fe8000c12f324 */
[----:B------:R-:W-:Y:S04]  /*5890*/  LDSM.16.MT88.4 R68, [R226+0x1000] ;  /* 0x00100000e244783b */ /* 0x000fe80000004200 */
[----:B------:R-:W-:Y:S01]  /*58a0*/  LDSM.16.MT88.4 R72, [R76+0x14800] ;  /* 0x014800004c48783b */ /* 0x000fe20000004200 */
[C---:B--2---:R-:W-:Y:S08]  /*58b0*/  HMMA.16816.F32 R104, R44.reuse, R8, R104 ;  /* 0x000000082c68723c */ /* 0x044ff00000001868 */
[-C--:B------:R-:W-:Y:S08]  /*58c0*/  HMMA.16816.F32 R108, R44, R10.reuse, R108 ;  /* 0x0000000a2c6c723c */ /* 0x080ff0000000186c */
[C---:B------:R-:W-:Y:S01]  /*58d0*/  HMMA.16816.F32 R112, R4.reuse, R10, R112 ;  /* 0x0000000a0470723c */ /* 0x040fe20000001870 */
[----:B------:R-:W2:Y:S07]  /*58e0*/  LDSM.16.MT88.4 R8, [R227+0x14800] ;  /* 0x01480000e308783b */ /* 0x000eae0000004200 */
[-C--:B---3--:R-:W-:Y:S08]  /*58f0*/  HMMA.16816.F32 R116, R4, R48.reuse, R116 ;  /* 0x000000300474723c */ /* 0x088ff00000001874 */
[C---:B------:R-:W-:Y:S08]  /*5900*/  HMMA.16816.F32 R120, R44.reuse, R48, R120 ;  /* 0x000000302c78723c */ /* 0x040ff00000001878 */
[-C--:B------:R-:W-:Y:S01]  /*5910*/  HMMA.16816.F32 R124, R44, R50.reuse, R124 ;  /* 0x000000322c7c723c */ /* 0x080fe2000000187c */
[----:B------:R-:W3:Y:S07]  /*5920*/  LDSM.16.MT88.4 R44, [R226+0x5000] ;  /* 0x00500000e22c783b */ /* 0x000eee0000004200 */
[----:B------:R-:W-:Y:S01]  /*5930*/  HMMA.16816.F32 R128, R4, R50, R128 ;  /* 0x000000320480723c */ /* 0x000fe20000001880 */
[----:B------:R-:W-:Y:S04]  /*5940*/  LDSM.16.MT88.4 R4, [R227+0x14c00] ;  /* 0x014c0000e304783b */ /* 0x000fe80000004200 */
[----:B------:R-:W4:Y:S03]  /*5950*/  LDSM.16.MT88.4 R48, [R226+0x1800] ;  /* 0x00180000e230783b */ /* 0x000f260000004200 */
[-C--:B------:R-:W-:Y:S08]  /*5960*/  HMMA.16816.F32 R100, R52, R56.reuse, R100 ;  /* 0x000000383464723c */ /* 0x080ff00000001864 */
[C---:B-1----:R-:W-:Y:S08]  /*5970*/  HMMA.16816.F32 R104, R60.reuse, R56, R104 ;  /* 0x000000383c68723c */ /* 0x042ff00000001868 */
[-C--:B------:R-:W-:Y:S08]  /*5980*/  HMMA.16816.F32 R108, R60, R58.reuse, R108 ;  /* 0x0000003a3c6c723c */ /* 0x080ff0000000186c */
[C---:B------:R-:W-:Y:S01]  /*5990*/  HMMA.16816.F32 R112, R52.reuse, R58, R112 ;  /* 0x0000003a3470723c */ /* 0x040fe20000001870 */
[----:B------:R-:W1:Y:S07]  /*59a0*/  LDSM.16.MT88.4 R56, [R76+0x14c00] ;  /* 0x014c00004c38783b */ /* 0x000e6e0000004200 */
[-C--:B------:R-:W-:Y:S08]  /*59b0*/  HMMA.16816.F32 R116, R52, R64.reuse, R116 ;  /* 0x000000403474723c */ /* 0x080ff00000001874 */
[C---:B------:R-:W-:Y:S08]  /*59c0*/  HMMA.16816.F32 R120, R60.reuse, R64, R120 ;  /* 0x000000403c78723c */ /* 0x040ff00000001878 */
[-C--:B------:R-:W-:Y:S01]  /*59d0*/  HMMA.16816.F32 R124, R60, R66.reuse, R124 ;  /* 0x000000423c7c723c */ /* 0x080fe2000000187c */
[----:B------:R-:W1:Y:S07]  /*59e0*/  LDSM.16.MT88.4 R60, [R226+0x5800] ;  /* 0x00580000e23c783b */ /* 0x000e6e0000004200 */
[----:B------:R-:W-:Y:S08]  /*59f0*/  HMMA.16816.F32 R128, R52, R66, R128 ;  /* 0x000000423480723c */ /* 0x000ff00000001880 */
[-C--:B--2---:R-:W-:Y:S08]  /*5a00*/  HMMA.16816.F32 R100, R8, R68.reuse, R100 ;  /* 0x000000440864723c */ /* 0x084ff00000001864 */
[C---:B------:R-:W-:Y:S08]  /*5a10*/  HMMA.16816.F32 R104, R72.reuse, R68, R104 ;  /* 0x000000444868723c */ /* 0x040ff00000001868 */
[-C--:B------:R-:W-:Y:S08]  /*5a20*/  HMMA.16816.F32 R108, R72, R70.reuse, R108 ;  /* 0x00000046486c723c */ /* 0x080ff0000000186c */
[C---:B------:R-:W-:Y:S08]  /*5a30*/  HMMA.16816.F32 R112, R8.reuse, R70, R112 ;  /* 0x000000460870723c */ /* 0x040ff00000001870 */
[-C--:B---3--:R-:W-:Y:S08]  /*5a40*/  HMMA.16816.F32 R116, R8, R44.reuse, R116 ;  /* 0x0000002c0874723c */ /* 0x088ff00000001874 */
[C---:B------:R-:W-:Y:S08]  /*5a50*/  HMMA.16816.F32 R120, R72.reuse, R44, R120 ;  /* 0x0000002c4878723c */ /* 0x040ff00000001878 */
[-C--:B------:R-:W-:Y:S08]  /*5a60*/  HMMA.16816.F32 R124, R72, R46.reuse, R124 ;  /* 0x0000002e487c723c */ /* 0x080ff0000000187c */
[----:B------:R-:W-:Y:S04]  /*5a70*/  HMMA.16816.F32 R128, R8, R46, R128 ;  /* 0x0000002e0880723c */ /* 0x000fe80000001880 */
[----:B------:R-:W-:Y:S04]  /*5a80*/  LOP3.LUT R8, R2, 0x1f8, RZ, 0xc0, !PT ;  /* 0x000001f802087812 */ /* 0x000fe800078ec0ff */
[-C--:B----4-:R-:W-:Y:S05]  /*5a90*/  HMMA.16816.F32 R100, R4, R48.reuse, R100 ;  /* 0x000000300464723c */ /* 0x090fea0000001864 */
[----:B------:R-:W-:Y:S02]  /*5aa0*/  LOP3.LUT R9, R8, 0x38, R213, 0x78, !PT ;  /* 0x0000003808097812 */ /* 0x000fe400078e78d5 */
[C---:B------:R-:W-:Y:S01]  /*5ab0*/  LOP3.LUT R8, R248.reuse, 0x80, RZ, 0xfc, !PT ;  /* 0x00000080f8087812 */ /* 0x040fe200078efcff */
[C---:B-1----:R-:W-:Y:S04]  /*5ac0*/  HMMA.16816.F32 R104, R56.reuse, R48, R104 ;  /* 0x000000303868723c */ /* 0x042fe80000001868 */
[----:B------:R-:W-:Y:S04]  /*5ad0*/  LOP3.LUT R9, R9, 0x1e00, R2, 0xf8, !PT ;  /* 0x00001e0009097812 */ /* 0x000fe800078ef802 */
[-C--:B------:R-:W-:Y:S03]  /*5ae0*/  HMMA.16816.F32 R108, R56, R50.reuse, R108 ;  /* 0x00000032386c723c */ /* 0x080fe6000000186c */
[----:B------:R-:W-:Y:S05]  /*5af0*/  LEA R9, R9, UR4, 0x1 ;  /* 0x0000000409097c11 */ /* 0x000fea000f8e08ff */
[C---:B------:R-:W-:Y:S08]  /*5b00*/  HMMA.16816.F32 R112, R4.reuse, R50, R112 ;  /* 0x000000320470723c */ /* 0x040ff00000001870 */
[-C--:B------:R-:W-:Y:S08]  /*5b10*/  HMMA.16816.F32 R116, R4, R60.reuse, R116 ;  /* 0x0000003c0474723c */ /* 0x080ff00000001874 */
[C---:B------:R-:W-:Y:S08]  /*5b20*/  HMMA.16816.F32 R120, R56.reuse, R60, R120 ;  /* 0x0000003c3878723c */ /* 0x040ff00000001878 */
[-C--:B------:R-:W-:Y:S08]  /*5b30*/  HMMA.16816.F32 R124, R56, R62.reuse, R124 ;  /* 0x0000003e387c723c */ /* 0x080ff0000000187c */
[----:B------:R-:W-:Y:S04]  /*5b40*/  HMMA.16816.F32 R128, R4, R62, R128 ;  /* 0x0000003e0480723c */ /* 0x000fe80000001880 */
[C---:B------:R-:W-:Y:S02]  /*5b50*/  LOP3.LUT R6, R248.reuse, 0xc0, RZ, 0xfc, !PT ;  /* 0x000000c0f8067812 */ /* 0x040fe400078efcff */
[----:B------:R-:W-:Y:S02]  /*5b60*/  LOP3.LUT R4, R248, 0x40, RZ, 0xfc, !PT ;  /* 0x00000040f8047812 */ /* 0x000fe400078efcff */
[----:B------:R-:W-:Y:S01]  /*5b70*/  @!UPT UIADD3 URZ, UPT, UPT, URZ, URZ, URZ ;  /* 0x000000fffffff290 */ /* 0x000fe2000fffe0ff */
[----:B------:R-:W-:Y:S11]  /*5b80*/  BRA.U !UP0, `(.L_x_42) ;  /* 0x0000000108e07547 */ /* 0x000ff6000b800000 */
[----:B------:R-:W-:Y:S01]  /*5b90*/  BAR.SYNC.DEFER_BLOCKING 0x0 ;  /* 0x0000000000007b1d */ /* 0x000fe20000010000 */
[----:B------:R-:W-:Y:S02]  /*5ba0*/  IADD3 R10, P0, PT, RZ, -UR35, RZ ;  /* 0x80000023ff0a7c10 */ /* 0x000fe4000ff1e0ff */
[----:B------:R-:W-:Y:S02]  /*5bb0*/  ISETP.GE.AND P3, PT, R248, UR8, PT ;  /* 0x00000008f8007c0c */ /* 0x000fe4000bf66270 */
[----:B------:R-:W-:Y:S02]  /*5bc0*/  ISETP.GE.AND P2, PT, R4, UR8, PT ;  /* 0x0000000804007c0c */ /* 0x000fe4000bf46270 */
[----:B------:R-:W-:Y:S01]  /*5bd0*/  ISETP.GE.AND P1, PT, R8, UR8, PT ;  /* 0x0000000808007c0c */ /* 0x000fe2000bf26270 */
[----:B------:R-:W1:Y:S08]  /*5be0*/  LDC R7, c[0x0][0x3b0] ;  /* 0x0000ec00ff077b82 */ /* 0x000e700000000800 */
[----:B------:R-:W2:Y:S01]  /*5bf0*/  LDC R5, c[0x0][0x3b4] ;  /* 0x0000ed00ff057b82 */ /* 0x000ea20000000800 */
[----:B-1----:R-:W-:Y:S04]  /*5c00*/  IMAD.SHL.U32 R11, R7, 0x40, RZ ;  /* 0x00000040070b7824 */ /* 0x002fe800078e00ff */
[----:B------:R-:W-:Y:S05]  /*5c10*/  IMAD.X R11, RZ, RZ, ~R11, P0 ;  /* 0x000000ffff0b7224 */ /* 0x000fea00000e0e0b */
[----:B------:R-:W-:Y:S04]  /*5c20*/  SHF.R.S64 R45, R10, 0x1f, R11 ;  /* 0x0000001f0a2d7819 */ /* 0x000fe8000000100b */
[----:B------:R-:W-:Y:S04]  /*5c30*/  IADD3 R240, P0, PT, R240, R45, RZ ;  /* 0x0000002df0f07210 */ /* 0x000fe80007f1e0ff */
[----:B------:R-:W-:Y:S02]  /*5c40*/  LEA.HI.X.SX32 R241, R11, R241, 0x1, P0 ;  /* 0x000000f10bf17211 */ /* 0x000fe400000f0eff */
[----:B------:R-:W-:Y:S02]  /*5c50*/  ISETP.GE.AND P0, PT, R6, UR8, PT ;  /* 0x0000000806007c0c */ /* 0x000fe4000bf06270 */
[C---:B------:R-:W-:Y:S01]  /*5c60*/  LEA R10, P4, R7.reuse, R240, 0x6 ;  /* 0x000000f0070a7211 */ /* 0x040fe200078830ff */
[----:B------:R-:W-:Y:S01]  /*5c70*/  @!PT LDS RZ, [RZ] ;  /* 0x00000000fffff984 */ /* 0x000fe20000000800 */
[----:B------:R-:W-:Y:S01]  /*5c80*/  @!PT LDS RZ, [RZ] ;  /* 0x00000000fffff984 */ /* 0x000fe20000000800 */
[----:B------:R-:W-:Y:S01]  /*5c90*/  @!PT LDS RZ, [RZ] ;  /* 0x00000000fffff984 */ /* 0x000fe20000000800 */
[----:B------:R1:W-:Y:S03]  /*5ca0*/  @!P3 LDGSTS.E.BYPASS.LTC128B.128 [R9], desc[UR36][R240.64] ;  /* 0x00000000f009bfae */ /* 0x0003e6000b981a24 */
[----:B--2---:R-:W-:Y:S01]  /*5cb0*/  LEA.HI.X R11, R7, R241, R5, 0x6, P4 ;  /* 0x000000f1070b7211 */ /* 0x004fe200020f3405 */
        /* <DEDUP_REMOVED lines=37> */
.L_x_42:
[----:B------:R-:W-:Y:S01]  /*5f10*/  IADD3 R247, PT, PT, R247, -0x40, RZ ;  /* 0xffffffc0f7f77810 */ /* 0x000fe20007ffe0ff */
[----:B------:R-:W-:Y:S06]  /*5f20*/  BRA.U UP1, `(.L_x_43) ;  /* 0xffffffd101ec7547 */ /* 0x000fec000b83ffff */
[----:B------:R-:W2:Y:S01]  /*5f30*/  S2R R0, SR_TID.X ;  /* 0x0000000000007919 */ /* 0x000ea20000002100 */
[----:B------:R-:W3:Y:S01]  /*5f40*/  LDCU UR8, c[0x0][0x500] ;  /* 0x0000a000ff0877ac */ /* 0x000ee20008000800 */
[----:B------:R-:W-:Y:S02]  /*5f50*/  F2FP.F16.F32.PACK_AB R12, R13, R12 ;  /* 0x0000000c0d0c723e */ /* 0x000fe400000000ff */
[----:B------:R-:W-:Y:S01]  /*5f60*/  F2FP.F16.F32.PACK_AB R14, R15, R14 ;  /* 0x0000000e0f0e723e */ /* 0x000fe200000000ff */
[----:B------:R-:W-:Y:S01]  /*5f70*/  UISETP.NE.AND UP0, UPT, UR43, -0x1, UPT ;  /* 0xffffffff2b00788c */ /* 0x000fe2000bf05270 */
[----:B------:R-:W-:Y:S01]  /*5f80*/  F2FP.F16.F32.PACK_AB R16, R17, R16 ;  /* 0x000000101110723e */ /* 0x000fe200000000ff */
[----:B------:R-:W-:Y:S01]  /*5f90*/  UMOV UR40, UR22 ;  /* 0x0000001600287c82 */ /* 0x000fe20008000000 */
[----:B------:R-:W-:Y:S02]  /*5fa0*/  F2FP.F16.F32.PACK_AB R18, R19, R18 ;  /* 0x000000121312723e */ /* 0x000fe400000000ff */
[----:B------:R-:W-:-:S02]  /*5fb0*/  F2FP.F16.F32.PACK_AB R24, R25, R24 ;  /* 0x000000181918723e */ /* 0x000fc400000000ff */
[----:B------:R-:W-:Y:S02]  /*5fc0*/  F2FP.F16.F32.PACK_AB R26, R27, R26 ;  /* 0x0000001a1b1a723e */ /* 0x000fe400000000ff */
[----:B------:R-:W-:Y:S02]  /*5fd0*/  F2FP.F16.F32.PACK_AB R20, R21, R20 ;  /* 0x000000141514723e */ /* 0x000fe400000000ff */
[----:B------:R-:W-:Y:S02]  /*5fe0*/  F2FP.F16.F32.PACK_AB R22, R23, R22 ;  /* 0x000000161716723e */ /* 0x000fe400000000ff */
[----:B------:R-:W-:Y:S01]  /*5ff0*/  F2FP.F16.F32.PACK_AB R28, R29, R28 ;  /* 0x0000001c1d1c723e */ /* 0x000fe200000000ff */
[----:B---3--:R-:W-:Y:S01]  /*6000*/  FMUL.FTZ R100, R100, UR8 ;  /* 0x0000000864647c20 */ /* 0x008fe20008410000 */
        /* <DEDUP_REMOVED lines=12> */
[----:B--2---:R-:W-:-:S02]  /*60d0*/  IMAD.SHL.U32 R2, R0, 0x10, RZ ;  /* 0x0000001000027824 */ /* 0x004fc400078e00ff */
[----:B------:R-:W-:Y:S01]  /*60e0*/  FMUL.FTZ R109, R109, UR8 ;  /* 0x000000086d6d7c20 */ /* 0x000fe20008410000 */
[----:B------:R-:W-:Y:S02]  /*60f0*/  IMAD.SHL.U32 R3, R0, 0x2, RZ ;  /* 0x0000000200037824 */ /* 0x000fe400078e00ff */
[----:B------:R-:W-:Y:S01]  /*6100*/  FMUL.FTZ R110, R110, UR8 ;  /* 0x000000086e6e7c20 */ /* 0x000fe20008410000 */
[----:B------:R-:W-:Y:S01]  /*6110*/  FMUL.FTZ R111, R111, UR8 ;  /* 0x000000086f6f7c20 */ /* 0x000fe20008410000 */
[----:B------:R-:W-:Y:S01]  /*6120*/  LOP3.LUT R2, R2, 0x1c0, RZ, 0xc0, !PT ;  /* 0x000001c002027812 */ /* 0x000fe200078ec0ff */
[----:B------:R-:W-:Y:S01]  /*6130*/  FMUL.FTZ R116, R116, UR8 ;  /* 0x0000000874747c20 */ /* 0x000fe20008410000 */
[----:B------:R-:W-:Y:S01]  /*6140*/  FMUL.FTZ R117, R117, UR8 ;  /* 0x0000000875757c20 */ /* 0x000fe20008410000 */
[----:B------:R-:W-:Y:S01]  /*6150*/  FMUL.FTZ R118, R118, UR8 ;  /* 0x0000000876767c20 */ /* 0x000fe20008410000 */
[--C-:B------:R-:W-:Y:S01]  /*6160*/  LOP3.LUT R5, R2, 0x38, R3.reuse, 0xf8, !PT ;  /* 0x0000003802057812 */ /* 0x100fe200078ef803 */
[----:B------:R-:W-:Y:S01]  /*6170*/  FMUL.FTZ R119, R119, UR8 ;  /* 0x0000000877777c20 */ /* 0x000fe20008410000 */
[----:B------:R-:W-:Y:S01]  /*6180*/  FMUL.FTZ R120, R120, UR8 ;  /* 0x0000000878787c20 */ /* 0x000fe20008410000 */
[----:B------:R-:W-:Y:S01]  /*6190*/  FMUL.FTZ R121, R121, UR8 ;  /* 0x0000000879797c20 */ /* 0x000fe20008410000 */
[----:B------:R-:W-:Y:S01]  /*61a0*/  LOP3.LUT R230, R5, 0x38, R230, 0x78, !PT ;  /* 0x0000003805e67812 */ /* 0x000fe200078e78e6 */
        /* <DEDUP_REMOVED lines=10> */
[----:B------:R-:W-:-:S02]  /*6250*/  LOP3.LUT R230, R230, 0x6, R3, 0xf8, !PT ;  /* 0x00000006e6e67812 */ /* 0x000fc400078ef803 */
[----:B------:R-:W-:Y:S02]  /*6260*/  F2FP.F16.F32.PACK_AB R30, R31, R30 ;  /* 0x0000001e1f1e723e */ /* 0x000fe400000000ff */
[----:B------:R-:W-:Y:S02]  /*6270*/  F2FP.F16.F32.PACK_AB R32, R33, R32 ;  /* 0x000000202120723e */ /* 0x000fe400000000ff */
[----:B------:R-:W-:Y:S02]  /*6280*/  F2FP.F16.F32.PACK_AB R34, R35, R34 ;  /* 0x000000222322723e */ /* 0x000fe400000000ff */
[----:B------:R-:W-:Y:S02]  /*6290*/  F2FP.F16.F32.PACK_AB R40, R41, R40 ;  /* 0x000000282928723e */ /* 0x000fe400000000ff */
[----:B------:R-:W-:Y:S02]  /*62a0*/  F2FP.F16.F32.PACK_AB R42, R43, R42 ;  /* 0x0000002a2b2a723e */ /* 0x000fe400000000ff */
[----:B------:R-:W-:-:S02]  /*62b0*/  F2FP.F16.F32.PACK_AB R36, R37, R36 ;  /* 0x000000242524723e */ /* 0x000fc400000000ff */
        /* <DEDUP_REMOVED lines=14> */
[----:B------:R-:W-:Y:S01]  /*63a0*/  LEA R3, R230, UR4, 0x1 ;  /* 0x00000004e6037c11 */ /* 0x000fe2000f8e08ff */
[----:B------:R-:W-:Y:S01]  /*63b0*/  BAR.SYNC.DEFER_BLOCKING 0x0 ;  /* 0x0000000000007b1d */ /* 0x000fe20000010000 */
[----:B------:R-:W-:Y:S02]  /*63c0*/  F2FP.F16.F32.PACK_AB R130, R131, R130 ;  /* 0x000000828382723e */ /* 0x000fe400000000ff */
[----:B------:R-:W-:Y:S02]  /*63d0*/  F2FP.F16.F32.PACK_AB R124, R125, R124 ;  /* 0x0000007c7d7c723e */ /* 0x000fe400000000ff */
[----:B------:R-:W-:Y:S01]  /*63e0*/  F2FP.F16.F32.PACK_AB R126, R127, R126 ;  /* 0x0000007e7f7e723e */ /* 0x000fe200000000ff */
[----:B------:R2:W-:Y:S04]  /*63f0*/  STS [R3+0x10000], R100 ;  /* 0x0100006403007388 */ /* 0x0005e80000000800 */
        /* <DEDUP_REMOVED lines=30> */
[----:B------:R2:W-:Y:S01]  /*65e0*/  STS [R3+0x17c00], R38 ;  /* 0x017c002603007388 */ /* 0x0005e20000000800 */
[----:B------:R-:W-:Y:S05]  /*65f0*/  BRA.U UP0, `(.L_x_44) ;  /* 0x0000000100307547 */ /* 0x000fea000b800000 */
[----:B------:R-:W3:Y:S01]  /*6600*/  LDCU.64 UR10, c[0x0][0x5c0] ;  /* 0x0000b800ff0a77ac */ /* 0x000ee20008000a00 */
[----:B------:R-:W4:Y:S01]  /*6610*/  LDCU.64 UR8, c[0x0][0x5a8] ;  /* 0x0000b500ff0877ac */ /* 0x000f220008000a00 */
[----:B------:R-:W-:-:S04]  /*6620*/  USHF.R.S32.HI UR12, URZ, 0x1f, UR42 ;  /* 0x0000001fff0c7899 */ /* 0x000fc8000801142a */
[----:B---3--:R-:W-:Y:S02]  /*6630*/  UIMAD UR12, UR12, UR10, URZ ;  /* 0x0000000a0c0c72a4 */ /* 0x008fe4000f8e02ff */
[----:B------:R-:W-:Y:S02]  /*6640*/  UIMAD.WIDE.U32 UR14, UR42, UR10, URZ ;  /* 0x0000000a2a0e72a5 */ /* 0x000fe4000f8e00ff */
[----:B------:R-:W-:-:S04]  /*6650*/  UIMAD UR12, UR42, UR11, UR12 ;  /* 0x0000000b2a0c72a4 */ /* 0x000fc8000f8e020c */
[----:B------:R-:W-:-:S03]  /*6660*/  UIADD3 UR13, UPT, UPT, UR15, UR12, URZ ;  /* 0x0000000c0f0d7290 */ /* 0x000fc6000fffe0ff */
[----:B------:R-:W-:Y:S02]  /*6670*/  UMOV UR12, UR14 ;  /* 0x0000000e000c7c82 */ /* 0x000fe40008000000 */
[----:B----4-:R-:W-:-:S04]  /*6680*/  UIMAD.WIDE.U32 UR16, UR40, UR8, UR12 ;  /* 0x00000008281072a5 */ /* 0x010fc8000f8e000c */
[----:B------:R-:W-:-:S06]  /*6690*/  UIMAD UR9, UR40, UR9, UR17 ;  /* 0x00000009280972a4 */ /* 0x000fcc000f8e0211 */
[----:B------:R-:W-:Y:S01]  /*66a0*/  MOV R7, UR9 ;  /* 0x0000000900077c02 */ /* 0x000fe20008000f00 */
[----:B------:R-:W-:Y:S05]  /*66b0*/  BRA `(.L_x_45) ;  /* 0x0000000000187947 */ /* 0x000fea0003800000 */
.L_x_44:
[----:B------:R-:W3:Y:S01]  /*66c0*/  LDCU.64 UR10, c[0x0][0x5c0] ;  /* 0x0000b800ff0a77ac */ /* 0x000ee20008000a00 */
[----:B------:R-:W-:-:S04]  /*66d0*/  UIADD3 UR8, UPT, UPT, UR42, UR43, URZ ;  /* 0x0000002b2a087290 */ /* 0x000fc8000fffe0ff */
[----:B---3--:R-:W-:Y:S02]  /*66e0*/  UIMAD.WIDE.U32 UR16, UR8, UR10, URZ ;  /* 0x0000000a081072a5 */ /* 0x008fe4000f8e00ff */
[----:B------:R-:W-:-:S04]  /*66f0*/  UIMAD UR8, UR8, UR11, URZ ;  /* 0x0000000b080872a4 */ /* 0x000fc8000f8e02ff */
[----:B------:R-:W-:-:S06]  /*6700*/  UIADD3 UR8, UPT, UPT, UR17, UR8, URZ ;  /* 0x0000000811087290 */ /* 0x000fcc000fffe0ff */
[----:B------:R-:W-:Y:S02]  /*6710*/  MOV R7, UR8 ;  /* 0x0000000800077c02 */ /* 0x000fe40008000f00 */
.L_x_45:
[----:B------:R-:W-:Y:S05]  /*6720*/  BRA.U UP0, `(.L_x_46) ;  /* 0x00000001002c7547 */ /* 0x000fea000b800000 */
[----:B------:R-:W3:Y:S01]  /*6730*/  LDCU.64 UR8, c[0x0][0x5c8] ;  /* 0x0000b900ff0877ac */ /* 0x000ee20008000a00 */
[----:B------:R-:W4:Y:S01]  /*6740*/  LDCU.64 UR12, c[0x0][0x5b0] ;  /* 0x0000b600ff0c77ac */ /* 0x000f220008000a00 */
[----:B------:R-:W-:-:S04]  /*6750*/  USHF.R.S32.HI UR14, URZ, 0x1f, UR42 ;  /* 0x0000001fff0e7899 */ /* 0x000fc8000801142a */
[----:B---3--:R-:W-:Y:S02]  /*6760*/  UIMAD UR14, UR14, UR8, URZ ;  /* 0x000000080e0e72a4 */ /* 0x008fe4000f8e02ff */
[----:B------:R-:W-:Y:S02]  /*6770*/  UIMAD.WIDE.U32 UR18, UR42, UR8, URZ ;  /* 0x000000082a1272a5 */ /* 0x000fe4000f8e00ff */
[----:B------:R-:W-:-:S04]  /*6780*/  UIMAD UR14, UR42, UR9, UR14 ;  /* 0x000000092a0e72a4 */ /* 0x000fc8000f8e020e */
[----:B------:R-:W-:-:S04]  /*6790*/  UIADD3 UR19, UPT, UPT, UR19, UR14, URZ ;  /* 0x0000000e13137290 */ /* 0x000fc8000fffe0ff */
[----:B----4-:R-:W-:-:S04]  /*67a0*/  UIMAD.WIDE.U32 UR18, UR40, UR12, UR18 ;  /* 0x0000000c281272a5 */ /* 0x010fc8000f8e0012 */
[----:B------:R-:W-:-:S06]  /*67b0*/  UIMAD UR13, UR40, UR13, UR19 ;  /* 0x0000000d280d72a4 */ /* 0x000fcc000f8e0213 */
[----:B------:R-:W-:Y:S01]  /*67c0*/  MOV R5, UR13 ;  /* 0x0000000d00057c02 */ /* 0x000fe20008000f00 */
[----:B------:R-:W-:Y:S06]  /*67d0*/  BRA `(.L_x_47) ;  /* 0x0000000000187947 */ /* 0x000fec0003800000 */
.L_x_46:
[----:B------:R-:W3:Y:S01]  /*67e0*/  LDCU.64 UR8, c[0x0][0x5c8] ;  /* 0x0000b900ff0877ac */ /* 0x000ee20008000a00 */
[----:B------:R-:W-:-:S04]  /*67f0*/  UIADD3 UR12, UPT, UPT, UR42, UR43, URZ ;  /* 0x0000002b2a0c7290 */ /* 0x000fc8000fffe0ff */
[----:B---3--:R-:W-:Y:S02]  /*6800*/  UIMAD.WIDE.U32 UR18, UR12, UR8, URZ ;  /* 0x000000080c1272a5 */ /* 0x008fe4000f8e00ff */
[----:B------:R-:W-:-:S04]  /*6810*/  UIMAD UR12, UR12, UR9, URZ ;  /* 0x000000090c0c72a4 */ /* 0x000fc8000f8e02ff */
[----:B------:R-:W-:-:S06]  /*6820*/  UIADD3 UR12, UPT, UPT, UR19, UR12, URZ ;  /* 0x0000000c130c7290 */ /* 0x000fcc000fffe0ff */
[----:B------:R-:W-:-:S07]  /*6830*/  MOV R5, UR12 ;  /* 0x0000000c00057c02 */ /* 0x000fce0008000f00 */
.L_x_47:
[----:B------:R-:W-:Y:S01]  /*6840*/  USHF.L.U32 UR12, UR39, 0x5, URZ ;  /* 0x00000005270c7899 */ /* 0x000fe200080006ff */
[----:B------:R-:W-:Y:S01]  /*6850*/  SHF.R.U32.HI R0, RZ, 0x3, R0 ;  /* 0x00000003ff007819 */ /* 0x000fe20000011600 */
[----:B------:R-:W-:Y:S02]  /*6860*/  BAR.SYNC.DEFER_BLOCKING 0x0 ;  /* 0x0000000000007b1d */ /* 0x000fe40000010000 */
[----:B------:R-:W-:-:S06]  /*6870*/  UIADD3 UR12, UPT, UPT, -UR12, UR41, URZ ;  /* 0x000000290c0c7290 */ /* 0x000fcc000fffe1ff */
[----:B------:R-:W-:-:S13]  /*6880*/  ISETP.GE.AND P0, PT, R0, UR12, PT ;  /* 0x0000000c00007c0c */ /* 0x000fda000bf06270 */
[----:B------:R-:W-:Y:S05]  /*6890*/  @P0 BRA `(.L_x_24) ;  /* 0x0000000000d00947 */ /* 0x000fea0003800000 */
[----:B------:R-:W3:Y:S01]  /*68a0*/  LDCU UR17, c[0x0][0x440] ;  /* 0x00008800ff1177ac */ /* 0x000ee20008000800 */
[----:B------:R-:W-:Y:S01]  /*68b0*/  MOV R249, RZ ;  /* 0x000000ff00f97202 */ /* 0x000fe20000000f00 */
[----:B------:R-:W-:Y:S01]  /*68c0*/  IMAD.U32 R13, RZ, RZ, UR10 ;  /* 0x0000000aff0d7e24 */ /* 0x000fe2000f8e00ff */
[----:B-1----:R-:W1:Y:S01]  /*68d0*/  LDC.64 R10, c[0x0][0x5d8] ;  /* 0x00017600ff0a7b82 */ /* 0x002e620000000a00 */
[----:B------:R-:W-:Y:S01]  /*68e0*/  USHF.L.U32 UR12, UR39, 0x5, URZ ;  /* 0x00000005270c7899 */ /* 0x000fe200080006ff */
[----:B------:R-:W-:Y:S01]  /*68f0*/  IMAD.U32 R44, RZ, RZ, UR8 ;  /* 0x00000008ff2c7e24 */ /* 0x000fe2000f8e00ff */
[----:B--2---:R-:W2:Y:S02]  /*6900*/  LDS.128 R36, [R9+0x11000] ;  /* 0x0110000009247984 */ /* 0x004ea40000000c00 */
[----:B------:R-:W-:Y:S02]  /*6910*/  USHF.R.S32.HI UR13, URZ, 0x1f, UR12 ;  /* 0x0000001fff0d7899 */ /* 0x000fe4000801140c */
[--C-:B------:R-:W-:Y:S01]  /*6920*/  IMAD.WIDE.U32 R12, R13, UR12, R248.reuse ;  /* 0x0000000c0d0c7c25 */ /* 0x100fe2000f8e00f8 */
[----:B------:R-:W4:Y:S01]  /*6930*/  LDC.64 R2, c[0x0][0x5e0] ;  /* 0x00017800ff027b82 */ /* 0x000f220000000a00 */
[----:B------:R-:W-:Y:S01]  /*6940*/  UIMAD UR14, UR13, UR10, URZ ;  /* 0x0000000a0d0e72a4 */ /* 0x000fe2000f8e02ff */
[----:B------:R-:W2:Y:S01]  /*6950*/  LDS.128 R32, [R9+0x12000] ;  /* 0x0120000009207984 */ /* 0x000ea20000000c00 */
[----:B------:R-:W-:Y:S01]  /*6960*/  UIMAD UR13, UR13, UR8, URZ ;  /* 0x000000080d0d72a4 */ /* 0x000fe2000f8e02ff */
[----:B------:R-:W-:Y:S01]  /*6970*/  IADD3 R46, P0, PT, R12, UR16, RZ ;  /* 0x000000100c2e7c10 */ /* 0x000fe2000ff1e0ff */
[----:B------:R-:W-:Y:S01]  /*6980*/  UIMAD UR14, UR12, UR11, UR14 ;  /* 0x0000000b0c0e72a4 */ /* 0x000fe2000f8e020e */
[----:B------:R-:W2:Y:S01]  /*6990*/  LDS.128 R28, [R9+0x13000] ;  /* 0x01300000091c7984 */ /* 0x000ea20000000c00 */
[----:B---3--:R-:W-:Y:S01]  /*69a0*/  ISETP.GE.AND P3, PT, R248, UR17, PT ;  /* 0x00000011f8007c0c */ /* 0x008fe2000bf66270 */
[----:B------:R-:W-:Y:S01]  /*69b0*/  UIMAD UR13, UR12, UR9, UR13 ;  /* 0x000000090c0d72a4 */ /* 0x000fe2000f8e020d */
[----:B------:R-:W-:Y:S01]  /*69c0*/  IMAD.WIDE.U32 R44, R44, UR12, R248 ;  /* 0x0000000c2c2c7c25 */ /* 0x000fe2000f8e00f8 */
[----:B------:R-:W-:Y:S01]  /*69d0*/  LDS.128 R24, [R9+0x14000] ;  /* 0x0140000009187984 */ /* 0x000fe20000000c00 */
[----:B------:R-:W-:-:S02]  /*69e0*/  IADD3.X R47, PT, PT, R7, UR14, R13, P0, !PT ;  /* 0x0000000e072f7c10 */ /* 0x000fc400087fe40d */
[----:B------:R-:W-:Y:S01]  /*69f0*/  ISETP.GE.AND P2, PT, R4, UR17, PT ;  /* 0x0000001104007c0c */ /* 0x000fe2000bf46270 */
[----:B------:R-:W-:Y:S01]  /*6a00*/  LDS.128 R20, [R9+0x15000] ;  /* 0x0150000009147984 */ /* 0x000fe20000000c00 */
[----:B------:R-:W-:Y:S01]  /*6a10*/  IADD3 R44, P0, PT, R44, UR18, RZ ;  /* 0x000000122c2c7c10 */ /* 0x000fe2000ff1e0ff */
[----:B------:R-:W3:Y:S01]  /*6a20*/  LDCU.64 UR14, c[0x0][0x560] ;  /* 0x0000ac00ff0e77ac */ /* 0x000ee20008000a00 */
[----:B-1----:R-:W-:Y:S01]  /*6a30*/  IMAD.WIDE.U32 R46, R10, UR24, R46 ;  /* 0x000000180a2e7c25 */ /* 0x002fe2000f8e002e */
[----:B------:R-:W-:Y:S01]  /*6a40*/  LDS.128 R16, [R9+0x16000] ;  /* 0x0160000009107984 */ /* 0x000fe20000000c00 */
[----:B------:R-:W-:Y:S01]  /*6a50*/  IADD3.X R45, PT, PT, R5, UR13, R45, P0, !PT ;  /* 0x0000000d052d7c10 */ /* 0x000fe200087fe42d */
[----:B------:R-:W1:Y:S01]  /*6a60*/  LDCU.64 UR12, c[0x0][0x568] ;  /* 0x0000ad00ff0c77ac */ /* 0x000e620008000a00 */
[----:B------:R-:W-:Y:S01]  /*6a70*/  IMAD R47, R11, UR24, R47 ;  /* 0x000000180b2f7c24 */ /* 0x000fe2000f8e022f */
[----:B------:R-:W2:Y:S01]  /*6a80*/  @!P3 LDS.128 R12, [R9+0x10000] ;  /* 0x01000000090cb984 */ /* 0x000ea20000000c00 */
[----:B------:R-:W-:Y:S01]  /*6a90*/  ISETP.GE.AND P1, PT, R8, UR17, PT ;  /* 0x0000001108007c0c */ /* 0x000fe2000bf26270 */
[----:B----4-:R-:W-:Y:S01]  /*6aa0*/  IMAD.WIDE.U32 R44, R2, UR24, R44 ;  /* 0x00000018022c7c25 */ /* 0x010fe2000f8e002c */
[----:B------:R-:W-:Y:S01]  /*6ab0*/  ISETP.GE.AND P0, PT, R6, UR17, PT ;  /* 0x0000001106007c0c */ /* 0x000fe2000bf06270 */
[----:B------:R-:W4:Y:S02]  /*6ac0*/  LDS.128 R40, [R9+0x17000] ;  /* 0x0170000009287984 */ /* 0x000f240000000c00 */
[----:B------:R-:W-:-:S04]  /*6ad0*/  IMAD.WIDE.U32 R46, R0, UR10, R46 ;  /* 0x0000000a002e7c25 */ /* 0x000fc8000f8e002e */
[----:B------:R-:W-:Y:S02]  /*6ae0*/  IMAD R45, R3, UR24, R45 ;  /* 0x00000018032d7c24 */ /* 0x000fe4000f8e022d */
[----:B------:R-:W-:Y:S01]  /*6af0*/  IMAD R2, R0, UR11, R47 ;  /* 0x0000000b00027c24 */ /* 0x000fe2000f8e022f */
[----:B---3--:R-:W-:Y:S01]  /*6b00*/  LEA R4, P4, R46, UR14, 0x1 ;  /* 0x0000000e2e047c11 */ /* 0x008fe2000f8808ff */
[----:B------:R-:W-:-:S03]  /*6b10*/  IMAD.WIDE.U32 R44, R0, UR8, R44 ;  /* 0x00000008002c7c25 */ /* 0x000fc6000f8e002c */
[----:B------:R-:W-:Y:S01]  /*6b20*/  LEA.HI.X R5, R46, UR15, R2, 0x1, P4 ;  /* 0x0000000f2e057c11 */ /* 0x000fe2000a0f0c02 */
[----:B------:R-:W-:Y:S01]  /*6b30*/  IMAD R0, R0, UR9, R45 ;  /* 0x0000000900007c24 */ /* 0x000fe2000f8e022d */
[----:B-1----:R-:W-:-:S03]  /*6b40*/  LEA R2, P4, R44, UR12, 0x1 ;  /* 0x0000000c2c027c11 */ /* 0x002fc6000f8808ff */
[----:B--2---:R3:W-:Y:S01]  /*6b50*/  @!P2 STG.E.128 desc[UR36][R4.64+0x80], R36 ;  /* 0x000080240400a986 */ /* 0x0047e2000c101d24 */
[----:B------:R-:W-:-:S03]  /*6b60*/  LEA.HI.X R3, R44, UR13, R0, 0x1, P4 ;  /* 0x0000000d2c037c11 */ /* 0x000fc6000a0f0c00 */
[----:B------:R3:W-:Y:S04]  /*6b70*/  @!P1 STG.E.128 desc[UR36][R4.64+0x100], R32 ;  /* 0x0001002004009986 */ /* 0x0007e8000c101d24 */
[----:B------:R3:W-:Y:S04]  /*6b80*/  @!P0 STG.E.128 desc[UR36][R4.64+0x180], R28 ;  /* 0x0001801c04008986 */ /* 0x0007e8000c101d24 */
[----:B------:R3:W-:Y:S04]  /*6b90*/  @!P3 STG.E.128 desc[UR36][R4.64], R12 ;  /* 0x0000000c0400b986 */ /* 0x0007e8000c101d24 */
[----:B------:R3:W-:Y:S04]  /*6ba0*/  @!P3 STG.E.128 desc[UR36][R2.64], R24 ;  /* 0x000000180200b986 */ /* 0x0007e8000c101d24 */
[----:B------:R3:W-:Y:S04]  /*6bb0*/  @!P2 STG.E.128 desc[UR36][R2.64+0x80], R20 ;  /* 0x000080140200a986 */ /* 0x0007e8000c101d24 */
[----:B------:R3:W-:Y:S04]  /*6bc0*/  @!P1 STG.E.128 desc[UR36][R2.64+0x100], R16 ;  /* 0x0001001002009986 */ /* 0x0007e8000c101d24 */
[----:B----4-:R3:W-:Y:S02]  /*6bd0*/  @!P0 STG.E.128 desc[UR36][R2.64+0x180], R40 ;  /* 0x0001802802008986 */ /* 0x0107e4000c101d24 */
.L_x_24:
[----:B------:R-:W-:Y:S05]  /*6be0*/  BSYNC.RECONVERGENT B1 ;  /* 0x0000000000017941 */ /* 0x000fea0003800200 */
.L_x_8:
[----:B------:R-:W2:Y:S01]  /*6bf0*/  LDCU UR9, c[0x0][0x438] ;  /* 0x00008700ff0977ac */ /* 0x000ea20008000800 */
[----:B------:R-:W1:Y:S01]  /*6c00*/  LDCU UR10, c[0x0][0x370] ;  /* 0x00006e00ff0a77ac */ /* 0x000e620008000800 */
[----:B--2---:R-:W-:-:S04]  /*6c10*/  UIADD3 UR9, UPT, UPT, UR9, 0x1f, URZ ;  /* 0x0000001f09097890 */ /* 0x004fc8000fffe0ff */
[----:B------:R-:W-:Y:S02]  /*6c20*/  USHF.R.S32.HI UR8, URZ, 0x1f, UR9 ;  /* 0x0000001fff087899 */ /* 0x000fe40008011409 */
[----:B-1----:R-:W-:Y:S02]  /*6c30*/  UIADD3 UR39, UPT, UPT, UR10, UR39, URZ ;  /* 0x000000270a277290 */ /* 0x002fe4000fffe0ff */
[----:B------:R-:W-:Y:S01]  /*6c40*/  ULEA.HI UR8, UR8, UR9, URZ, 0x5 ;  /* 0x0000000908087291 */ /* 0x000fe2000f8f28ff */
[----:B------:R-:W-:-:S03]  /*6c50*/  UMOV UR10, UR23 ;  /* 0x00000017000a7c82 */ /* 0x000fc60008000000 */
[----:B------:R-:W-:-:S04]  /*6c60*/  USHF.R.S32.HI UR8, URZ, 0x5, UR8 ;  /* 0x00000005ff087899 */ /* 0x000fc80008011408 */
[----:B------:R-:W-:-:S09]  /*6c70*/  UISETP.GE.AND UP0, UPT, UR39, UR8, UPT ;  /* 0x000000082700728c */ /* 0x000fd2000bf06270 */
[----:B------:R-:W-:Y:S05]  /*6c80*/  BRA.U !UP0, `(.L_x_48) ;  /* 0xffffff9508a47547 */ /* 0x000fea000b83ffff */
[----:B------:R-:W-:Y:S05]  /*6c90*/  EXIT ;  /* 0x000000000000794d */ /* 0x000fea0003800000 */
.L_x_49:
        /* <DEDUP_REMOVED lines=14> */
.L_x_1256:


//--------------------- .text._ZN5flash44flash_bwd_dq_dk_dv_loop_seqk_parallel_kernelI23Flash_bwd_kernel_traitsILi256ELi64ELi32ELi8ELi4ELi1ELi2ELb1ELb1EN7cutlass6half_tE19Flash_kernel_traitsILi256ELi64ELi32ELi8ES3_EELb0ELb1ELb0ELb0ELb0ELb0ELb1EEEvNS_16Flash_bwd_paramsE --------------------------
	.section	.text._ZN5flash44flash_bwd_dq_dk_dv_loop_seqk_parallel_kernelI23Flash_bwd_kernel_traitsILi256ELi64ELi32ELi8ELi4ELi1ELi2ELb1ELb1EN7cutlass6half_tE19Flash_kernel_traitsILi256ELi64ELi32ELi8ES3_EELb0ELb1ELb0ELb0ELb0ELb0ELb1EEEvNS_16Flash_bwd_paramsE,"ax",@progbits
	.align	128
        .global         _ZN5flash44flash_bwd_dq_dk_dv_loop_seqk_parallel_kernelI23Flash_bwd_kernel_traitsILi256ELi64ELi32ELi8ELi4ELi1ELi2ELb1ELb1EN7cutlass6half_tE19Flash_kernel_traitsILi256ELi64ELi32ELi8ES3_EELb0ELb1ELb0ELb0ELb0ELb0ELb1EEEvNS_16Flash_bwd_paramsE
        .type           _ZN5flash44flash_bwd_dq_dk_dv_loop_seqk_parallel_kernelI23Flash_bwd_kernel_traitsILi256ELi64ELi32ELi8ELi4ELi1ELi2ELb1ELb1EN7cutlass6half_tE19Flash_kernel_traitsILi256ELi64ELi32ELi8ES3_EELb0ELb1ELb0ELb0ELb0ELb0ELb1EEEvNS_16Flash_bwd_paramsE,@function
        .size           _ZN5flash44flash_bwd_dq_dk_dv_loop_seqk_parallel_kernelI23Flash_bwd_kernel_traitsILi256ELi64ELi32ELi8ELi4ELi1ELi2ELb1ELb1EN7cutlass6half_tE19Flash_kernel_traitsILi256ELi64ELi32ELi8ES3_EELb0ELb1ELb0ELb0ELb0ELb0ELb1EEEvNS_16Flash_bwd_paramsE,(.L_x_1257 - _ZN5flash44flash_bwd_dq_dk_dv_loop_seqk_parallel_kernelI23Flash_bwd_kernel_traitsILi256ELi64ELi32ELi8ELi4ELi1ELi2ELb1ELb1EN7cutlass6half_tE19Flash_kernel_traitsILi256ELi64ELi32ELi8ES3_EELb0ELb1ELb0ELb0ELb0ELb0ELb1EEEvNS_16Flash_bwd_paramsE)
        .other          _ZN5flash44flash_bwd_dq_dk_dv_loop_seqk_parallel_kernelI23Flash_bwd_kernel_traitsILi256ELi64ELi32ELi8ELi4ELi1ELi2ELb1ELb1EN7cutlass6half_tE19Flash_kernel_traitsILi256ELi64ELi32ELi8ES3_EELb0ELb1ELb0ELb0ELb0ELb0ELb1EEEvNS_16Flash_bwd_paramsE,@"STO_CUDA_ENTRY STV_DEFAULT"
_ZN5flash44flash_bwd_dq_dk_dv_loop_seqk_parallel_kernelI23Flash_bwd_kernel_traitsILi256ELi64ELi32ELi8ELi4ELi1ELi2ELb1ELb1EN7cutlass6half_tE19Flash_kernel_traitsILi256ELi64ELi32ELi8ES3_EELb0ELb1ELb0ELb0ELb0ELb0ELb1EEEvNS_16Flash_bwd_paramsE:
.text._ZN5flash44flash_bwd_dq_dk_dv_loop_seqk_parallel_kernelI23Flash_bwd_kernel_traitsILi256ELi64ELi32ELi8ELi4ELi1ELi2ELb1ELb1EN7cutlass6half_tE19Flash_kernel_traitsILi256ELi64ELi32ELi8ES3_EELb0ELb1ELb0ELb0ELb0ELb0ELb1EEEvNS_16Flash_bwd_paramsE:
[----:B------:R-:W1:Y:S08]  /*0000*/  LDC R1, c[0x0][0x37c] ;  /* 0x0000df00ff017b82 */ /* 0x000e700000000800 */
[----:B------:R-:W2:Y:S01]  /*0010*/  LDC R2, c[0x0][0x438] ;  /* 0x00010e00ff027b82 */ /* 0x000ea20000000800 */
[----:B-1----:R-:W-:-:S07]  /*0020*/  VIADD R1, R1, 0xfffffff8 ;  /* 0xfffffff801017836 */ /* 0x002fce0000000000 */
[----:B------:R-:W1:Y:S01]  /*0030*/  S2UR UR39, SR_CTAID.X ;  /* 0x00000000002779c3 */ /* 0x000e620000002500 */
[----:B--2---:R-:W-:-:S05]  /*0040*/  VIADD R2, R2, 0x1f ;  /* 0x0000001f02027836 */ /* 0x004fca0000000000 */
[----:B------:R-:W-:-:S04]  /*0050*/  SHF.R.S32.HI R0, RZ, 0x1f, R2 ;  /* 0x0000001fff007819 */ /* 0x000fc80000011402 */
[----:B------:R-:W-:-:S04]  /*0060*/  LEA.HI R0, R0, R2, RZ, 0x5 ;  /* 0x0000000200007211 */ /* 0x000fc800078f28ff */
[----:B------:R-:W-:-:S04]  /*0070*/  SHF.R.S32.HI R0, RZ, 0x5, R0 ;  /* 0x00000005ff007819 */ /* 0x000fc80000011400 */
[----:B-1----:R-:W-:-:S13]  /*0080*/  ISETP.LE.AND P0, PT, R0, UR39, PT ;  /* 0x0000002700007c0c */ /* 0x002fda000bf03270 */
        /* <DEDUP_REMOVED lines=42> */
.L_x_91:
[----:B------:R-:W2:Y:S01]  /*0330*/  LDCU.64 UR8, c[0x0][0x478] ;  /* 0x00008f00ff0877ac */ /* 0x000ea20008000a00 */
[----:B------:R-:W-:Y:S02]  /*0340*/  PLOP3.LUT P1, PT, PT, PT, UP4, 0x80, 0x8 ;  /* 0x000000000008781c */ /* 0x000fe40003f2f048 */
[----:B------:R-:W-:Y:S01]  /*0350*/  PLOP3.LUT P4, PT, PT, PT, UP5, 0x80, 0x8 ;  /* 0x000000000008781c */ /* 0x000fe20003f8f058 */
[----:B------:R-:W-:Y:S01]  /*0360*/  @UP4 ULEA UR12, UP0, UR40, UR6, 0x2 ;  /* 0x00000006280c4291 */ /* 0x000fe2000f8010ff */
[----:B------:R-:W-:Y:S01]  /*0370*/  PLOP3.LUT P2, PT, PT, PT, UP3, 0x80, 0x8 ;  /* 0x000000000008781c */ /* 0x000fe20003f4f038 */
[----:B------:R-:W-:Y:S02]  /*0380*/  UISETP.NE.AND UP2, UPT, UR29, URZ, UPT ;  /* 0x000000ff1d00728c */ /* 0x000fe4000bf45270 */
[----:B------:R-:W-:Y:S02]  /*0390*/  @UP4 ULEA.HI.X UR13, UR40, UR7, URZ, 0x2, UP0 ;  /* 0x00000007280d4291 */ /* 0x000fe400080f14ff */
[----:B-1----:R-:W-:-:S02]  /*03a0*/  IMAD.U32 R2, RZ, RZ, UR12 ;  /* 0x0000000cff027e24 */ /* 0x002fc4000f8e00ff */
[----:B------:R-:W-:Y:S02]  /*03b0*/  PLOP3.LUT P3, PT, PT, PT, UP2, 0x80, 0x8 ;  /* 0x000000000008781c */ /* 0x000fe40003f6f028 */
[----:B------:R-:W-:Y:S01]  /*03c0*/  IMAD.U32 R3, RZ, RZ, UR13 ;  /* 0x0000000dff037e24 */ /* 0x000fe2000f8e00ff */
[----:B------:R-:W-:Y:S02]  /*03d0*/  UIMAD.WIDE.U32 UR12, UR40, 0x4, UR30 ;  /* 0x00000004280c78a5 */ /* 0x000fe4000f8e001e */
[----:B--2---:R-:W-:-:S03]  /*03e0*/  UISETP.NE.U32.AND UP0, UPT, UR8, URZ, UPT ;  /* 0x000000ff0800728c */ /* 0x004fc6000bf05070 */
[----:B------:R-:W2:Y:S01]  /*03f0*/  @P1 LDG.E R3, desc[UR36][R2.64] ;  /* 0x0000002402031981 */ /* 0x000ea2000c1e1900 */
[----:B------:R-:W-:-:S06]  /*0400*/  UISETP.NE.AND.EX UP0, UPT, UR9, URZ, UPT, UP0 ;  /* 0x000000ff0900728c */ /* 0x000fcc000bf05300 */
[----:B------:R-:W-:-:S05]  /*0410*/  PLOP3.LUT P0, PT, PT, PT, UP0, 0x80, 0x8 ;  /* 0x000000000008781c */ /* 0x000fca0003f0f008 */
[----:B------:R-:W-:Y:S01]  /*0420*/  @UP0 ULEA UR14, UP1, UR40, UR8, 0x2 ;  /* 0x00000008280e0291 */ /* 0x000fe2000f8210ff */
[----:B---34-:R-:W-:Y:S01]  /*0430*/  IMAD.U32 R6, RZ, RZ, UR12 ;  /* 0x0000000cff067e24 */ /* 0x018fe2000f8e00ff */
[----:B------:R-:W5:Y:S02]  /*0440*/  @!UP0 LDCU UR11, c[0x0][0x43c] ;  /* 0x00008780ff0b87ac */ /* 0x000f640008000800 */
[----:B------:R-:W-:Y:S02]  /*0450*/  @UP0 ULEA.HI.X UR15, UR40, UR9, URZ, 0x2, UP1 ;  /* 0x00000009280f0291 */ /* 0x000fe400088f14ff */
[----:B------:R-:W-:Y:S01]  /*0460*/  IMAD.U32 R4, RZ, RZ, UR14 ;  /* 0x0000000eff047e24 */ /* 0x000fe2000f8e00ff */
[----:B------:R-:W3:Y:S01]  /*0470*/  @!UP0 LDCU.64 UR8, c[0x0][0x488] ;  /* 0x00009100ff0887ac */ /* 0x000ee20008000a00 */
[----:B------:R-:W-:Y:S02]  /*0480*/  IMAD.U32 R7, RZ, RZ, UR13 ;  /* 0x0000000dff077e24 */ /* 0x000fe4000f8e00ff */
[----:B------:R-:W-:-:S03]  /*0490*/  IMAD.U32 R5, RZ, RZ, UR15 ;  /* 0x0000000fff057e24 */ /* 0x000fc6000f8e00ff */
[----:B------:R-:W4:Y:S04]  /*04a0*/  @P2 LDG.E R2, desc[UR36][R6.64+0x4] ;  /* 0x0000042406022981 */ /* 0x000f28000c1e1900 */
[----:B------:R-:W4:Y:S01]  /*04b0*/  @P0 LDG.E R0, desc[UR36][R4.64] ;  /* 0x0000002404000981 */ /* 0x000f22000c1e1900 */
[----:B------:R-:W-:Y:S01]  /*04c0*/  UMOV UR42, URZ ;  /* 0x000000ff002a7c82 */ /* 0x000fe20008000000 */
[----:B------:R-:W-:Y:S01]  /*04d0*/  UMOV UR19, 0xffffffff ;  /* 0xffffffff00137882 */ /* 0x000fe20000000000 */
[----:B------:R-:W-:Y:S01]  /*04e0*/  UMOV UR43, 0xffffffff ;  /* 0xffffffff002b7882 */ /* 0x000fe20000000000 */
[----:B---3--:R-:W-:-:S04]  /*04f0*/  @!UP0 UISETP.NE.U32.AND UP1, UPT, UR8, URZ, UPT ;  /* 0x000000ff0800828c */ /* 0x008fc8000bf25070 */
[----:B------:R-:W-:Y:S02]  /*0500*/  @!UP0 UISETP.NE.AND.EX UP1, UPT, UR9, URZ, UPT, UP1 ;  /* 0x000000ff0900828c */ /* 0x000fe4000bf25310 */
[----:B------:R-:W-:Y:S02]  /*0510*/  USHF.L.U32 UR33, UR39, 0x5, URZ ;  /* 0x0000000527217899 */ /* 0x000fe400080006ff */
[----:B-----5:R-:W-:Y:S01]  /*0520*/  @!UP0 USEL UR9, UR11, URZ, UP1 ;  /* 0x000000ff0b098287 */ /* 0x020fe20008800000 */
[----:B------:R-:W3:Y:S04]  /*0530*/  @P4 LDG.E R5, desc[UR36][R6.64] ;  /* 0x0000002406054981 */ /* 0x000ee8000c1e1900 */
[----:B------:R-:W5:Y:S01]  /*0540*/  @!P3 LDG.E R4, desc[UR36][R240.64] ;  /* 0x00000024f004b981 */ /* 0x000f62000c1e1900 */
[----:B--2---:R-:W-:-:S02]  /*0550*/  @P1 R2UR UR42, R3 ;  /* 0x00000000032a12ca */ /* 0x004fc400000e0000 */
[----:B----4-:R-:W-:Y:S02]  /*0560*/  @P2 R2UR UR8, R2 ;  /* 0x00000000020822ca */ /* 0x010fe400000e0000 */
[----:B------:R-:W-:-:S13]  /*0570*/  @P0 R2UR UR41, R0 ;  /* 0x00000000002902ca */ /* 0x000fda00000e0000 */
[----:B------:R-:W-:Y:S01]  /*0580*/  @UP0 UIADD3 UR41, UPT, UPT, UR41, -UR42, URZ ;  /* 0x8000002a29290290 */ /* 0x000fe2000fffe0ff */
[----:B---3--:R-:W-:Y:S02]  /*0590*/  @P4 R2UR UR19, R5 ;  /* 0x00000000051342ca */ /* 0x008fe400000e0000 */
[----:B-----5:R-:W-:Y:S01]  /*05a0*/  @!P3 R2UR UR43, R4 ;  /* 0x00000000042bb2ca */ /* 0x020fe200000e0000 */
[----:B------:R-:W-:-:S14]  /*05b0*/  BRA.U !UP6, `(.L_x_50) ;  /* 0x000000010e1c7547 */ /* 0x000fdc000b800000 */
[----:B------:R-:W-:-:S06]  /*05c0*/  UISETP.NE.AND UP1, UPT, UR28, URZ, UPT ;  /* 0x000000ff1c00728c */ /* 0x000fcc000bf25270 */
[----:B------:R-:W-:-:S13]  /*05d0*/  PLOP3.LUT P0, PT, PT, PT, UP1, 0x80, 0x8 ;  /* 0x000000000008781c */ /* 0x000fda0003f0f018 */
[----:B------:R-:W1:Y:S04]  /*05e0*/  @P0 LDG.E R0, desc[UR36][R240.64+0x4] ;  /* 0x00000424f0000981 */ /* 0x000e68000c1e1900 */
[----:B------:R-:W2:Y:S01]  /*05f0*/  @!P0 LDG.E R2, desc[UR36][R240.64] ;  /* 0x00000024f0028981 */ /* 0x000ea2000c1e1900 */
[----:B-1----:R-:W-:-:S13]  /*0600*/  @P0 R2UR UR10, R0 ;  /* 0x00000000000a02ca */ /* 0x002fda00000e0000 */
[----:B------:R-:W-:-:S07]  /*0610*/  @UP1 UIADD3 UR10, UPT, UPT, UR10, -UR43, URZ ;  /* 0x8000002b0a0a1290 */ /* 0x000fce000fffe0ff */
[----:B--2---:R-:W-:-:S15]  /*0620*/  @!P0 R2UR UR10, R2 ;  /* 0x00000000020a82ca */ /* 0x004fde00000e0000 */
.L_x_50:
        /* <DEDUP_REMOVED lines=34> */
.L_x_52:
[----:B------:R-:W1:Y:S01]  /*0850*/  LDCU.64 UR14, c[0x0][0x3b8] ;  /* 0x00007700ff0e77ac */ /* 0x000e620008000a00 */
[----:B------:R-:W-:-:S04]  /*0860*/  UIADD3 UR8, UPT, UPT, UR42, UR43, URZ ;  /* 0x0000002b2a087290 */ /* 0x000fc8000fffe0ff */
[----:B-1----:R-:W-:Y:S02]  /*0870*/  UIMAD.WIDE.U32 UR48, UR8, UR14, URZ ;  /* 0x0000000e083072a5 */ /* 0x002fe4000f8e00ff */
[----:B------:R-:W-:-:S04]  /*0880*/  UIMAD UR8, UR8, UR15, URZ ;  /* 0x0000000f080872a4 */ /* 0x000fc8000f8e02ff */
[----:B------:R-:W-:-:S06]  /*0890*/  UIADD3 UR8, UPT, UPT, UR49, UR8, URZ ;  /* 0x0000000831087290 */ /* 0x000fcc000fffe0ff */
[----:B------:R-:W-:Y:S02]  /*08a0*/  MOV R7, UR8 ;  /* 0x0000000800077c02 */ /* 0x000fe40008000f00 */
.L_x_53:
[----:B------:R-:W1:Y:S01]  /*08b0*/  LDC R0, c[0x0][0x3e8] ;  /* 0x0000fa00ff007b82 */ /* 0x000e620000000800 */
[----:B------:R-:W2:Y:S01]  /*08c0*/  S2R R2, SR_CTAID.Z ;  /* 0x0000000000027919 */ /* 0x000ea20000002700 */
[----:B------:R-:W-:Y:S01]  /*08d0*/  USHF.R.S32.HI UR32, URZ, 0x1f, UR33 ;  /* 0x0000001fff207899 */ /* 0x000fe20008011421 */
[----:B-1----:R-:W-:-:S04]  /*08e0*/  IABS R4, R0 ;  /* 0x0000000000047213 */ /* 0x002fc80000000000 */
[----:B------:R-:W1:Y:S01]  /*08f0*/  I2F.RP R8, R4 ;  /* 0x0000000400087306 */ /* 0x000e620000209400 */
[----:B--2---:R-:W-:-:S07]  /*0900*/  IABS R2, R2 ;  /* 0x0000000200027213 */ /* 0x004fce0000000000 */
[----:B-1----:R-:W1:Y:S02]  /*0910*/  MUFU.RCP R8, R8 ;  /* 0x0000000800087308 */ /* 0x002e640000001000 */
[----:B-1----:R-:W-:-:S06]  /*0920*/  VIADD R8, R8, 0xffffffe ;  /* 0x0ffffffe08087836 */ /* 0x002fcc0000000000 */
[----:B------:R-:W1:Y:S02]  /*0930*/  F2I.FTZ.U32.TRUNC.NTZ R9, R8 ;  /* 0x0000000800097305 */ /* 0x000e64000021f000 */
[----:B-1----:R-:W-:Y:S02]  /*0940*/  IMAD.MOV R3, RZ, RZ, -R9 ;  /* 0x000000ffff037224 */ /* 0x002fe400078e0a09 */
[----:B------:R-:W-:Y:S02]  /*0950*/  IMAD.MOV.U32 R8, RZ, RZ, RZ ;  /* 0x000000ffff087224 */ /* 0x000fe400078e00ff */
[----:B------:R-:W-:-:S04]  /*0960*/  IMAD R3, R3, R4, RZ ;  /* 0x0000000403037224 */ /* 0x000fc800078e02ff */
[----:B------:R-:W-:Y:S01]  /*0970*/  IMAD.HI.U32 R6, R9, R3, R8 ;  /* 0x0000000309067227 */ /* 0x000fe200078e0008 */
[----:B------:R-:W-:-:S05]  /*0980*/  MOV R3, R2 ;  /* 0x0000000200037202 */ /* 0x000fca0000000f00 */
[----:B------:R-:W-:-:S04]  /*0990*/  IMAD.HI.U32 R6, R6, R3, RZ ;  /* 0x0000000306067227 */ /* 0x000fc800078e00ff */
[----:B------:R-:W-:-:S04]  /*09a0*/  IMAD.MOV R2, RZ, RZ, -R6 ;  /* 0x000000ffff027224 */ /* 0x000fc800078e0a06 */
[----:B------:R-:W-:-:S05]  /*09b0*/  IMAD R2, R4, R2, R3 ;  /* 0x0000000204027224 */ /* 0x000fca00078e0203 */
[----:B------:R-:W-:-:S13]  /*09c0*/  ISETP.GT.U32.AND P1, PT, R4, R2, PT ;  /* 0x000000020400720c */ /* 0x000fda0003f24070 */
[----:B------:R-:W-:Y:S01]  /*09d0*/  @!P1 IMAD.IADD R2, R2, 0x1, -R4 ;  /* 0x0000000102029824 */ /* 0x000fe200078e0a04 */
[----:B------:R-:W-:Y:S02]  /*09e0*/  @!P1 IADD3 R6, PT, PT, R6, 0x1, RZ ;  /* 0x0000000106069810 */ /* 0x000fe40007ffe0ff */
[----:B------:R-:W-:Y:S02]  /*09f0*/  ISETP.NE.AND P1, PT, R0, RZ, PT ;  /* 0x000000ff0000720c */ /* 0x000fe40003f25270 */
[----:B------:R-:W-:Y:S02]  /*0a00*/  ISETP.GE.U32.AND P2, PT, R2, R4, PT ;  /* 0x000000040200720c */ /* 0x000fe40003f46070 */
[----:B------:R-:W-:-:S04]  /*0a10*/  LOP3.LUT R2, R0, UR27, RZ, 0x3c, !PT ;  /* 0x0000001b00027c12 */ /* 0x000fc8000f8e3cff */
[----:B------:R-:W-:-:S07]  /*0a20*/  ISETP.GE.AND P0, PT, R2, RZ, PT ;  /* 0x000000ff0200720c */ /* 0x000fce0003f06270 */
[----:B------:R-:W-:-:S06]  /*0a30*/  @P2 VIADD R6, R6, 0x1 ;  /* 0x0000000106062836 */ /* 0x000fcc0000000000 */
        /* <DEDUP_REMOVED lines=16> */
.L_x_54:
[----:B------:R-:W1:Y:S01]  /*0b40*/  LDCU.64 UR12, c[0x0][0x3c0] ;  /* 0x00007800ff0c77ac */ /* 0x000e620008000a00 */
[----:B------:R-:W-:-:S04]  /*0b50*/  UIADD3 UR8, UPT, UPT, UR42, UR43, URZ ;  /* 0x0000002b2a087290 */ /* 0x000fc8000fffe0ff */
[----:B-1----:R-:W-:Y:S02]  /*0b60*/  UIMAD.WIDE.U32 UR52, UR8, UR12, URZ ;  /* 0x0000000c083472a5 */ /* 0x002fe4000f8e00ff */
[----:B------:R-:W-:-:S04]  /*0b70*/  UIMAD UR8, UR8, UR13, URZ ;  /* 0x0000000d080872a4 */ /* 0x000fc8000f8e02ff */
[----:B------:R-:W-:-:S06]  /*0b80*/  UIADD3 UR8, UPT, UPT, UR53, UR8, URZ ;  /* 0x0000000835087290 */ /* 0x000fcc000fffe0ff */
[----:B------:R-:W-:-:S07]  /*0b90*/  MOV R14, UR8 ;  /* 0x00000008000e7c02 */ /* 0x000fce0008000f00 */
.L_x_55:
        /* <DEDUP_REMOVED lines=28> */
.L_x_56:
[----:B------:R-:W-:Y:S02]  /*0d60*/  IMAD R18, R25, UR19, RZ ;  /* 0x0000001319127c24 */ /* 0x000fe4000f8e02ff */
[----:B------:R-:W-:-:S05]  /*0d70*/  IMAD.WIDE.U32 R2, R24, UR19, RZ ;  /* 0x0000001318027c25 */ /* 0x000fca000f8e00ff */
[----:B------:R-:W-:Y:S02]  /*0d80*/  IADD3 R18, PT, PT, R3, R18, RZ ;  /* 0x0000001203127210 */ /* 0x000fe40007ffe0ff */
[----:B------:R-:W-:-:S07]  /*0d90*/  MOV R13, R2 ;  /* 0x00000002000d7202 */ /* 0x000fce0000000f00 */
.L_x_57:
        /* <DEDUP_REMOVED lines=20> */
.L_x_58:
[----:B------:R-:W1:Y:S01]  /*0ee0*/  LDCU UR53, c[0x0][0x434] ;  /* 0x00008680ff3577ac */ /* 0x000e620008000800 */
[----:B------:R-:W-:-:S04]  /*0ef0*/  UIMAD UR8, UR40, UR20, UR27 ;  /* 0x00000014280872a4 */ /* 0x000fc8000f8e021b */
[----:B-1----:R-:W-:-:S12]  /*0f00*/  UIMAD UR53, UR8, UR53, URZ ;  /* 0x00000035083572a4 */ /* 0x002fd8000f8e02ff */
.L_x_59:
        /* <DEDUP_REMOVED lines=10> */
.L_x_60:
[----:B------:R-:W1:Y:S01]  /*0fb0*/  LDCU UR51, c[0x0][0x444] ;  /* 0x00008880ff3377ac */ /* 0x000e620008000800 */
[----:B------:R-:W-:-:S04]  /*0fc0*/  UIMAD UR8, UR40, UR20, UR27 ;  /* 0x00000014280872a4 */ /* 0x000fc8000f8e021b */
[----:B-1----:R-:W-:-:S12]  /*0fd0*/  UIMAD UR51, UR8, UR51, URZ ;  /* 0x00000033083372a4 */ /* 0x002fd8000f8e02ff */
.L_x_61:
        /* <DEDUP_REMOVED lines=16> */
[C---:B--2---:R-:W-:Y:S01]  /*10e0*/  IMAD.SHL.U32 R4, R0.reuse, 0x8, RZ ;  /* 0x0000000800047824 */ /* 0x044fe200078e00ff */
[----:B------:R-:W-:Y:S02]  /*10f0*/  SHF.R.U32.HI R17, RZ, 0x5, R0 ;  /* 0x00000005ff117819 */ /* 0x000fe40000011600 */
[----:B------:R-:W-:Y:S01]  /*1100*/  UISETP.LT.AND UP0, UPT, URZ, UR49, UPT ;  /* 0x00000031ff00728c */ /* 0x000fe2000bf01270 */
[----:B------:R-:W-:Y:S02]  /*1110*/  LOP3.LUT R15, R0, 0x1f, RZ, 0xc0, !PT ;  /* 0x0000001f000f7812 */ /* 0x000fe400078ec0ff */
[----:B------:R-:W1:Y:S01]  /*1120*/  LDCU.128 UR8, c[0x0][0x590] ;  /* 0x0000b200ff0877ac */ /* 0x000e620008000c00 */
[----:B------:R-:W-:Y:S02]  /*1130*/  LOP3.LUT R16, R4, 0x38, RZ, 0xc0, !PT ;  /* 0x0000003804107812 */ /* 0x000fe400078ec0ff */
[----:B------:R-:W-:-:S02]  /*1140*/  IMAD R15, R12, R17, R15 ;  /* 0x000000110c0f7224 */ /* 0x000fc400078e020f */
[----:B------:R-:W-:Y:S01]  /*1150*/  IADD3 R22, P0, PT, R16, UR54, RZ ;  /* 0x0000003610167c10 */ /* 0x000fe2000ff1e0ff */
[----:B------:R-:W-:Y:S01]  /*1160*/  IMAD.MOV.U32 R17, RZ, RZ, RZ ;  /* 0x000000ffff117224 */ /* 0x000fe200078e00ff */
[----:B------:R-:W-:Y:S01]  /*1170*/  USEL UR49, URZ, UR49, !UP0 ;  /* 0x00000031ff317287 */ /* 0x000fe2000c000000 */
[----:B------:R-:W-:Y:S01]  /*1180*/  IMAD.SHL.U32 R12, R12, 0x40, RZ ;  /* 0x000000400c0c7824 */ /* 0x000fe200078e00ff */
[----:B------:R-:W2:Y:S01]  /*1190*/  LDCU.64 UR54, c[0x0][0x420] ;  /* 0x00008400ff3677ac */ /* 0x000ea20008000a00 */
[----:B------:R-:W-:Y:S01]  /*11a0*/  IMAD.X R23, RZ, RZ, UR21, P0 ;  /* 0x00000015ff177e24 */ /* 0x000fe200080e06ff */
[--C-:B------:R-:W-:Y:S01]  /*11b0*/  IADD3 R13, P1, P0, R24, R13, R19.reuse ;  /* 0x0000000d180d7210 */ /* 0x100fe2000783e013 */
[----:B------:R-:W4:Y:S01]  /*11c0*/  LDCU.64 UR20, c[0x0][0x3c8] ;  /* 0x00007900ff1477ac */ /* 0x000f220008000a00 */
[----:B------:R-:W-:Y:S01]  /*11d0*/  SHF.R.S32.HI R19, RZ, 0x1f, R19 ;  /* 0x0000001fff137819 */ /* 0x000fe20000011413 */
[----:B------:R-:W-:Y:S01]  /*11e0*/  UISETP.GT.AND UP0, UPT, UR45, UR49, UPT ;  /* 0x000000312d00728c */ /* 0x000fe2000bf04270 */
[----:B-1----:R-:W-:Y:S01]  /*11f0*/  IMAD.U32 R20, RZ, RZ, UR8 ;  /* 0x00000008ff147e24 */ /* 0x002fe2000f8e00ff */
[----:B------:R-:W-:Y:S01]  /*1200*/  UIMAD UR19, UR17, UR8, URZ ;  /* 0x00000008111372a4 */ /* 0x000fe2000f8e02ff */
[----:B------:R-:W-:Y:S01]  /*1210*/  IMAD.U32 R11, RZ, RZ, UR10 ;  /* 0x0000000aff0b7e24 */ /* 0x000fe2000f8e00ff */
[----:B------:R-:W-:Y:S01]  /*1220*/  IADD3.X R10, PT, PT, R10, R18, R19, P1, P0 ;  /* 0x000000120a0a7210 */ /* 0x000fe20000fe0413 */
[----:B------:R-:W-:Y:S01]  /*1230*/  IMAD.WIDE.U32 R20, R20, UR47, R22 ;  /* 0x0000002f14147c25 */ /* 0x000fe2000f8e0016 */
[----:B------:R-:W-:-:S03]  /*1240*/  UIMAD UR19, UR47, UR9, UR19 ;  /* 0x000000092f1372a4 */ /* 0x000fc6000f8e0213 */
[----:B---3--:R-:W-:Y:S01]  /*1250*/  IMAD.WIDE.U32 R22, R2, UR47, R16 ;  /* 0x0000002f02167c25 */ /* 0x008fe2000f8e0010 */
[----:B--2---:R-:W-:-:S03]  /*1260*/  UIMAD.WIDE UR54, UR53, 0x4, UR54 ;  /* 0x00000004353678a5 */ /* 0x004fc6000f8e0236 */
[----:B------:R-:W-:Y:S01]  /*1270*/  VIADD R21, R21, UR19 ;  /* 0x0000001315157c36 */ /* 0x000fe20008000000 */
[----:B------:R-:W-:Y:S01]  /*1280*/  IADD3 R22, P0, PT, R22, UR16, RZ ;  /* 0x0000001016167c10 */ /* 0x000fe2000ff1e0ff */
[----:B------:R-:W-:Y:S01]  /*1290*/  IMAD.U32 R18, RZ, RZ, UR11 ;  /* 0x0000000bff127e24 */ /* 0x000fe2000f8e00ff */
[----:B------:R-:W1:Y:S01]  /*12a0*/  LDCU.64 UR10, c[0x0][0x570] ;  /* 0x0000ae00ff0a77ac */ /* 0x000e620008000a00 */
[----:B------:R-:W-:-:S04]  /*12b0*/  IMAD.WIDE.U32 R24, R11, UR27, R20 ;  /* 0x0000001b0b187c25 */ /* 0x000fc8000f8e0014 */
[----:B------:R-:W-:Y:S01]  /*12c0*/  IMAD R11, R2, UR17, RZ ;  /* 0x00000011020b7c24 */ /* 0x000fe2000f8e02ff */
[----:B------:R-:W2:Y:S01]  /*12d0*/  LDCU.64 UR16, c[0x0][0x550] ;  /* 0x0000aa00ff1077ac */ /* 0x000ea20008000a00 */
[----:B-----5:R-:W-:-:S04]  /*12e0*/  IMAD.WIDE.U32 R20, R8, UR25, RZ ;  /* 0x0000001908147c25 */ /* 0x020fc8000f8e00ff */
[----:B------:R-:W-:Y:S02]  /*12f0*/  IMAD R8, R3, UR47, R11 ;  /* 0x0000002f03087c24 */ /* 0x000fe4000f8e020b */
[----:B------:R-:W-:Y:S02]  /*1300*/  IMAD R9, R9, UR25, R21 ;  /* 0x0000001909097c24 */ /* 0x000fe4000f8e0215 */
[----:B----4-:R-:W-:Y:S01]  /*1310*/  IMAD.U32 R11, RZ, RZ, UR21 ;  /* 0x00000015ff0b7e24 */ /* 0x010fe2000f8e00ff */
[----:B------:R-:W-:Y:S01]  /*1320*/  IADD3.X R23, PT, PT, R23, UR18, R8, P0, !PT ;  /* 0x0000001217177c10 */ /* 0x000fe200087fe408 */
[----:B------:R-:W3:Y:S01]  /*1330*/  LDCU.64 UR18, c[0x0][0x380] ;  /* 0x00007000ff1277ac */ /* 0x000ee20008000a00 */
[----:B------:R-:W-:Y:S01]  /*1340*/  SEL R8, R20, RZ, P3 ;  /* 0x000000ff14087207 */ /* 0x000fe20001800000 */
[----:B------:R-:W-:Y:S01]  /*1350*/  IMAD.U32 R20, RZ, RZ, UR20 ;  /* 0x00000014ff147e24 */ /* 0x000fe2000f8e00ff */
[----:B------:R-:W-:Y:S01]  /*1360*/  SEL R9, R9, RZ, P3 ;  /* 0x000000ff09097207 */ /* 0x000fe20001800000 */
[----:B------:R-:W-:Y:S01]  /*1370*/  IMAD R19, R18, UR27, R25 ;  /* 0x0000001b12137c24 */ /* 0x000fe2000f8e0219 */
[----:B------:R-:W-:Y:S01]  /*1380*/  IADD3 R13, P1, P0, R15, R13, R8 ;  /* 0x0000000d0f0d7210 */ /* 0x000fe2000783e008 */
[----:B------:R-:W-:Y:S01]  /*1390*/  IMAD.WIDE.U32 R20, R20, UR27, R22 ;  /* 0x0000001b14147c25 */ /* 0x000fe2000f8e0016 */
[----:B------:R-:W-:Y:S01]  /*13a0*/  SHF.R.U32.HI R8, RZ, 0x3, R0 ;  /* 0x00000003ff087819 */ /* 0x000fe20000011600 */
[----:B------:R-:W-:Y:S01]  /*13b0*/  USHF.L.U64.HI UR20, UR8, 0x5, UR9 ;  /* 0x0000000508147899 */ /* 0x000fe20008010209 */
[----:B------:R-:W-:Y:S01]  /*13c0*/  SHF.R.S32.HI R15, RZ, 0x1f, R15 ;  /* 0x0000001fff0f7819 */ /* 0x000fe2000001140f */
[----:B------:R-:W-:-:S02]  /*13d0*/  IMAD.MOV.U32 R18, RZ, RZ, R24 ;  /* 0x000000ffff127224 */ /* 0x000fc400078e0018 */
[----:B------:R-:W-:Y:S01]  /*13e0*/  IMAD R21, R11, UR27, R21 ;  /* 0x0000001b0b157c24 */ /* 0x000fe2000f8e0215 */
[----:B------:R-:W-:Y:S01]  /*13f0*/  IADD3.X R10, PT, PT, R15, R10, R9, P1, P0 ;  /* 0x0000000a0f0a7210 */ /* 0x000fe20000fe0409 */
[----:B------:R-:W-:Y:S01]  /*1400*/  IMAD.WIDE.U32 R18, R8, UR8, R18 ;  /* 0x0000000808127c25 */ /* 0x000fe2000f8e0012 */
[----:B------:R-:W-:Y:S02]  /*1410*/  IADD3 R9, P0, PT, R12, R13, RZ ;  /* 0x0000000d0c097210 */ /* 0x000fe40007f1e0ff */
[----:B------:R-:W-:Y:S01]  /*1420*/  LOP3.LUT R13, R16, 0x40, RZ, 0xfc, !PT ;  /* 0x00000040100d7812 */ /* 0x000fe200078efcff */
[----:B------:R-:W-:Y:S01]  /*1430*/  IMAD.WIDE.U32 R20, R8, R2, R20 ;  /* 0x0000000208147225 */ /* 0x000fe200078e0014 */
[----:B------:R-:W-:Y:S02]  /*1440*/  LEA.HI.X.SX32 R12, R12, R10, 0x1, P0 ;  /* 0x0000000a0c0c7211 */ /* 0x000fe400000f0eff */
[----:B--2---:R-:W-:Y:S01]  /*1450*/  LEA R234, P2, R18, UR16, 0x1 ;  /* 0x0000001012ea7c11 */ /* 0x004fe2000f8408ff */
[C---:B------:R-:W-:Y:S01]  /*1460*/  IMAD R11, R8.reuse, UR9, R19 ;  /* 0x00000009080b7c24 */ /* 0x040fe2000f8e0213 */
[C---:B-1----:R-:W-:Y:S01]  /*1470*/  LEA R244, P0, R9.reuse, UR10, 0x2 ;  /* 0x0000000a09f47c11 */ /* 0x042fe2000f8010ff */
[----:B------:R-:W-:Y:S01]  /*1480*/  IMAD R10, R8, R3, R21 ;  /* 0x00000003080a7224 */ /* 0x000fe200078e0215 */
[----:B---3--:R-:W-:Y:S01]  /*1490*/  LEA R236, P1, R20, UR18, 0x1 ;  /* 0x0000001214ec7c11 */ /* 0x008fe2000f8208ff */
[----:B------:R-:W-:Y:S01]  /*14a0*/  USHF.L.U32 UR16, UR8, 0x5, URZ ;  /* 0x0000000508107899 */ /* 0x000fe200080006ff */
[----:B------:R-:W-:Y:S01]  /*14b0*/  LEA.HI.X R235, R18, UR17, R11, 0x1, P2 ;  /* 0x0000001112eb7c11 */ /* 0x000fe200090f0c0b */
[----:B------:R-:W-:Y:S01]  /*14c0*/  UMOV UR18, UR56 ;  /* 0x0000003800127c82 */ /* 0x000fe20008000000 */
[----:B------:R-:W-:Y:S01]  /*14d0*/  LEA.HI.X R245, R9, UR11, R12, 0x2, P0 ;  /* 0x0000000b09f57c11 */ /* 0x000fe200080f140c */
[----:B------:R-:W-:Y:S01]  /*14e0*/  IMAD.SHL.U32 R9, R2, 0x20, RZ ;  /* 0x0000002002097824 */ /* 0x000fe200078e00ff */
[----:B------:R-:W-:Y:S01]  /*14f0*/  LEA.HI.X R237, R20, UR19, R10, 0x1, P1 ;  /* 0x0000001314ed7c11 */ /* 0x000fe200088f0c0a */
[----:B------:R-:W-:Y:S01]  /*1500*/  UMOV UR17, UR57 ;  /* 0x0000003900117c82 */ /* 0x000fe20008000000 */
[----:B------:R-:W-:-:S02]  /*1510*/  SHF.L.U64.HI R3, R2, 0x5, R3 ;  /* 0x0000000502037819 */ /* 0x000fc40000010203 */
        /* <DEDUP_REMOVED lines=16> */
.L_x_63:
[----:B------:R-:W1:Y:S01]  /*1620*/  LDCU.64 UR14, c[0x0][0x5c0] ;  /* 0x0000b800ff0e77ac */ /* 0x000e620008000a00 */
[----:B------:R-:W-:-:S04]  /*1630*/  UIADD3 UR8, UPT, UPT, UR42, UR43, URZ ;  /* 0x0000002b2a087290 */ /* 0x000fc8000fffe0ff */
[----:B-1----:R-:W-:Y:S02]  /*1640*/  UIMAD.WIDE.U32 UR18, UR8, UR14, URZ ;  /* 0x0000000e081272a5 */ /* 0x002fe4000f8e00ff */
[----:B------:R-:W-:-:S04]  /*1650*/  UIMAD UR8, UR8, UR15, URZ ;  /* 0x0000000f080872a4 */ /* 0x000fc8000f8e02ff */
[----:B------:R-:W-:-:S06]  /*1660*/  UIADD3 UR8, UPT, UPT, UR19, UR8, URZ ;  /* 0x0000000813087290 */ /* 0x000fcc000fffe0ff */
[----:B------:R-:W-:Y:S02]  /*1670*/  MOV R3, UR8 ;  /* 0x0000000800037c02 */ /* 0x000fe40008000f00 */
.L_x_64:
        /* <DEDUP_REMOVED lines=13> */
.L_x_65:
[----:B------:R-:W1:Y:S01]  /*1750*/  LDCU.64 UR12, c[0x0][0x5c8] ;  /* 0x0000b900ff0c77ac */ /* 0x000e620008000a00 */
[----:B------:R-:W-:-:S04]  /*1760*/  UIADD3 UR42, UPT, UPT, UR42, UR43, URZ ;  /* 0x0000002b2a2a7290 */ /* 0x000fc8000fffe0ff */
[----:B-1----:R-:W-:Y:S02]  /*1770*/  UIMAD.WIDE.U32 UR20, UR42, UR12, URZ ;  /* 0x0000000c2a1472a5 */ /* 0x002fe4000f8e00ff */
[----:B------:R-:W-:-:S04]  /*1780*/  UIMAD UR42, UR42, UR13, URZ ;  /* 0x0000000d2a2a72a4 */ /* 0x000fc8000f8e02ff */
[----:B------:R-:W-:-:S06]  /*1790*/  UIADD3 UR42, UPT, UPT, UR21, UR42, URZ ;  /* 0x0000002a152a7290 */ /* 0x000fcc000fffe0ff */
[----:B------:R-:W-:Y:S02]  /*17a0*/  MOV R4, UR42 ;  /* 0x0000002a00047c02 */ /* 0x000fe40008000f00 */
.L_x_66:
[----:B------:R-:W-:-:S06]  /*17b0*/  UIADD3 UR41, UPT, UPT, -UR33, UR41, URZ ;  /* 0x0000002921297290 */ /* 0x000fcc000fffe1ff */
[----:B------:R-:W-:-:S13]  /*17c0*/  ISETP.GE.AND P0, PT, R8, UR41, PT ;  /* 0x0000002908007c0c */ /* 0x000fda000bf06270 */
[----:B------:R-:W-:Y:S05]  /*17d0*/  @P0 BRA `(.L_x_67) ;  /* 0x0000005400e40947 */ /* 0x000fea0003800000 */
[----:B------:R-:W1:Y:S01]  /*17e0*/  LDCU.64 UR8, c[0x0][0x5e0] ;  /* 0x0000bc00ff0877ac */ /* 0x000e620008000a00 */
[----:B------:R-:W-:Y:S01]  /*17f0*/  MOV R0, UR12 ;  /* 0x0000000c00007c02 */ /* 0x000fe20008000f00 */
[----:B------:R-:W-:Y:S01]  /*1800*/  IMAD.U32 R2, RZ, RZ, UR14 ;  /* 0x0000000eff027e24 */ /* 0x000fe2000f8e00ff */
[----:B------:R-:W2:Y:S03]  /*1810*/  LDCU.64 UR16, c[0x0][0x5d8] ;  /* 0x0000bb00ff1077ac */ /* 0x000ea60008000a00 */
[--C-:B------:R-:W-:Y:S01]  /*1820*/  IMAD.WIDE.U32 R6, R0, UR33, R16.reuse ;  /* 0x0000002100067c25 */ /* 0x100fe2000f8e0010 */
[----:B------:R-:W-:Y:S02]  /*1830*/  UIMAD UR11, UR32, UR14, URZ ;  /* 0x0000000e200b72a4 */ /* 0x000fe4000f8e02ff */
[----:B------:R-:W-:Y:S01]  /*1840*/  UIMAD UR10, UR32, UR12, URZ ;  /* 0x0000000c200a72a4 */ /* 0x000fe2000f8e02ff */
[----:B------:R-:W-:Y:S01]  /*1850*/  IMAD.WIDE.U32 R14, R2, UR33, R16 ;  /* 0x00000021020e7c25 */ /* 0x000fe2000f8e0010 */
[----:B------:R-:W-:Y:S01]  /*1860*/  UIMAD UR11, UR33, UR15, UR11 ;  /* 0x0000000f210b72a4 */ /* 0x000fe2000f8e020b */
[----:B------:R-:W-:Y:S01]  /*1870*/  IADD3 R6, P0, PT, R6, UR20, RZ ;  /* 0x0000001406067c10 */ /* 0x000fe2000ff1e0ff */
[----:B------:R-:W-:Y:S01]  /*1880*/  UIMAD UR10, UR33, UR13, UR10 ;  /* 0x0000000d210a72a4 */ /* 0x000fe2000f8e020a */
[----:B------:R-:W-:Y:S01]  /*1890*/  IADD3 R14, P1, PT, R14, UR18, RZ ;  /* 0x000000120e0e7c10 */ /* 0x000fe2000ff3e0ff */
[----:B------:R-:W3:Y:S01]  /*18a0*/  LDCU UR19, c[0x0][0x440] ;  /* 0x00008800ff1377ac */ /* 0x000ee20008000800 */
[----:B-1----:R-:W-:-:S03]  /*18b0*/  MOV R2, UR8 ;  /* 0x0000000800027c02 */ /* 0x002fc60008000f00 */
[----:B------:R-:W-:Y:S02]  /*18c0*/  IADD3.X R7, PT, PT, R4, UR10, R7, P0, !PT ;  /* 0x0000000a04077c10 */ /* 0x000fe400087fe407 */
[----:B------:R-:W-:Y:S01]  /*18d0*/  IADD3.X R15, PT, PT, R3, UR11, R15, P1, !PT ;  /* 0x0000000b030f7c10 */ /* 0x000fe20008ffe40f */
[----:B--2---:R-:W-:Y:S02]  /*18e0*/  IMAD.U32 R0, RZ, RZ, UR16 ;  /* 0x00000010ff007e24 */ /* 0x004fe4000f8e00ff */
[----:B------:R-:W1:Y:S01]  /*18f0*/  LDCU.64 UR10, c[0x0][0x560] ;  /* 0x0000ac00ff0a77ac */ /* 0x000e620008000a00 */
[----:B------:R-:W-:Y:S01]  /*1900*/  IMAD.WIDE.U32 R6, R2, UR27, R6 ;  /* 0x0000001b02067c25 */ /* 0x000fe2000f8e0006 */
[----:B------:R-:W-:Y:S01]  /*1910*/  MOV R2, UR9 ;  /* 0x0000000900027c02 */ /* 0x000fe20008000f00 */
[----:B------:R-:W2:Y:S02]  /*1920*/  LDCU.64 UR8, c[0x0][0x568] ;  /* 0x0000ad00ff0877ac */ /* 0x000ea40008000a00 */
[----:B------:R-:W-:-:S04]  /*1930*/  IMAD.WIDE.U32 R14, R0, UR27, R14 ;  /* 0x0000001b000e7c25 */ /* 0x000fc8000f8e000e */
[----:B------:R-:W-:Y:S01]  /*1940*/  IMAD.U32 R0, RZ, RZ, UR17 ;  /* 0x00000011ff007e24 */ /* 0x000fe2000f8e00ff */
[----:B---3--:R-:W-:Y:S01]  /*1950*/  ISETP.GE.AND P4, PT, R16, UR19, PT ;  /* 0x0000001310007c0c */ /* 0x008fe2000bf86270 */
[----:B------:R-:W-:Y:S01]  /*1960*/  IMAD R3, R2, UR27, R7 ;  /* 0x0000001b02037c24 */ /* 0x000fe2000f8e0207 */
[----:B------:R-:W-:Y:S01]  /*1970*/  ISETP.GE.AND P3, PT, R13, UR19, PT ;  /* 0x000000130d007c0c */ /* 0x000fe2000bf66270 */
[----:B------:R-:W-:Y:S01]  /*1980*/  IMAD R15, R0, UR27, R15 ;  /* 0x0000001b000f7c24 */ /* 0x000fe2000f8e020f */
[----:B------:R-:W-:Y:S01]  /*1990*/  ISETP.GE.AND P2, PT, R11, UR19, PT ;  /* 0x000000130b007c0c */ /* 0x000fe2000bf46270 */
[----:B------:R-:W-:Y:S01]  /*19a0*/  IMAD.MOV.U32 R2, RZ, RZ, R6 ;  /* 0x000000ffff027224 */ /* 0x000fe200078e0006 */
[----:B------:R-:W-:Y:S01]  /*19b0*/  ISETP.GE.AND P1, PT, R12, UR19, PT ;  /* 0x000000130c007c0c */ /* 0x000fe2000bf26270 */
[----:B------:R-:W-:-:S04]  /*19c0*/  IMAD.WIDE.U32 R14, R8, UR14, R14 ;  /* 0x0000000e080e7c25 */ /* 0x000fc8000f8e000e */
[----:B------:R-:W-:Y:S01]  /*19d0*/  IMAD R0, R8, UR15, R15 ;  /* 0x0000000f08007c24 */ /* 0x000fe2000f8e020f */
        /* <DEDUP_REMOVED lines=16> */
.L_x_62:
        /* <DEDUP_REMOVED lines=51> */
.L_x_69:
[----:B------:R1:W-:Y:S04]  /*1e10*/  STS.128 [R10+0x14000], RZ ;  /* 0x014000ff0a007388 */ /* 0x0003e80000000c00 */
[----:B------:R1:W-:Y:S04]  /*1e20*/  STS.128 [R10+0x15000], RZ ;  /* 0x015000ff0a007388 */ /* 0x0003e80000000c00 */
[----:B------:R1:W-:Y:S04]  /*1e30*/  STS.128 [R10+0x16000], RZ ;  /* 0x016000ff0a007388 */ /* 0x0003e80000000c00 */
[----:B------:R1:W-:Y:S02]  /*1e40*/  STS.128 [R10+0x17000], RZ ;  /* 0x017000ff0a007388 */ /* 0x0003e40000000c00 */
.L_x_70:
[----:B------:R-:W-:Y:S05]  /*1e50*/  BSYNC.RECONVERGENT B0 ;  /* 0x0000000000007941 */ /* 0x000fea0003800200 */
.L_x_68:
        /* <DEDUP_REMOVED lines=31> */
.L_x_72:
[----:B------:R4:W-:Y:S04]  /*2050*/  STS.128 [R10+0x8000], RZ ;  /* 0x008000ff0a007388 */ /* 0x0009e80000000c00 */
[----:B------:R4:W-:Y:S04]  /*2060*/  STS.128 [R10+0xa000], RZ ;  /* 0x00a000ff0a007388 */ /* 0x0009e80000000c00 */
[----:B------:R4:W-:Y:S04]  /*2070*/  STS.128 [R10+0xc000], RZ ;  /* 0x00c000ff0a007388 */ /* 0x0009e80000000c00 */
[----:B------:R4:W-:Y:S02]  /*2080*/  STS.128 [R10+0xe000], RZ ;  /* 0x00e000ff0a007388 */ /* 0x0009e40000000c00 */
.L_x_73:
[----:B------:R-:W-:Y:S05]  /*2090*/  BSYNC.RECONVERGENT B0 ;  /* 0x0000000000007941 */ /* 0x000fea0003800200 */
.L_x_71:
        /* <DEDUP_REMOVED lines=38> */
.L_x_75:
[----:B------:R-:W-:Y:S05]  /*2300*/  BSYNC.RECONVERGENT B0 ;  /* 0x0000000000007941 */ /* 0x000fea0003800200 */
.L_x_74:
        /* <DEDUP_REMOVED lines=28> */
.L_x_77:
[----:B------:R1:W-:Y:S04]  /*24d0*/  STS.128 [R10], RZ ;  /* 0x000000ff0a007388 */ /* 0x0003e80000000c00 */
[----:B------:R1:W-:Y:S04]  /*24e0*/  STS.128 [R10+0x2000], RZ ;  /* 0x002000ff0a007388 */ /* 0x0003e80000000c00 */
[----:B------:R1:W-:Y:S04]  /*24f0*/  STS.128 [R10+0x4000], RZ ;  /* 0x004000ff0a007388 */ /* 0x0003e80000000c00 */
[----:B------:R1:W-:Y:S02]  /*2500*/  STS.128 [R10+0x6000], RZ ;  /* 0x006000ff0a007388 */ /* 0x0003e40000000c00 */
.L_x_78:
[----:B------:R-:W-:Y:S05]  /*2510*/  BSYNC.RECONVERGENT B0 ;  /* 0x0000000000007941 */ /* 0x000fea0003800200 */
.L_x_76:
[--C-:B------:R-:W-:Y:S01]  /*2520*/  SHF.R.U32.HI R2, RZ, 0x1, R0.reuse ;  /* 0x00000001ff027819 */ /* 0x100fe20000011600 */
[----:B------:R-:W-:Y:S01]  /*2530*/  IMAD.MOV.U32 R232, RZ, RZ, 0x7f800000 ;  /* 0x7f800000ffe87424 */ /* 0x000fe200078e00ff */
[----:B------:R-:W-:Y:S01]  /*2540*/  SHF.R.U32.HI R233, RZ, 0x2, R0 ;  /* 0x00000002ffe97819 */ /* 0x000fe20000011600 */
[----:B------:R-:W-:Y:S01]  /*2550*/  IMAD.MOV.U32 R231, RZ, RZ, 0x7f800000 ;  /* 0x7f800000ffe77424 */ /* 0x000fe200078e00ff */
[----:B--2---:R-:W-:-:S04]  /*2560*/  LOP3.LUT R14, R2, 0x30, RZ, 0xc0, !PT ;  /* 0x00000030020e7812 */ /* 0x004fc800078ec0ff */
        /* <DEDUP_REMOVED lines=14> */
[----:B------:R-:W1:Y:S01]  /*2650*/  LDCU UR8, c[0x0][0x440] ;  /* 0x00008800ff0877ac */ /* 0x000e620008000800 */
[----:B--2---:R-:W-:-:S04]  /*2660*/  LEA R14, P4, R9, R236, 0x1 ;  /* 0x000000ec090e7211 */ /* 0x004fc800078808ff */
[----:B------:R-:W-:Y:S02]  /*2670*/  LEA.HI.X R15, R9, R237, R3, 0x1, P4 ;  /* 0x000000ed090f7211 */ /* 0x000fe400020f0c03 */
[----:B-1----:R-:W-:Y:S02]  /*2680*/  ISETP.GE.AND P3, PT, R16, UR8, PT ;  /* 0x0000000810007c0c */ /* 0x002fe4000bf66270 */
        /* <DEDUP_REMOVED lines=23> */
.L_x_80:
[----:B------:R-:W-:Y:S05]  /*2800*/  BSYNC.RECONVERGENT B0 ;  /* 0x0000000000007941 */ /* 0x000fea0003800200 */
.L_x_79:
[----:B------:R-:W-:Y:S04]  /*2810*/  BSSY.RECONVERGENT B0, `(.L_x_81) ;  /* 0x0000031000007945 */ /* 0x000fe80003800200 */
[----:B------:R-:W-:Y:S05]  /*2820*/  @P6 BRA `(.L_x_82) ;  /* 0x0000000000ac6947 */ /* 0x000fea0003800000 */
[----:B------:R-:W3:Y:S01]  /*2830*/  LDCU.64 UR10, c[0x0][0x3d0] ;  /* 0x00007a00ff0a77ac */ /* 0x000ee20008000a00 */
[----:B------:R-:W-:Y:S01]  /*2840*/  IMAD.U32 R3, RZ, RZ, UR14 ;  /* 0x0000000eff037e24 */ /* 0x000fe2000f8e00ff */
[----:B------:R-:W-:-:S03]  /*2850*/  UIMAD UR8, UR32, UR14, URZ ;  /* 0x0000000e200872a4 */ /* 0x000fc6000f8e02ff */
[----:B-12---:R-:W-:Y:S01]  /*2860*/  IMAD.WIDE.U32 R14, R3, UR33, R16 ;  /* 0x00000021030e7c25 */ /* 0x006fe2000f8e0010 */
[----:B------:R-:W1:Y:S01]  /*2870*/  LDCU UR12, c[0x0][0x440] ;  /* 0x00008800ff0c77ac */ /* 0x000e620008000800 */
[----:B------:R-:W-:Y:S01]  /*2880*/  UIMAD UR8, UR33, UR15, UR8 ;  /* 0x0000000f210872a4 */ /* 0x000fe2000f8e0208 */
[----:B------:R-:W-:-:S05]  /*2890*/  IADD3 R14, P0, PT, R14, UR48, RZ ;  /* 0x000000300e0e7c10 */ /* 0x000fca000ff1e0ff */
[----:B------:R-:W-:Y:S01]  /*28a0*/  IADD3.X R15, PT, PT, R7, UR8, R15, P0, !PT ;  /* 0x00000008070f7c10 */ /* 0x000fe200087fe40f */
[----:B---3--:R-:W-:-:S04]  /*28b0*/  IMAD R5, R5, UR10, RZ ;  /* 0x0000000a05057c24 */ /* 0x008fc8000f8e02ff */
[----:B------:R-:W2:Y:S01]  /*28c0*/  LDCU.64 UR8, c[0x0][0x388] ;  /* 0x00007100ff0877ac */ /* 0x000ea20008000a00 */
[C---:B------:R-:W-:Y:S02]  /*28d0*/  IMAD R5, R6.reuse, UR11, R5 ;  /* 0x0000000b06057c24 */ /* 0x040fe4000f8e0205 */
[----:B------:R-:W-:Y:S01]  /*28e0*/  IMAD.WIDE.U32 R14, R6, UR10, R14 ;  /* 0x0000000a060e7c25 */ /* 0x000fe2000f8e000e */
[----:B-1----:R-:W-:Y:S02]  /*28f0*/  ISETP.GE.AND P3, PT, R16, UR12, PT ;  /* 0x0000000c10007c0c */ /* 0x002fe4000bf66270 */
[----:B------:R-:W-:Y:S01]  /*2900*/  ISETP.GE.AND P2, PT, R13, UR12, PT ;  /* 0x0000000c0d007c0c */ /* 0x000fe2000bf46270 */
[----:B------:R-:W-:Y:S01]  /*2910*/  IMAD.MOV.U32 R6, RZ, RZ, R14 ;  /* 0x000000ffff067224 */ /* 0x000fe200078e000e */
[----:B------:R-:W-:Y:S02]  /*2920*/  IADD3 R7, PT, PT, R15, R5, RZ ;  /* 0x000000050f077210 */ /* 0x000fe40007ffe0ff */
[----:B------:R-:W-:-:S02]  /*2930*/  ISETP.GE.AND P1, PT, R11, UR12, PT ;  /* 0x0000000c0b007c0c */ /* 0x000fc4000bf26270 */
        /* <DEDUP_REMOVED lines=26> */
.L_x_82:
[----:B------:R1:W-:Y:S04]  /*2ae0*/  STS.128 [R10+0x10000], RZ ;  /* 0x010000ff0a007388 */ /* 0x0003e80000000c00 */
[----:B------:R1:W-:Y:S04]  /*2af0*/  STS.128 [R10+0x11000], RZ ;  /* 0x011000ff0a007388 */ /* 0x0003e80000000c00 */
[----:B------:R1:W-:Y:S04]  /*2b00*/  STS.128 [R10+0x12000], RZ ;  /* 0x012000ff0a007388 */ /* 0x0003e80000000c00 */
[----:B------:R1:W-:Y:S02]  /*2b10*/  STS.128 [R10+0x13000], RZ ;  /* 0x013000ff0a007388 */ /* 0x0003e40000000c00 */
.L_x_83:
[----:B------:R-:W-:Y:S05]  /*2b20*/  BSYNC.RECONVERGENT B0 ;  /* 0x0000000000007941 */ /* 0x000fea0003800200 */
.L_x_81:
[----:B------:R-:W2:Y:S01]  /*2b30*/  S2R R214, SR_TID.X ;  /* 0x0000000000d67919 */ /* 0x000ea20000002100 */
[C---:B------:R-:W-:Y:S01]  /*2b40*/  IMAD.SHL.U32 R224, R0.reuse, 0x40, RZ ;  /* 0x0000004000e07824 */ /* 0x040fe200078e00ff */
[C---:B------:R-:W-:Y:S01]  /*2b50*/  R2P PR, R0.reuse, 0x6 ;  /* 0x0000000600007804 */ /* 0x040fe20000000000 */
[----:B------:R-:W-:Y:S01]  /*2b60*/  IMAD.SHL.U32 R3, R0, 0x20, RZ ;  /* 0x0000002000037824 */ /* 0x000fe200078e00ff */
[----:B------:R-:W0:Y:S01]  /*2b70*/  LDGDEPBAR ;  /* 0x00000000000079af */ /* 0x000e220000000000 */
[----:B------:R-:W-:Y:S01]  /*2b80*/  IMAD.MOV.U32 R222, RZ, RZ, 0x20 ;  /* 0x00000020ffde7424 */ /* 0x000fe200078e00ff */
[C---:B------:R-:W-:Y:S01]  /*2b90*/  LOP3.LUT R7, R224.reuse, 0x1c0, RZ, 0xc0, !PT ;  /* 0x000001c0e0077812 */ /* 0x040fe200078ec0ff */
[----:B------:R-:W1:Y:S01]  /*2ba0*/  LDC R243, c[0x0][0x44c] ;  /* 0x00011300fff37b82 */ /* 0x000e620000000800 */
[----:B------:R-:W-:Y:S01]  /*2bb0*/  LOP3.LUT R224, R224, 0x200, RZ, 0xc0, !PT ;  /* 0x00000200e0e07812 */ /* 0x000fe200078ec0ff */
[----:B------:R-:W3:Y:S01]  /*2bc0*/  LDCU UR12, c[0x0][0x590] ;  /* 0x0000b200ff0c77ac */ /* 0x000ee20008000800 */
[----:B------:R-:W-:Y:S01]  /*2bd0*/  LOP3.LUT R225, R3, 0x200, RZ, 0xc0, !PT ;  /* 0x0000020003e17812 */ /* 0x000fe200078ec0ff */
[----:B------:R-:W-:Y:S01]  /*2be0*/  IMAD.MOV.U32 R223, RZ, RZ, 0x40 ;  /* 0x00000040ffdf7424 */ /* 0x000fe200078e00ff */
[--C-:B------:R-:W-:Y:S01]  /*2bf0*/  LOP3.LUT R7, R7, 0x38, R4.reuse, 0xf8, !PT ;  /* 0x0000003807077812 */ /* 0x100fe200078ef804 */
[----:B------:R-:W-:Y:S01]  /*2c00*/  IMAD.MOV.U32 R247, RZ, RZ, 0x240 ;  /* 0x00000240fff77424 */ /* 0x000fe200078e00ff */
[----:B------:R-:W-:Y:S01]  /*2c10*/  LOP3.LUT R224, R224, 0xc00, R3, 0xf8, !PT ;  /* 0x00000c00e0e07812 */ /* 0x000fe200078ef803 */
[----:B------:R-:W-:Y:S01]  /*2c20*/  IMAD.MOV.U32 R242, RZ, RZ, 0x3f ;  /* 0x0000003ffff27424 */ /* 0x000fe200078e00ff */
[----:B------:R-:W-:Y:S01]  /*2c30*/  LOP3.LUT R225, R225, 0x1c00, R4, 0xf8, !PT ;  /* 0x00001c00e1e17812 */ /* 0x000fe200078ef804 */
[----:B------:R-:W-:Y:S01]  /*2c40*/  IMAD.MOV.U32 R239, RZ, RZ, 0x37 ;  /* 0x00000037ffef7424 */ /* 0x000fe200078e00ff */
[----:B------:R-:W-:-:S02]  /*2c50*/  LOP3.LUT R6, R7, 0x8, R0, 0x78, !PT ;  /* 0x0000000807067812 */ /* 0x000fc400078e7800 */
[----:B------:R-:W-:Y:S02]  /*2c60*/  CS2R R126, SRZ ;  /* 0x00000000007e7805 */ /* 0x000fe4000001ff00 */
[----:B------:R-:W-:Y:S02]  /*2c70*/  SEL R222, R222, 0xffffffe0, !P1 ;  /* 0xffffffe0dede7807 */ /* 0x000fe40004800000 */
[----:B------:R-:W-:Y:S02]  /*2c80*/  CS2R R124, SRZ ;  /* 0x00000000007c7805 */ /* 0x000fe4000001ff00 */
[----:B------:R-:W-:Y:S02]  /*2c90*/  LOP3.LUT R225, R225, R6, RZ, 0xfc, !PT ;  /* 0x00000006e1e17212 */ /* 0x000fe400078efcff */
[----:B------:R-:W-:Y:S02]  /*2ca0*/  CS2R R130, SRZ ;  /* 0x0000000000827805 */ /* 0x000fe4000001ff00 */
[----:B------:R-:W-:-:S02]  /*2cb0*/  LOP3.LUT R7, R7, 0x8, R2, 0x78, !PT ;  /* 0x0000000807077812 */ /* 0x000fc400078e7802 */
[----:B------:R-:W-:Y:S02]  /*2cc0*/  CS2R R128, SRZ ;  /* 0x0000000000807805 */ /* 0x000fe4000001ff00 */
[----:B------:R-:W-:Y:S02]  /*2cd0*/  LEA R225, R225, UR5, 0x1 ;  /* 0x00000005e1e17c11 */ /* 0x000fe4000f8e08ff */
[----:B------:R-:W-:Y:S01]  /*2ce0*/  CS2R R122, SRZ ;  /* 0x00000000007a7805 */ /* 0x000fe2000001ff00 */
[----:B------:R-:W-:-:S04]  /*2cf0*/  DEPBAR.LE SB0, 0x1 ;  /* 0x000080400000791a */ /* 0x000fc80000000000 */
[C---:B--2---:R-:W-:Y:S01]  /*2d00*/  IMAD.SHL.U32 R212, R214.reuse, 0x40, RZ ;  /* 0x00000040d6d47824 */ /* 0x044fe200078e00ff */
[----:B------:R-:W-:Y:S01]  /*2d10*/  SHF.R.U32.HI R230, RZ, 0x2, R214 ;  /* 0x00000002ffe67819 */ /* 0x000fe200000116d6 */
[----:B------:R-:W-:Y:S01]  /*2d20*/  IMAD.SHL.U32 R3, R214, 0x100, RZ ;  /* 0x00000100d6037824 */ /* 0x000fe200078e00ff */
[----:B------:R-:W-:Y:S01]  /*2d30*/  BAR.SYNC.DEFER_BLOCKING 0x0 ;  /* 0x0000000000007b1d */ /* 0x000fe20000010000 */
[C---:B------:R-:W-:Y:S01]  /*2d40*/  VIADD R188, R225.reuse, 0x14040 ;  /* 0x00014040e1bc7836 */ /* 0x040fe20000000000 */
[C---:B------:R-:W-:Y:S01]  /*2d50*/  LOP3.LUT R4, R212.reuse, 0x200, RZ, 0xc0, !PT ;  /* 0x00000200d4047812 */ /* 0x040fe200078ec0ff */
[----:B------:R-:W-:Y:S01]  /*2d60*/  IMAD.IADD R217, R225, 0x1, R222 ;  /* 0x00000001e1d97824 */ /* 0x000fe200078e02de */
[----:B------:R-:W-:Y:S01]  /*2d70*/  LOP3.LUT R220, R212, 0x1c0, RZ, 0xc0, !PT ;  /* 0x000001c0d4dc7812 */ /* 0x000fe200078ec0ff */
[----:B------:R-:W-:Y:S01]  /*2d80*/  IMAD.SHL.U32 R2, R214, 0x20, RZ ;  /* 0x00000020d6027824 */ /* 0x000fe200078e00ff */
[----:B------:R-:W-:Y:S01]  /*2d90*/  LOP3.LUT R4, R4, 0x1000, R3, 0xf8, !PT ;  /* 0x0000100004047812 */ /* 0x000fe200078ef803 */
[----:B------:R-:W-:Y:S01]  /*2da0*/  IMAD.SHL.U32 R3, R214, 0x8, RZ ;  /* 0x00000008d6037824 */ /* 0x000fe200078e00ff */
[----:B------:R-:W-:Y:S01]  /*2db0*/  LOP3.LUT R220, R220, 0x38, R230, 0xf8, !PT ;  /* 0x00000038dcdc7812 */ /* 0x000fe200078ef8e6 */
[----:B------:R-:W-:Y:S01]  /*2dc0*/  IMAD.SHL.U32 R5, R214, 0x10, RZ ;  /* 0x00000010d6057824 */ /* 0x000fe200078e00ff */
[----:B------:R-:W-:Y:S01]  /*2dd0*/  LOP3.LUT R0, R2, 0xe0, RZ, 0xc0, !PT ;  /* 0x000000e002007812 */ /* 0x000fe200078ec0ff */
[----:B------:R-:W-:Y:S01]  /*2de0*/  IMAD.SHL.U32 R221, R214, 0x2, RZ ;  /* 0x00000002d6dd7824 */ /* 0x000fe200078e00ff */
[----:B------:R-:W-:Y:S01]  /*2df0*/  LOP3.LUT R220, R220, 0x38, R3, 0x78, !PT ;  /* 0x00000038dcdc7812 */ /* 0x000fe200078e7803 */
[----:B------:R-:W-:Y:S01]  /*2e00*/  IMAD.SHL.U32 R218, R214, 0x4, RZ ;  /* 0x00000004d6da7824 */ /* 0x000fe200078e00ff */
[----:B------:R-:W-:-:S02]  /*2e10*/  LOP3.LUT R0, R0, 0x100, R5, 0xf8, !PT ;  /* 0x0000010000007812 */ /* 0x000fc400078ef805 */
[----:B------:R-:W-:Y:S02]  /*2e20*/  CS2R R120, SRZ ;  /* 0x0000000000787805 */ /* 0x000fe4000001ff00 */
[----:B------:R-:W-:Y:S01]  /*2e30*/  LOP3.LUT R220, R4, R220, RZ, 0xfc, !PT ;  /* 0x000000dc04dc7212 */ /* 0x000fe200078efcff */
[----:B------:R-:W-:Y:S01]  /*2e40*/  VIADD R4, R225, 0x14000 ;  /* 0x00014000e1047836 */ /* 0x000fe20000000000 */
[----:B------:R-:W-:Y:S02]  /*2e50*/  LOP3.LUT R219, R214, 0x8, RZ, 0xc0, !PT ;  /* 0x00000008d6db7812 */ /* 0x000fe400078ec0ff */
[----:B------:R-:W-:Y:S02]  /*2e60*/  CS2R R118, SRZ ;  /* 0x0000000000767805 */ /* 0x000fe4000001ff00 */
[----:B------:R-:W-:Y:S01]  /*2e70*/  SHF.R.U32.HI R6, RZ, 0x3, R0 ;  /* 0x00000003ff067819 */ /* 0x000fe20000011600 */
[----:B------:R-:W-:Y:S01]  /*2e80*/  @P2 VIADD R188, R4, 0xffffffc0 ;  /* 0xffffffc004bc2836 */ /* 0x000fe20000000000 */
[----:B------:R-:W-:Y:S01]  /*2e90*/  LOP3.LUT R224, R224, R7, RZ, 0xfc, !PT ;  /* 0x00000007e0e07212 */ /* 0x000fe200078efcff */
[----:B------:R-:W-:Y:S01]  /*2ea0*/  IMAD.U32 R4, RZ, RZ, UR44 ;  /* 0x0000002cff047e24 */ /* 0x000fe2000f8e00ff */
[----:B------:R2:W1:Y:S01]  /*2eb0*/  LDSM.16.M88.4 R132, [R225+0x14000] ;  /* 0x01400000e184783b */ /* 0x0004620000000200 */
[----:B------:R-:W-:Y:S01]  /*2ec0*/  IMAD.IADD R192, R222, 0x1, R188 ;  /* 0x00000001dec07824 */ /* 0x000fe200078e02bc */
[----:B------:R-:W-:-:S02]  /*2ed0*/  LOP3.LUT R238, R3, 0xe0, RZ, 0xc0, !PT ;  /* 0x000000e003ee7812 */ /* 0x000fc400078ec0ff */
[----:B------:R-:W-:Y:S01]  /*2ee0*/  CS2R R116, SRZ ;  /* 0x0000000000747805 */ /* 0x000fe2000001ff00 */
[----:B------:R2:W1:Y:S01]  /*2ef0*/  LDSM.16.M88.4 R140, [R188] ;  /* 0x00000000bc8c783b */ /* 0x0004620000000200 */
[----:B------:R-:W-:Y:S02]  /*2f00*/  LOP3.LUT R219, R219, 0x38, R6, 0x78, !PT ;  /* 0x00000038dbdb7812 */ /* 0x000fe400078e7806 */
[----:B------:R-:W-:Y:S02]  /*2f10*/  CS2R R110, SRZ ;  /* 0x00000000006e7805 */ /* 0x000fe4000001ff00 */
[----:B------:R-:W-:Y:S01]  /*2f20*/  SEL R223, R223, 0xffffffc0, !P2 ;  /* 0xffffffc0dfdf7807 */ /* 0x000fe20005000000 */
[----:B------:R2:W1:Y:S01]  /*2f30*/  LDSM.16.M88.4 R156, [R188+0x1000] ;  /* 0x00100000bc9c783b */ /* 0x0004620000000200 */
[----:B------:R-:W-:Y:S02]  /*2f40*/  LEA R224, R224, UR5, 0x1 ;  /* 0x00000005e0e07c11 */ /* 0x000fe4000f8e08ff */
[----:B------:R-:W-:-:S02]  /*2f50*/  CS2R R108, SRZ ;  /* 0x00000000006c7805 */ /* 0x000fc4000001ff00 */
[--C-:B------:R-:W-:Y:S01]  /*2f60*/  SHF.R.U32.HI R213, RZ, 0x3, R214.reuse ;  /* 0x00000003ffd57819 */ /* 0x100fe200000116d6 */
[----:B------:R2:W1:Y:S01]  /*2f70*/  LDSM.16.M88.4 R172, [R188+0x2000] ;  /* 0x00200000bcac783b */ /* 0x0004620000000200 */
[----:B------:R-:W-:Y:S01]  /*2f80*/  LOP3.LUT R5, R5, 0x600, RZ, 0xc0, !PT ;  /* 0x0000060005057812 */ /* 0x000fe200078ec0ff */
[----:B------:R-:W-:Y:S01]  /*2f90*/  IMAD.IADD R216, R225, 0x1, R223 ;  /* 0x00000001e1d87824 */ /* 0x000fe200078e02df */
[----:B------:R-:W-:Y:S01]  /*2fa0*/  LOP3.LUT R238, R238, 0x18, R214, 0xf8, !PT ;  /* 0x00000018eeee7812 */ /* 0x000fe200078ef8d6 */
[----:B------:R2:W1:Y:S01]  /*2fb0*/  LDSM.16.M88.4 R144, [R192] ;  /* 0x00000000c090783b */ /* 0x0004620000000200 */
[----:B------:R-:W-:Y:S01]  /*2fc0*/  LOP3.LUT R219, R219, R0, RZ, 0x3c, !PT ;  /* 0x00000000dbdb7212 */ /* 0x000fe200078e3cff */
[----:B------:R-:W-:Y:S01]  /*2fd0*/  IMAD.MOV.U32 R0, RZ, RZ, 0x20 ;  /* 0x00000020ff007424 */ /* 0x000fe200078e00ff */
[----:B------:R-:W-:Y:S01]  /*2fe0*/  IADD3 R4, PT, PT, R4, UR41, R233 ;  /* 0x0000002904047c10 */ /* 0x000fe2000fffe0e9 */
[----:B------:R2:W1:Y:S01]  /*2ff0*/  LDSM.16.M88.4 R160, [R192+0x1000] ;  /* 0x00100000c0a0783b */ /* 0x0004620000000200 */
[----:B------:R-:W-:Y:S01]  /*3000*/  LOP3.LUT R5, R5, 0x6, R221, 0xf8, !PT ;  /* 0x0000000605057812 */ /* 0x000fe200078ef8dd */
[--C-:B------:R-:W-:Y:S01]  /*3010*/  IMAD.IADD R223, R223, 0x1, R224.reuse ;  /* 0x00000001dfdf7824 */ /* 0x100fe200078e02e0 */
[----:B------:R-:W-:Y:S01]  /*3020*/  LOP3.LUT R238, R238, 0x10, R213, 0x78, !PT ;  /* 0x00000010eeee7812 */ /* 0x000fe200078e78d5 */
[----:B------:R2:W1:Y:S01]  /*3030*/  LDSM.16.M88.4 R176, [R192+0x2000] ;  /* 0x00200000c0b0783b */ /* 0x0004620000000200 */
[----:B------:R-:W-:Y:S01]  /*3040*/  LOP3.LUT P0, RZ, R214, 0x2, RZ, 0xc0, !PT ;  /* 0x00000002d6ff7812 */ /* 0x000fe2000780c0ff */
[----:B------:R-:W-:Y:S01]  /*3050*/  IMAD.IADD R226, R222, 0x1, R224 ;  /* 0x00000001dee27824 */ /* 0x000fe200078e02e0 */
[----:B------:R-:W-:Y:S01]  /*3060*/  LOP3.LUT P1, RZ, R214, 0x4, RZ, 0xc0, !PT ;  /* 0x00000004d6ff7812 */ /* 0x000fe2000782c0ff */
[----:B------:R2:W1:Y:S01]  /*3070*/  LDSM.16.M88.4 R148, [R225+0x15000] ;  /* 0x01500000e194783b */ /* 0x0004620000000200 */
[----:B------:R-:W-:Y:S01]  /*3080*/  IMAD.IADD R215, R222, 0x1, R216 ;  /* 0x00000001ded77824 */ /* 0x000fe200078e02d8 */
[----:B------:R-:W-:-:S02]  /*3090*/  LOP3.LUT R238, R5, R238, RZ, 0xfc, !PT ;  /* 0x000000ee05ee7212 */ /* 0x000fc400078efcff */
[----:B------:R-:W-:Y:S01]  /*30a0*/  CS2R R114, SRZ ;  /* 0x0000000000727805 */ /* 0x000fe2000001ff00 */
[----:B------:R2:W2:Y:S01]  /*30b0*/  LDSM.16.M88.4 R164, [R225+0x16000] ;  /* 0x01600000e1a4783b */ /* 0x0004a20000000200 */
[----:B------:R-:W-:Y:S02]  /*30c0*/  CS2R R112, SRZ ;  /* 0x0000000000707805 */ /* 0x000fe4000001ff00 */
[----:B------:R-:W-:Y:S02]  /*30d0*/  CS2R R106, SRZ ;  /* 0x00000000006a7805 */ /* 0x000fe4000001ff00 */
[----:B------:R-:W-:Y:S01]  /*30e0*/  CS2R R104, SRZ ;  /* 0x0000000000687805 */ /* 0x000fe2000001ff00 */
[----:B------:R1:W2:Y:S01]  /*30f0*/  LDSM.16.M88.4 R180, [R225+0x17000] ;  /* 0x01700000e1b4783b */ /* 0x0002a20000000200 */
[----:B------:R-:W-:Y:S02]  /*3100*/  CS2R R102, SRZ ;  /* 0x0000000000667805 */ /* 0x000fe4000001ff00 */
[----:B------:R-:W-:-:S02]  /*3110*/  CS2R R100, SRZ ;  /* 0x0000000000647805 */ /* 0x000fc4000001ff00 */
        /* <DEDUP_REMOVED lines=17> */
[----:B------:R-:W2:Y:S01]  /*3230*/  LDSM.16.M88.4 R188, [R188+0x3000] ;  /* 0x00300000bcbc783b */ /* 0x000ea20000000200 */
[----:B------:R-:W-:Y:S02]  /*3240*/  CS2R R16, SRZ ;  /* 0x0000000000107805 */ /* 0x000fe4000001ff00 */
[----:B-1----:R-:W-:Y:S02]  /*3250*/  CS2R R14, SRZ ;  /* 0x00000000000e7805 */ /* 0x002fe4000001ff00 */
[----:B------:R-:W-:Y:S01]  /*3260*/  CS2R R12, SRZ ;  /* 0x00000000000c7805 */ /* 0x000fe2000001ff00 */
[----:B------:R-:W1:Y:S01]  /*3270*/  LDSM.16.M88.4 R192, [R192+0x3000] ;  /* 0x00300000c0c0783b */ /* 0x000e620000000200 */
[----:B------:R-:W-:Y:S01]  /*3280*/  VIADD R246, R4, -UR46 ;  /* 0x8000002e04f67c36 */ /* 0x000fe20008000000 */
[----:B------:R-:W-:Y:S01]  /*3290*/  SEL R0, R0, 0xffffffe0, !P0 ;  /* 0xffffffe000007807 */ /* 0x000fe20004000000 */
[----:B------:R-:W-:Y:S01]  /*32a0*/  IMAD.IADD R222, R222, 0x1, R223 ;  /* 0x00000001dede7824 */ /* 0x000fe200078e02df */
[----:B------:R-:W-:Y:S01]  /*32b0*/  SEL R247, R247, 0x1c0, !P1 ;  /* 0x000001c0f7f77807 */ /* 0x000fe20004800000 */
[----:B------:R-:W-:Y:S01]  /*32c0*/  UIADD3 UR50, UPT, UPT, UR50, 0x20, -UR41 ;  /* 0x0000002032327890 */ /* 0x000fe2000fffe829 */
[----:B------:R-:W-:Y:S01]  /*32d0*/  LOP3.LUT R248, R3, 0x38, RZ, 0xc0, !PT ;  /* 0x0000003803f87812 */ /* 0x000fe200078ec0ff */
[----:B------:R-:W1:Y:S01]  /*32e0*/  LDCU UR8, c[0x0][0x440] ;  /* 0x00008800ff0877ac */ /* 0x000e620008000800 */
[----:B------:R-:W-:Y:S01]  /*32f0*/  LOP3.LUT R249, R218, 0x20, RZ, 0xc0, !PT ;  /* 0x00000020daf97812 */ /* 0x000fe200078ec0ff */
[----:B------:R-:W1:Y:S01]  /*3300*/  LDCU UR9, c[0x0][0x3e0] ;  /* 0x00007c00ff0977ac */ /* 0x000e620008000800 */
[----:B------:R-:W1:Y:S01]  /*3310*/  LDCU UR11, c[0x0][0x50c] ;  /* 0x0000a180ff0b77ac */ /* 0x000e620008000800 */
[----:B------:R-:W1:Y:S01]  /*3320*/  LDCU UR10, c[0x0][0x45c] ;  /* 0x00008b80ff0a77ac */ /* 0x000e620008000800 */
[----:B---3--:R-:W-:-:S12]  /*3330*/  USHF.L.U32 UR12, UR12, 0x6, URZ ;  /* 0x000000060c0c7899 */ /* 0x008fd800080006ff */
.L_x_86:
[----:B------:R-:W0:Y:S01]  /*3340*/  LDGDEPBAR ;  /* 0x00000000000079af */ /* 0x000e220000000000 */
[----:B------:R-:W-:Y:S01]  /*3350*/  UIADD3 UR44, UPT, UPT, UR44, -0x40, URZ ;  /* 0xffffffc02c2c7890 */ /* 0x000fe2000fffe0ff */
[----:B-----5:R-:W-:Y:S01]  /*3360*/  FSETP.NEU.FTZ.AND P2, PT, R232, -INF , PT ;  /* 0xff800000e800780b */ /* 0x020fe20003f5d000 */
[----:B------:R-:W-:Y:S01]  /*3370*/  USHF.L.U32 UR13, UR39, 0x5, URZ ;  /* 0x00000005270d7899 */ /* 0x000fe200080006ff */
[----:B------:R-:W-:Y:S01]  /*3380*/  MOV R68, UR18 ;  /* 0x0000001200447c02 */ /* 0x000fe20008000f00 */
[----:B------:R-:W-:Y:S01]  /*3390*/  UISETP.GE.AND UP0, UPT, UR44, UR50, UPT ;  /* 0x000000322c00728c */ /* 0x000fe2000bf06270 */
[----:B------:R-:W-:Y:S01]  /*33a0*/  LEA R228, R219, UR4, 0x1 ;  /* 0x00000004dbe47c11 */ /* 0x000fe2000f8e08ff */
[----:B------:R-:W-:Y:S01]  /*33b0*/  UIADD3 UR13, UPT, UPT, UR13, 0x20, URZ ;  /* 0x000000200d0d7890 */ /* 0x000fe2000fffe0ff */
[----:B------:R-:W-:Y:S01]  /*33c0*/  IMAD.U32 R69, RZ, RZ, UR17 ;  /* 0x00000011ff457e24 */ /* 0x000fe2000f8e00ff */
[----:B------:R-:W-:Y:S01]  /*33d0*/  LEA R227, R220, UR4, 0x1 ;  /* 0x00000004dce37c11 */ /* 0x000fe2000f8e08ff */
[----:B------:R-:W-:Y:S02]  /*33e0*/  UIADD3 UR45, UPT, UPT, UR45, -0x1, URZ ;  /* 0xffffffff2d2d7890 */ /* 0x000fe4000fffe0ff */
[----:B------:R-:W-:Y:S06]  /*33f0*/  UISETP.LT.AND UP0, UPT, UR13, UR41, UP0 ;  /* 0x000000290d00728c */ /* 0x000fec0008701270 */
[----:B------:R-:W-:Y:S01]  /*3400*/  PLOP3.LUT P0, PT, PT, PT, UP0, 0x80, 0x8 ;  /* 0x000000000008781c */ /* 0x000fe20003f0f008 */
[----:B------:R-:W-:Y:S01]  /*3410*/  UISETP.GT.AND UP0, UPT, UR45, UR49, UPT ;  /* 0x000000312d00728c */ /* 0x000fe2000bf04270 */
[----:B------:R-:W-:Y:S04]  /*3420*/  DEPBAR.LE SB0, 0x0 ;  /* 0x000080000000791a */ /* 0x000fe80000000000 */
[----:B------:R-:W-:Y:S06]  /*3430*/  BAR.SYNC.DEFER_BLOCKING 0x0 ;  /* 0x0000000000007b1d */ /* 0x000fec0000010000 */
[----:B------:R-:W-:Y:S04]  /*3440*/  @UP0 UIADD3 UR14, UP1, UPT, UR54, -0x100, URZ ;  /* 0xffffff00360e0890 */ /* 0x000fe8000ff3e0ff */
[----:B------:R-:W-:Y:S02]  /*3450*/  @UP0 UIADD3.X UR13, UPT, UPT, UR55, -0x1, URZ, UP1, !UPT ;  /* 0xffffffff370d0890 */ /* 0x000fe40008ffe4ff */
[----:B------:R-:W-:Y:S04]  /*3460*/  @UP0 UIADD3 UR18, UP1, UPT, UR18, -0x100, URZ ;  /* 0xffffff0012120890 */ /* 0x000fe8000ff3e0ff */
[----:B------:R-:W-:Y:S01]  /*3470*/  @UP0 UIADD3.X UR17, UPT, UPT, UR17, -0x1, URZ, UP1, !UPT ;  /* 0xffffffff11110890 */ /* 0x000fe20008ffe4ff */
[----:B-1--4-:R-:W-:Y:S06]  /*3480*/  LDSM.16.M88.4 R8, [R224] ;  /* 0x00000000e008783b */ /* 0x012fec0000000200 */
[----:B------:R-:W3:Y:S06]  /*3490*/  LDSM.16.M88.4 R44, [R225+0x10000] ;  /* 0x01000000e12c783b */ /* 0x000eec0000000200 */
[----:B------:R-:W-:Y:S06]  /*34a0*/  LDSM.16.M88.4 R48, [R226] ;  /* 0x00000000e230783b */ /* 0x000fec0000000200 */
[----:B------:R-:W4:Y:S06]  /*34b0*/  LDSM.16.M88.4 R52, [R217+0x10000] ;  /* 0x01000000d934783b */ /* 0x000f2c0000000200 */
[----:B------:R-:W-:Y:S06]  /*34c0*/  LDSM.16.M88.4 R56, [R223] ;  /* 0x00000000df38783b */ /* 0x000fec0000000200 */
[----:B------:R-:W2:Y:S06]  /*34d0*/  LDSM.16.M88.4 R60, [R216+0x10000] ;  /* 0x01000000d83c783b */ /* 0x000eac0000000200 */
[----:B------:R-:W-:Y:S01]  /*34e0*/  LDSM.16.M88.4 R64, [R215+0x10000] ;  /* 0x01000000d740783b */ /* 0x000fe20000000200 */
[C---:B---3--:R-:W-:Y:S08]  /*34f0*/  HMMA.16816.F32 R4, R8.reuse, R44, RZ ;  /* 0x0000002c0804723c */ /* 0x048ff000000018ff */
[----:B------:R-:W-:Y:S01]  /*3500*/  HMMA.16816.F32 R8, R8, R46, RZ ;  /* 0x0000002e0808723c */ /* 0x000fe200000018ff */
[----:B------:R-:W3:Y:S11]  /*3510*/  LDSM.16.M88.4 R44, [R222] ;  /* 0x00000000de2c783b */ /* 0x000ef60000000200 */
[C---:B----4-:R-:W-:Y:S08]  /*3520*/  HMMA.16816.F32 R4, R48.reuse, R52, R4 ;  /* 0x000000343004723c */ /* 0x050ff00000001804 */
[----:B------:R-:W-:Y:S01]  /*3530*/  HMMA.16816.F32 R8, R48, R54, R8 ;  /* 0x000000363008723c */ /* 0x000fe20000001808 */
[----:B------:R-:W-:Y:S06]  /*3540*/  LDSM.16.M88.4 R48, [R224+0x2000] ;  /* 0x00200000e030783b */ /* 0x000fec0000000200 */
[----:B------:R-:W4:Y:S05]  /*3550*/  LDSM.16.M88.4 R52, [R225+0x11000] ;  /* 0x01100000e134783b */ /* 0x000f2a0000000200 */
[C---:B--2---:R-:W-:Y:S08]  /*3560*/  HMMA.16816.F32 R4, R56.reuse, R60, R4 ;  /* 0x0000003c3804723c */ /* 0x044ff00000001804 */
[----:B------:R-:W-:Y:S01]  /*3570*/  HMMA.16816.F32 R8, R56, R62, R8 ;  /* 0x0000003e3808723c */ /* 0x000fe20000001808 */
[----:B------:R-:W-:Y:S06]  /*3580*/  LDSM.16.M88.4 R56, [R226+0x2000] ;  /* 0x00200000e238783b */ /* 0x000fec0000000200 */
[----:B------:R-:W2:Y:S05]  /*3590*/  LDSM.16.M88.4 R60, [R217+0x11000] ;  /* 0x01100000d93c783b */ /* 0x000eaa0000000200 */
[C---:B---3--:R-:W-:Y:S08]  /*35a0*/  HMMA.16816.F32 R4, R44.reuse, R64, R4 ;  /* 0x000000402c04723c */ /* 0x048ff00000001804 */
[----:B------:R-:W-:Y:S01]  /*35b0*/  HMMA.16816.F32 R8, R44, R66, R8 ;  /* 0x000000422c08723c */ /* 0x000fe20000001808 */
[----:B------:R-:W-:Y:S06]  /*35c0*/  LDSM.16.M88.4 R44, [R223+0x2000] ;  /* 0x00200000df2c783b */ /* 0x000fec0000000200 */
[----:B------:R-:W3:Y:S05]  /*35d0*/  LDSM.16.M88.4 R64, [R216+0x11000] ;  /* 0x01100000d840783b */ /* 0x000eea0000000200 */
        /* <DEDUP_REMOVED lines=26> */
[----:B------:R4:W-:Y:S06]  /*3780*/  LDSM.16.M88.4 R48, [R226+0x6000] ;  /* 0x00600000e230783b */ /* 0x0009ec0000000200 */
[----:B------:R-:W1:Y:S05]  /*3790*/  LDSM.16.M88.4 R52, [R217+0x13000] ;  /* 0x01300000d934783b */ /* 0x000e6a0000000200 */
[C---:B--2---:R-:W-:Y:S08]  /*37a0*/  HMMA.16816.F32 R4, R56.reuse, R60, R4 ;  /* 0x0000003c3804723c */ /* 0x044ff00000001804 */
[----:B------:R-:W-:Y:S01]  /*37b0*/  HMMA.16816.F32 R8, R56, R62, R8 ;  /* 0x0000003e3808723c */ /* 0x000fe20000001808 */
[----:B------:R-:W-:Y:S02]  /*37c0*/  LDSM.16.M88.4 R56, [R223+0x6000] ;  /* 0x00600000df38783b */ /* 0x000fe40000000200 */
[----:B----4-:R-:W-:Y:S04]  /*37d0*/  IADD3 R226, PT, PT, R0, R224, RZ ;  /* 0x000000e000e27210 */ /* 0x010fe80007ffe0ff */
[----:B------:R-:W2:Y:S05]  /*37e0*/  LDSM.16.M88.4 R60, [R216+0x13000] ;  /* 0x01300000d83c783b */ /* 0x000eaa0000000200 */
[C---:B---3--:R-:W-:Y:S08]  /*37f0*/  HMMA.16816.F32 R4, R44.reuse, R64, R4 ;  /* 0x000000402c04723c */ /* 0x048ff00000001804 */
[----:B------:R-:W-:Y:S01]  /*3800*/  HMMA.16816.F32 R8, R44, R66, R8 ;  /* 0x000000422c08723c */ /* 0x000fe20000001808 */
[----:B------:R-:W-:Y:S06]  /*3810*/  LDSM.16.M88.4 R44, [R222+0x6000] ;  /* 0x00600000de2c783b */ /* 0x000fec0000000200 */
[----:B------:R-:W3:Y:S05]  /*3820*/  LDSM.16.M88.4 R64, [R215+0x13000] ;  /* 0x01300000d740783b */ /* 0x000eea0000000200 */
[C---:B-1----:R-:W-:Y:S08]  /*3830*/  HMMA.16816.F32 R4, R48.reuse, R52, R4 ;  /* 0x000000343004723c */ /* 0x042ff00000001804 */
[----:B------:R-:W-:Y:S11]  /*3840*/  HMMA.16816.F32 R8, R48, R54, R8 ;  /* 0x000000363008723c */ /* 0x000ff60000001808 */
[----:B------:R-:W-:Y:S01]  /*3850*/  @!UPT UIADD3 URZ, UPT, UPT, URZ, URZ, URZ ;  /* 0x000000fffffff290 */ /* 0x000fe2000fffe0ff */
[C---:B--2---:R-:W-:Y:S08]  /*3860*/  HMMA.16816.F32 R4, R56.reuse, R60, R4 ;  /* 0x0000003c3804723c */ /* 0x044ff00000001804 */
[----:B------:R-:W-:Y:S03]  /*3870*/  HMMA.16816.F32 R8, R56, R62, R8 ;  /* 0x0000003e3808723c */ /* 0x000fe60000001808 */
[C---:B------:R-:W-:Y:S01]  /*3880*/  VIADD R57, R224.reuse, 0x40 ;  /* 0x00000040e0397836 */ /* 0x040fe20000000000 */
[----:B------:R-:W-:Y:S04]  /*3890*/  @P1 IADD3 R57, PT, PT, R224, -0x40, RZ ;  /* 0xffffffc0e0391810 */ /* 0x000fe80007ffe0ff */
[----:B------:R-:W-:Y:S04]  /*38a0*/  IADD3 R56, PT, PT, R0, R57, RZ ;  /* 0x0000003900387210 */ /* 0x000fe80007ffe0ff */
[C---:B---3--:R-:W-:Y:S08]  /*38b0*/  HMMA.16816.F32 R4, R44.reuse, R64, R4 ;  /* 0x000000402c04723c */ /* 0x048ff00000001804 */
[----:B------:R-:W-:Y:S03]  /*38c0*/  HMMA.16816.F32 R8, R44, R66, R8 ;  /* 0x000000422c08723c */ /* 0x000fe60000001808 */
[C---:B------:R-:W-:Y:S02]  /*38d0*/  LEA R67, R238.reuse, UR38, 0x1 ;  /* 0x00000026ee437c11 */ /* 0x040fe4000f8e08ff */
[----:B------:R-:W-:Y:S02]  /*38e0*/  LEA R66, R238, UR4, 0x1 ;  /* 0x00000004ee427c11 */ /* 0x000fe4000f8e08ff */
[C---:B------:R-:W-:Y:S01]  /*38f0*/  IADD3 R63, PT, PT, R67.reuse, -R249, RZ ;  /* 0x800000f9433f7210 */ /* 0x040fe20007ffe0ff */
[----:B------:R-:W-:Y:S03]  /*3900*/  IMAD.IADD R67, R67, 0x1, R247 ;  /* 0x0000000143437824 */ /* 0x000fe600078e02f7 */
[----:B------:R-:W-:Y:S01]  /*3910*/  FMUL.FTZ R4, R4, UR11 ;  /* 0x0000000b04047c20 */ /* 0x000fe20008410000 */
[----:B------:R-:W-:Y:S01]  /*3920*/  FMUL.FTZ R7, R7, UR11 ;  /* 0x0000000b07077c20 */ /* 0x000fe20008410000 */
[----:B------:R-:W-:Y:S01]  /*3930*/  FMUL.FTZ R5, R5, UR11 ;  /* 0x0000000b05057c20 */ /* 0x000fe20008410000 */
[----:B------:R-:W-:Y:S01]  /*3940*/  FMUL.FTZ R6, R6, UR11 ;  /* 0x0000000b06067c20 */ /* 0x000fe20008410000 */
[----:B------:R1:W2:Y:S01]  /*3950*/  MUFU.TANH R58, R4 ;  /* 0x00000004003a7308 */ /* 0x0002a20000002400 */
[----:B------:R-:W-:Y:S03]  /*3960*/  IADD3 R62, PT, PT, R247, R63, RZ ;  /* 0x0000003ff73e7210 */ /* 0x000fe60007ffe0ff */
[----:B------:R-:W-:Y:S01]  /*3970*/  FMUL.FTZ R8, R8, UR11 ;  /* 0x0000000b08087c20 */ /* 0x000fe20008410000 */
[----:B------:R-:W-:Y:S01]  /*3980*/  FMUL.FTZ R10, R10, UR11 ;  /* 0x0000000b0a0a7c20 */ /* 0x000fe20008410000 */
[----:B------:R-:W-:Y:S01]  /*3990*/  FMUL.FTZ R11, R11, UR11 ;  /* 0x0000000b0b0b7c20 */ /* 0x000fe20008410000 */
[----:B------:R-:W-:Y:S03]  /*39a0*/  FMUL.FTZ R9, R9, UR11 ;  /* 0x0000000b09097c20 */ /* 0x000fe60008410000 */
[----:B------:R3:W-:Y:S10]  /*39b0*/  MUFU.TANH R61, R7 ;  /* 0x00000007003d7308 */ /* 0x0007f40000002400 */
[----:B------:R4:W4:Y:S01]  /*39c0*/  MUFU.TANH R64, R8 ;  /* 0x0000000800407308 */ /* 0x0009220000002400 */
[----:B-1----:R-:W-:Y:S04]  /*39d0*/  @!P0 LOP3.LUT R4, R221, 0x6, RZ, 0xc0, !PT ;  /* 0x00000006dd048812 */ /* 0x002fe800078ec0ff */
[----:B------:R-:W-:Y:S05]  /*39e0*/  @!P0 LOP3.LUT R4, R4, 0x70, R213, 0xf8, !PT ;  /* 0x0000007004048812 */ /* 0x000fea00078ef8d5 */
[----:B------:R1:W1:Y:S01]  /*39f0*/  MUFU.TANH R59, R5 ;  /* 0x00000005003b7308 */ /* 0x0002620000002400 */
[----:B---3--:R-:W-:Y:S05]  /*3a00*/  MOV R7, UR39 ;  /* 0x0000002700077c02 */ /* 0x008fea0008000f00 */
[----:B------:R-:W-:Y:S01]  /*3a10*/  @!P0 IMAD R7, R7, 0x20, R4 ;  /* 0x0000002007078824 */ /* 0x000fe200078e0204 */
[----:B--2---:R-:W-:Y:S03]  /*3a20*/  MOV R4, R58 ;  /* 0x0000003a00047202 */ /* 0x004fe60000000f00 */
[----:B------:R2:W-:Y:S01]  /*3a30*/  MUFU.TANH R70, R10 ;  /* 0x0000000a00467308 */ /* 0x0005e20000002400 */
[----:B----4-:R-:W-:Y:S04]  /*3a40*/  @!P0 VIADDMNMX R8, R246, -R242, UR41, PT ;  /* 0x00000029f6088e46 */ /* 0x010fe8000b8009f2 */
[----:B------:R-:W-:Y:S05]  /*3a50*/  @!P0 ISETP.GE.AND P3, PT, R7, R8, PT ;  /* 0x000000080700820c */ /* 0x000fea0003f66270 */
[----:B------:R3:W4:Y:S01]  /*3a60*/  MUFU.TANH R60, R6 ;  /* 0x00000006003c7308 */ /* 0x0007220000002400 */
[----:B-1----:R-:W-:Y:S01]  /*3a70*/  FMUL.FTZ R5, R232, 1.4426950216293334961 ;  /* 0x3fb8aa3be8057820 */ /* 0x002fe20000410000 */
[C---:B------:R-:W-:Y:S01]  /*3a80*/  @!P0 FSEL R4, R58.reuse, -INF , !P3 ;  /* 0xff8000003a048808 */ /* 0x040fe20005800000 */
[----:B------:R-:W-:Y:S03]  /*3a90*/  FFMA.FTZ R58, -R58, R58, 1 ;  /* 0x3f8000003a3a7423 */ /* 0x000fe6000001013a */
[----:B------:R-:W-:Y:S01]  /*3aa0*/  FSEL R5, R5, RZ, P2 ;  /* 0x000000ff05057208 */ /* 0x000fe20001000000 */
[----:B------:R-:W-:Y:S03]  /*3ab0*/  FMUL.FTZ R58, R58, UR11 ;  /* 0x0000000b3a3a7c20 */ /* 0x000fe60008410000 */
[----:B------:R1:W-:Y:S01]  /*3ac0*/  MUFU.TANH R79, R11 ;  /* 0x0000000b004f7308 */ /* 0x0003e20000002400 */
[----:B--2---:R-:W-:Y:S01]  /*3ad0*/  @!P0 VIADD R10, R7, 0x1 ;  /* 0x00000001070a8836 */ /* 0x004fe20000000000 */
[C---:B------:R-:W-:Y:S01]  /*3ae0*/  FSETP.NEU.FTZ.AND P2, PT, R231.reuse, -INF , PT ;  /* 0xff800000e700780b */ /* 0x040fe20003f5d000 */
[--C-:B------:R-:W-:Y:S01]  /*3af0*/  FFMA.FTZ R78, R4, UR10, -R5.reuse ;  /* 0x0000000a044e7c23 */ /* 0x100fe20008010805 */
[----:B------:R-:W-:Y:S02]  /*3b00*/  FMUL.FTZ R4, R231, 1.4426950216293334961 ;  /* 0x3fb8aa3be7047820 */ /* 0x000fe40000410000 */
[----:B------:R-:W-:Y:S04]  /*3b10*/  @!P0 ISETP.GE.AND P3, PT, R10, R8, PT ;  /* 0x000000080a00820c */ /* 0x000fe80003f66270 */
[----:B------:R4:W2:Y:S01]  /*3b20*/  MUFU.TANH R65, R9 ;  /* 0x0000000900417308 */ /* 0x0008a20000002400 */
[----:B---3--:R-:W-:Y:S02]  /*3b30*/  @!P0 VIADDMNMX R6, R246, -R239, UR41, PT ;  /* 0x00000029f6068e46 */ /* 0x008fe4000b8009ef */
[----:B------:R-:W-:Y:S02]  /*3b40*/  FSEL R4, R4, RZ, P2 ;  /* 0x000000ff04047208 */ /* 0x000fe40001000000 */
[-C--:B------:R-:W-:Y:S01]  /*3b50*/  @!P0 ISETP.GE.AND P2, PT, R10, R6.reuse, PT ;  /* 0x000000060a00820c */ /* 0x080fe20003f46270 */
[----:B------:R-:W-:Y:S04]  /*3b60*/  IMAD.MOV.U32 R10, RZ, RZ, R64 ;  /* 0x000000ffff0a7224 */ /* 0x000fe800078e0040 */
[----:B------:R-:W-:Y:S01]  /*3b70*/  MUFU.EX2 R78, R78 ;  /* 0x0000004e004e7308 */ /* 0x000fe20000000800 */
[-C--:B-1----:R-:W-:Y:S02]  /*3b80*/  MOV R11, R59.reuse ;  /* 0x0000003b000b7202 */ /* 0x082fe40000000f00 */
[C---:B------:R-:W-:Y:S01]  /*3b90*/  @!P0 FSEL R11, R59.reuse, -INF , !P3 ;  /* 0xff8000003b0b8808 */ /* 0x040fe20005800000 */
[----:B------:R-:W-:Y:S01]  /*3ba0*/  FFMA.FTZ R59, -R59, R59, 1 ;  /* 0x3f8000003b3b7423 */ /* 0x000fe2000001013b */
[----:B------:R-:W-:Y:S03]  /*3bb0*/  @!P0 ISETP.GE.AND P3, PT, R7, R6, PT ;  /* 0x000000060700820c */ /* 0x000fe60003f66270 */
[--C-:B------:R-:W-:Y:S01]  /*3bc0*/  FFMA.FTZ R77, R11, UR10, -R5.reuse ;  /* 0x0000000a0b4d7c23 */ /* 0x100fe20008010805 */
[----:B----4-:R-:W-:Y:S01]  /*3bd0*/  IMAD.MOV.U32 R9, RZ, RZ, R60 ;  /* 0x000000ffff097224 */ /* 0x010fe200078e003c */
[C---:B------:R-:W-:Y:S01]  /*3be0*/  @!P0 FSEL R9, R60.reuse, -INF , !P3 ;  /* 0xff8000003c098808 */ /* 0x040fe20005800000 */
[----:B------:R-:W-:Y:S01]  /*3bf0*/  FMUL.FTZ R59, R59, UR11 ;  /* 0x0000000b3b3b7c20 */ /* 0x000fe20008410000 */
[-C--:B------:R-:W-:Y:S01]  /*3c00*/  MOV R11, R61.reuse ;  /* 0x0000003d000b7202 */ /* 0x080fe20000000f00 */
[----:B------:R-:W-:Y:S01]  /*3c10*/  FFMA.FTZ R60, -R60, R60, 1 ;  /* 0x3f8000003c3c7423 */ /* 0x000fe2000001013c */
[----:B------:R-:W-:Y:S01]  /*3c20*/  @!P0 FSEL R11, R61, -INF , !P2 ;  /* 0xff8000003d0b8808 */ /* 0x000fe20005000000 */
[--C-:B------:R-:W-:Y:S01]  /*3c30*/  FFMA.FTZ R74, R9, UR10, -R4.reuse ;  /* 0x0000000a094a7c23 */ /* 0x100fe20008010804 */
[C---:B------:R-:W-:Y:S01]  /*3c40*/  @!P0 IADD3 R9, PT, PT, R7.reuse, 0x8, RZ ;  /* 0x0000000807098810 */ /* 0x040fe20007ffe0ff */
[----:B------:R-:W1:Y:S01]  /*3c50*/  MUFU.EX2 R77, R77 ;  /* 0x0000004d004d7308 */ /* 0x000e620000000800 */
[----:B------:R-:W-:Y:S01]  /*3c60*/  @!P0 IADD3 R7, PT, PT, R7, 0x9, RZ ;  /* 0x0000000907078810 */ /* 0x000fe20007ffe0ff */
[----:B------:R-:W-:Y:S01]  /*3c70*/  FFMA.FTZ R73, R11, UR10, -R4 ;  /* 0x0000000a0b497c23 */ /* 0x000fe20008010804 */
[C---:B------:R-:W-:Y:S01]  /*3c80*/  @!P0 ISETP.GE.AND P2, PT, R9.reuse, R8, PT ;  /* 0x000000080900820c */ /* 0x040fe20003f46270 */
[----:B------:R-:W-:Y:S01]  /*3c90*/  FMUL.FTZ R60, R60, UR11 ;  /* 0x0000000b3c3c7c20 */ /* 0x000fe20008410000 */
[----:B------:R-:W-:Y:S01]  /*3ca0*/  @!P0 ISETP.GE.AND P3, PT, R9, R6, PT ;  /* 0x000000060900820c */ /* 0x000fe20003f66270 */
[----:B------:R-:W-:Y:S01]  /*3cb0*/  IMAD.MOV.U32 R9, RZ, RZ, R70 ;  /* 0x000000ffff097224 */ /* 0x000fe200078e0046 */
[----:B------:R-:W-:Y:S03]  /*3cc0*/  @!P0 FSEL R10, R64, -INF , !P2 ;  /* 0xff800000400a8808 */ /* 0x000fe60005000000 */
[----:B------:R-:W-:Y:S01]  /*3cd0*/  MUFU.EX2 R74, R74 ;  /* 0x0000004a004a7308 */ /* 0x000fe20000000800 */
[----:B------:R-:W-:Y:S01]  /*3ce0*/  @!P0 ISETP.GE.AND P2, PT, R7, R8, PT ;  /* 0x000000080700820c */ /* 0x000fe20003f46270 */
[----:B------:R-:W-:Y:S01]  /*3cf0*/  FFMA.FTZ R61, -R61, R61, 1 ;  /* 0x3f8000003d3d7423 */ /* 0x000fe2000001013d */
[----:B--2---:R-:W-:Y:S01]  /*3d00*/  MOV R8, R65 ;  /* 0x0000004100087202 */ /* 0x004fe20000000f00 */
[--C-:B------:R-:W-:Y:S01]  /*3d10*/  FFMA.FTZ R76, R10, UR10, -R5.reuse ;  /* 0x0000000a0a4c7c23 */ /* 0x100fe20008010805 */
[----:B------:R-:W-:Y:S01]  /*3d20*/  @!P0 FSEL R8, R65, -INF , !P2 ;  /* 0xff80000041088808 */ /* 0x000fe20005000000 */
[----:B------:R-:W-:Y:S01]  /*3d30*/  FMUL.FTZ R61, R61, UR11 ;  /* 0x0000000b3d3d7c20 */ /* 0x000fe20008410000 */
[----:B------:R-:W-:Y:S03]  /*3d40*/  @!P0 ISETP.GE.AND P2, PT, R7, R6, PT ;  /* 0x000000060700820c */ /* 0x000fe60003f46270 */
[----:B------:R-:W2:Y:S01]  /*3d50*/  MUFU.EX2 R73, R73 ;  /* 0x0000004900497308 */ /* 0x000ea20000000800 */
[----:B------:R-:W-:Y:S01]  /*3d60*/  @!P0 FSEL R9, R70, -INF , !P3 ;  /* 0xff80000046098808 */ /* 0x000fe20005800000 */
[----:B------:R-:W-:Y:S01]  /*3d70*/  FFMA.FTZ R5, R8, UR10, -R5 ;  /* 0x0000000a08057c23 */ /* 0x000fe20008010805 */
[----:B------:R-:W-:Y:S01]  /*3d80*/  MOV R6, R79 ;  /* 0x0000004f00067202 */ /* 0x000fe20000000f00 */
[----:B------:R-:W-:Y:S01]  /*3d90*/  FFMA.FTZ R64, -R64, R64, 1 ;  /* 0x3f80000040407423 */ /* 0x000fe20000010140 */
[----:B------:R-:W-:Y:S01]  /*3da0*/  @!P0 FSEL R6, R79, -INF , !P2 ;  /* 0xff8000004f068808 */ /* 0x000fe20005000000 */
[--C-:B------:R-:W-:Y:S01]  /*3db0*/  FFMA.FTZ R72, R9, UR10, -R4.reuse ;  /* 0x0000000a09487c23 */ /* 0x100fe20008010804 */
[----:B-1----:R-:W-:Y:S03]  /*3dc0*/  F2FP.F16.F32.PACK_AB R7, R77, R78 ;  /* 0x0000004e4d07723e */ /* 0x002fe600000000ff */
[----:B------:R-:W-:Y:S01]  /*3dd0*/  MUFU.EX2 R76, R76 ;  /* 0x0000004c004c7308 */ /* 0x000fe20000000800 */
[C---:B------:R-:W-:Y:S01]  /*3de0*/  LEA R80, P0, R233.reuse, R68, 0x2 ;  /* 0x00000044e9507211 */ /* 0x040fe200078010ff */
[----:B------:R-:W-:Y:S01]  /*3df0*/  FFMA.FTZ R4, R6, UR10, -R4 ;  /* 0x0000000a06047c23 */ /* 0x000fe20008010804 */
[----:B------:R-:W-:Y:S01]  /*3e00*/  FMUL.FTZ R64, R64, UR11 ;  /* 0x0000000b40407c20 */ /* 0x000fe20008410000 */
[----:B------:R-:W-:Y:S01]  /*3e10*/  STS [R66+0x15000], R7 ;  /* 0x0150000742007388 */ /* 0x000fe20000000800 */
[----:B------:R-:W-:Y:S01]  /*3e20*/  LEA.HI.X R81, R233, R69, RZ, 0x2, P0 ;  /* 0x00000045e9517211 */ /* 0x000fe200000f14ff */
[----:B------:R-:W-:Y:S01]  /*3e30*/  FFMA.FTZ R65, -R65, R65, 1 ;  /* 0x3f80000041417423 */ /* 0x000fe20000010141 */
[----:B------:R-:W-:Y:S03]  /*3e40*/  FFMA.FTZ R70, -R70, R70, 1 ;  /* 0x3f80000046467423 */ /* 0x000fe60000010146 */
[----:B------:R-:W1:Y:S01]  /*3e50*/  MUFU.EX2 R75, R5 ;  /* 0x00000005004b7308 */ /* 0x000e620000000800 */
[----:B--2---:R-:W-:Y:S01]  /*3e60*/  F2FP.F16.F32.PACK_AB R6, R73, R74 ;  /* 0x0000004a4906723e */ /* 0x004fe200000000ff */
[----:B------:R-:W2:Y:S01]  /*3e70*/  LDG.E R68, desc[UR36][R80.64] ;  /* 0x0000002450447981 */ /* 0x000ea2000c1e1900 */
[----:B------:R-:W-:Y:S01]  /*3e80*/  FMUL.FTZ R65, R65, UR11 ;  /* 0x0000000b41417c20 */ /* 0x000fe20008410000 */
[----:B------:R-:W-:Y:S01]  /*3e90*/  FMUL.FTZ R70, R70, UR11 ;  /* 0x0000000b46467c20 */ /* 0x000fe20008410000 */
[----:B------:R-:W-:Y:S03]  /*3ea0*/  FFMA.FTZ R79, -R79, R79, 1 ;  /* 0x3f8000004f4f7423 */ /* 0x000fe6000001014f */
[----:B------:R-:W-:Y:S02]  /*3eb0*/  STS [R67], R6 ;  /* 0x0000000643007388 */ /* 0x000fe40000000800 */
[----:B------:R-:W-:Y:S01]  /*3ec0*/  MUFU.EX2 R72, R72 ;  /* 0x0000004800487308 */ /* 0x000fe20000000800 */
[----:B------:R-:W-:Y:S03]  /*3ed0*/  FMUL.FTZ R79, R79, UR11 ;  /* 0x0000000b4f4f7c20 */ /* 0x000fe60008410000 */
[----:B------:R-:W3:Y:S06]  /*3ee0*/  LDG.E R69, desc[UR36][R80.64+0x20] ;  /* 0x0000202450457981 */ /* 0x000eec000c1e1900 */
[----:B------:R-:W4:Y:S01]  /*3ef0*/  MUFU.EX2 R71, R4 ;  /* 0x0000000400477308 */ /* 0x000f220000000800 */
[----:B-1----:R-:W-:Y:S05]  /*3f00*/  F2FP.F16.F32.PACK_AB R5, R75, R76 ;  /* 0x0000004c4b05723e */ /* 0x002fea00000000ff */
[----:B------:R-:W-:Y:S01]  /*3f10*/  STS [R63+0x10], R5 ;  /* 0x000010053f007388 */ /* 0x000fe20000000800 */
[----:B----4-:R-:W-:Y:S05]  /*3f20*/  F2FP.F16.F32.PACK_AB R4, R71, R72 ;  /* 0x000000484704723e */ /* 0x010fea00000000ff */
[----:B------:R-:W-:Y:S06]  /*3f30*/  STS [R62+0x10], R4 ;  /* 0x000010043e007388 */ /* 0x000fec0000000800 */
[----:B------:R-:W1:Y:S06]  /*3f40*/  LDSM.16.M88.4 R8, [R224+0x8000] ;  /* 0x00800000e008783b */ /* 0x000e6c0000000200 */
[----:B------:R-:W4:Y:S06]  /*3f50*/  LDSM.16.M88.4 R44, [R226+0x8000] ;  /* 0x00800000e22c783b */ /* 0x000f2c0000000200 */
[----:B------:R-:W4:Y:S06]  /*3f60*/  LDSM.16.M88.4 R48, [R57+0x8000] ;  /* 0x008000003930783b */ /* 0x000f2c0000000200 */
[----:B------:R-:W4:Y:S01]  /*3f70*/  LDSM.16.M88.4 R52, [R56+0x8000] ;  /* 0x008000003834783b */ /* 0x000f220000000200 */
[C---:B-1----:R-:W-:Y:S08]  /*3f80*/  HMMA.16816.F32 R4, R8.reuse, R132, RZ ;  /* 0x000000840804723c */ /* 0x042ff000000018ff */
[----:B------:R-:W-:Y:S11]  /*3f90*/  HMMA.16816.F32 R8, R8, R134, RZ ;  /* 0x000000860808723c */ /* 0x000ff600000018ff */
[----:B------:R-:W-:Y:S01]  /*3fa0*/  @!UPT UIADD3 URZ, UPT, UPT, URZ, URZ, URZ ;  /* 0x000000fffffff290 */ /* 0x000fe2000fffe0ff */
[C---:B----4-:R-:W-:Y:S08]  /*3fb0*/  HMMA.16816.F32 R4, R44.reuse, R136, R4 ;  /* 0x000000882c04723c */ /* 0x050ff00000001804 */
[----:B------:R-:W-:Y:S01]  /*3fc0*/  HMMA.16816.F32 R8, R44, R138, R8 ;  /* 0x0000008a2c08723c */ /* 0x000fe20000001808 */
[----:B------:R-:W1:Y:S11]  /*3fd0*/  LDSM.16.M88.4 R44, [R224+0xa000] ;  /* 0x00a00000e02c783b */ /* 0x000e760000000200 */
[C---:B------:R-:W-:Y:S08]  /*3fe0*/  HMMA.16816.F32 R4, R48.reuse, R140, R4 ;  /* 0x0000008c3004723c */ /* 0x040ff00000001804 */
[----:B------:R-:W-:Y:S01]  /*3ff0*/  HMMA.16816.F32 R8, R48, R142, R8 ;  /* 0x0000008e3008723c */ /* 0x000fe20000001808 */
[----:B------:R-:W4:Y:S11]  /*4000*/  LDSM.16.M88.4 R48, [R226+0xa000] ;  /* 0x00a00000e230783b */ /* 0x000f360000000200 */
[C---:B------:R-:W-:Y:S08]  /*4010*/  HMMA.16816.F32 R4, R52.reuse, R144, R4 ;  /* 0x000000903404723c */ /* 0x040ff00000001804 */
[----:B------:R-:W-:Y:S01]  /*4020*/  HMMA.16816.F32 R8, R52, R146, R8 ;  /* 0x000000923408723c */ /* 0x000fe20000001808 */
[----:B------:R-:W4:Y:S11]  /*4030*/  LDSM.16.M88.4 R52, [R57+0xa000] ;  /* 0x00a000003934783b */ /* 0x000f360000000200 */
[C---:B-1----:R-:W-:Y:S08]  /*4040*/  HMMA.16816.F32 R4, R44.reuse, R148, R4 ;  /* 0x000000942c04723c */ /* 0x042ff00000001804 */
[----:B------:R-:W-:Y:S01]  /*4050*/  HMMA.16816.F32 R8, R44, R150, R8 ;  /* 0x000000962c08723c */ /* 0x000fe20000001808 */
[----:B------:R-:W1:Y:S11]  /*4060*/  LDSM.16.M88.4 R44, [R56+0xa000] ;  /* 0x00a00000382c783b */ /* 0x000e760000000200 */
[C---:B----4-:R-:W-:Y:S08]  /*4070*/  HMMA.16816.F32 R4, R48.reuse, R152, R4 ;  /* 0x000000983004723c */ /* 0x050ff00000001804 */
        /* <DEDUP_REMOVED lines=13> */
[----:B------:R-:W2:Y:S11]  /*4150*/  LDSM.16.M88.4 R52, [R224+0xe000] ;  /* 0x00e00000e034783b */ /* 0x000eb60000000200 */
[C---:B-1----:R-:W-:Y:S08]  /*4160*/  HMMA.16816.F32 R4, R44.reuse, R172, R4 ;  /* 0x000000ac2c04723c */ /* 0x042ff00000001804 */
[----:B------:R-:W-:Y:S01]  /*4170*/  HMMA.16816.F32 R8, R44, R174, R8 ;  /* 0x000000ae2c08723c */ /* 0x000fe20000001808 */
[----:B------:R-:W1:Y:S11]  /*4180*/  LDSM.16.M88.4 R44, [R226+0xe000] ;  /* 0x00e00000e22c783b */ /* 0x000e760000000200 */
[C---:B----4-:R-:W-:Y:S08]  /*4190*/  HMMA.16816.F32 R4, R48.reuse, R176, R4 ;  /* 0x000000b03004723c */ /* 0x050ff00000001804 */
[----:B------:R-:W-:Y:S01]  /*41a0*/  HMMA.16816.F32 R8, R48, R178, R8 ;  /* 0x000000b23008723c */ /* 0x000fe20000001808 */
[----:B------:R-:W4:Y:S11]  /*41b0*/  LDSM.16.M88.4 R48, [R57+0xe000] ;  /* 0x00e000003930783b */ /* 0x000f360000000200 */
[C---:B--2---:R-:W-:Y:S08]  /*41c0*/  HMMA.16816.F32 R4, R52.reuse, R180, R4 ;  /* 0x000000b43404723c */ /* 0x044ff00000001804 */
[----:B------:R-:W-:Y:S01]  /*41d0*/  HMMA.16816.F32 R8, R52, R182, R8 ;  /* 0x000000b63408723c */ /* 0x000fe20000001808 */
[----:B------:R-:W2:Y:S11]  /*41e0*/  LDSM.16.M88.4 R52, [R56+0xe000] ;  /* 0x00e000003834783b */ /* 0x000eb60000000200 */
[C---:B-1----:R-:W-:Y:S08]  /*41f0*/  HMMA.16816.F32 R4, R44.reuse, R184, R4 ;  /* 0x000000b82c04723c */ /* 0x042ff00000001804 */
[----:B------:R-:W-:Y:S11]  /*4200*/  HMMA.16816.F32 R8, R44, R186, R8 ;  /* 0x000000ba2c08723c */ /* 0x000ff60000001808 */
[----:B------:R-:W-:Y:S01]  /*4210*/  @!UPT UIADD3 URZ, UPT, UPT, URZ, URZ, URZ ;  /* 0x000000fffffff290 */ /* 0x000fe2000fffe0ff */
[C---:B----4-:R-:W-:Y:S08]  /*4220*/  HMMA.16816.F32 R4, R48.reuse, R188, R4 ;  /* 0x000000bc3004723c */ /* 0x050ff00000001804 */
[----:B------:R-:W-:Y:S11]  /*4230*/  HMMA.16816.F32 R8, R48, R190, R8 ;  /* 0x000000be3008723c */ /* 0x000ff60000001808 */
[----:B------:R-:W-:Y:S01]  /*4240*/  @!UPT UIADD3 URZ, UPT, UPT, URZ, URZ, URZ ;  /* 0x000000fffffff290 */ /* 0x000fe2000fffe0ff */
[C---:B--2---:R-:W-:Y:S08]  /*4250*/  HMMA.16816.F32 R4, R52.reuse, R192, R4 ;  /* 0x000000c03404723c */ /* 0x044ff00000001804 */
[----:B------:R-:W-:Y:S11]  /*4260*/  HMMA.16816.F32 R8, R52, R194, R8 ;  /* 0x000000c23408723c */ /* 0x000ff60000001808 */
[C---:B------:R-:W-:Y:S01]  /*4270*/  FADD.FTZ R4, -R68.reuse, R4 ;  /* 0x0000000444047221 */ /* 0x040fe20000010100 */
[----:B------:R-:W-:Y:S01]  /*4280*/  FADD.FTZ R5, -R68, R5 ;  /* 0x0000000544057221 */ /* 0x000fe20000010100 */
[C---:B---3--:R-:W-:Y:S01]  /*4290*/  FADD.FTZ R6, -R69.reuse, R6 ;  /* 0x0000000645067221 */ /* 0x048fe20000010100 */
[----:B------:R-:W-:Y:S01]  /*42a0*/  FADD.FTZ R7, -R69, R7 ;  /* 0x0000000745077221 */ /* 0x000fe20000010100 */
[----:B------:R-:W-:Y:S01]  /*42b0*/  FMUL.FTZ R4, R78, R4 ;  /* 0x000000044e047220 */ /* 0x000fe20000410000 */
[----:B------:R-:W-:Y:S01]  /*42c0*/  FMUL.FTZ R5, R77, R5 ;  /* 0x000000054d057220 */ /* 0x000fe20000410000 */
[----:B------:R-:W-:Y:S01]  /*42d0*/  FMUL.FTZ R6, R74, R6 ;  /* 0x000000064a067220 */ /* 0x000fe20000410000 */
[----:B------:R-:W-:Y:S01]  /*42e0*/  FMUL.FTZ R7, R73, R7 ;  /* 0x0000000749077220 */ /* 0x000fe20000410000 */
[C---:B------:R-:W-:Y:S01]  /*42f0*/  FADD.FTZ R8, -R68.reuse, R8 ;  /* 0x0000000844087221 */ /* 0x040fe20000010100 */
        /* <DEDUP_REMOVED lines=9> */
[----:B------:R-:W-:Y:S01]  /*4390*/  F2FP.F16.F32.PACK_AB R4, R5, R4 ;  /* 0x000000040504723e */ /* 0x000fe200000000ff */
[----:B------:R-:W-:Y:S01]  /*43a0*/  FMUL.FTZ R8, R8, R64 ;  /* 0x0000004008087220 */ /* 0x000fe20000410000 */
[----:B------:R-:W-:Y:S01]  /*43b0*/  FMUL.FTZ R10, R72, R10 ;  /* 0x0000000a480a7220 */ /* 0x000fe20000410000 */
[----:B------:R-:W-:Y:S01]  /*43c0*/  FMUL.FTZ R11, R71, R11 ;  /* 0x0000000b470b7220 */ /* 0x000fe20000410000 */
[----:B------:R-:W-:Y:S01]  /*43d0*/  FMUL.FTZ R9, R9, R65 ;  /* 0x0000004109097220 */ /* 0x000fe20000410000 */
[----:B------:R-:W-:Y:S01]  /*43e0*/  F2FP.F16.F32.PACK_AB R6, R7, R6 ;  /* 0x000000060706723e */ /* 0x000fe200000000ff */
[----:B------:R-:W-:Y:S01]  /*43f0*/  STS [R66+0x14000], R4 ;  /* 0x0140000442007388 */ /* 0x000fe20000000800 */
[----:B------:R-:W-:Y:S01]  /*4400*/  FMUL.FTZ R10, R10, R70 ;  /* 0x000000460a0a7220 */ /* 0x000fe20000410000 */
[----:B------:R-:W-:Y:S01]  /*4410*/  FMUL.FTZ R11, R11, R79 ;  /* 0x0000004f0b0b7220 */ /* 0x000fe20000410000 */
[----:B------:R-:W-:Y:S03]  /*4420*/  F2FP.F16.F32.PACK_AB R8, R9, R8 ;  /* 0x000000080908723e */ /* 0x000fe600000000ff */
[----:B------:R-:W-:Y:S01]  /*4430*/  STS [R67+-0x1000], R6 ;  /* 0xfff0000643007388 */ /* 0x000fe20000000800 */
[----:B------:R-:W-:Y:S02]  /*4440*/  LEA R5, R219, UR38, 0x1 ;  /* 0x00000026db057c11 */ /* 0x000fe4000f8e08ff */
[----:B------:R-:W-:Y:S03]  /*4450*/  F2FP.F16.F32.PACK_AB R10, R11, R10 ;  /* 0x0000000a0b0a723e */ /* 0x000fe600000000ff */
[----:B------:R-:W-:Y:S01]  /*4460*/  STS [R63+-0xff0], R8 ;  /* 0xfff010083f007388 */ /* 0x000fe20000000800 */
[C---:B------:R-:W-:Y:S01]  /*4470*/  VIADD R80, R5.reuse, 0x20 ;  /* 0x0000002005507836 */ /* 0x040fe20000000000 */
[----:B------:R-:W-:Y:S04]  /*4480*/  @P1 IADD3 R80, PT, PT, R5, -0x20, RZ ;  /* 0xffffffe005501810 */ /* 0x000fe80007ffe0ff */
[----:B------:R-:W-:Y:S01]  /*4490*/  STS [R62+-0xff0], R10 ;  /* 0xfff0100a3e007388 */ /* 0x000fe20000000800 */
[----:B------:R-:W-:Y:S06]  /*44a0*/  BAR.SYNC.DEFER_BLOCKING 0x0 ;  /* 0x0000000000007b1d */ /* 0x000fec0000010000 */
[----:B------:R-:W-:Y:S06]  /*44b0*/  LDSM.16.MT88.4 R4, [R228+0x15000] ;  /* 0x01500000e404783b */ /* 0x000fec0000004200 */
[----:B------:R-:W1:Y:S06]  /*44c0*/  LDSM.16.MT88.4 R8, [R227+0x8000] ;  /* 0x00800000e308783b */ /* 0x000e6c0000004200 */
[----:B------:R-:W2:Y:S06]  /*44d0*/  LDSM.16.MT88.4 R44, [R80] ;  /* 0x00000000502c783b */ /* 0x000eac0000004200 */
[----:B------:R-:W3:Y:S06]  /*44e0*/  LDSM.16.MT88.4 R48, [R227+0xc000] ;  /* 0x00c00000e330783b */ /* 0x000eec0000004200 */
[----:B------:R-:W-:Y:S06]  /*44f0*/  LDSM.16.MT88.4 R52, [R228+0x15400] ;  /* 0x01540000e434783b */ /* 0x000fec0000004200 */
[----:B------:R-:W4:Y:S06]  /*4500*/  LDSM.16.MT88.4 R56, [R227+0x8800] ;  /* 0x00880000e338783b */ /* 0x000f2c0000004200 */
[----:B------:R-:W4:Y:S06]  /*4510*/  LDSM.16.MT88.4 R60, [R80+0x400] ;  /* 0x00040000503c783b */ /* 0x000f2c0000004200 */
[----:B------:R-:W4:Y:S01]  /*4520*/  LDSM.16.MT88.4 R64, [R227+0xc800] ;  /* 0x00c80000e340783b */ /* 0x000f220000004200 */
[-C--:B-1----:R-:W-:Y:S05]  /*4530*/  HMMA.16816.F32 R12, R4, R8.reuse, R12 ;  /* 0x00000008040c723c */ /* 0x082fea000000180c */
[----:B------:R-:W-:Y:S03]  /*4540*/  LDSM.16.MT88.4 R68, [R227+0x9000] ;  /* 0x00900000e344783b */ /* 0x000fe60000004200 */
[C---:B--2---:R-:W-:Y:S03]  /*4550*/  HMMA.16816.F32 R16, R44.reuse, R8, R16 ;  /* 0x000000082c10723c */ /* 0x044fe60000001810 */
[----:B------:R-:W-:Y:S06]  /*4560*/  LDSM.16.MT88.4 R72, [R80+0x800] ;  /* 0x000800005048783b */ /* 0x000fec0000004200 */
[----:B------:R-:W-:Y:S01]  /*4570*/  LDSM.16.MT88.4 R76, [R227+0xd000] ;  /* 0x00d00000e34c783b */ /* 0x000fe20000004200 */
        /* <DEDUP_REMOVED lines=8> */
[----:B------:R-:W2:Y:S06]  /*4600*/  LDSM.16.MT88.4 R4, [R228+0x15c00] ;  /* 0x015c0000e404783b */ /* 0x000eac0000004200 */
[----:B------:R-:W3:Y:S01]  /*4610*/  LDSM.16.MT88.4 R48, [R80+0xc00] ;  /* 0x000c00005030783b */ /* 0x000ee20000004200 */
        /* <DEDUP_REMOVED lines=16> */
[-C--:B------:R-:W-:Y:S03]  /*4720*/  HMMA.16816.F32 R36, R72, R78.reuse, R36 ;  /* 0x0000004e4824723c */ /* 0x080fe60000001824 */
[C---:B------:R-:W-:Y:S05]  /*4730*/  LOP3.LUT R72, R2.reuse, 0x400, RZ, 0xc0, !PT ;  /* 0x0000040002487812 */ /* 0x040fea00078ec0ff */
[----:B------:R-:W-:Y:S04]  /*4740*/  HMMA.16816.F32 R40, R8, R78, R40 ;  /* 0x0000004e0828723c */ /* 0x000fe80000001828 */
[----:B------:R-:W-:Y:S02]  /*4750*/  LOP3.LUT R8, R221, 0x20, RZ, 0xc0, !PT ;  /* 0x00000020dd087812 */ /* 0x000fe400078ec0ff */
[----:B------:R-:W-:Y:S02]  /*4760*/  LOP3.LUT R9, R2, 0x1e0, RZ, 0xc0, !PT ;  /* 0x000001e002097812 */ /* 0x000fe400078ec0ff */
[-C--:B--2---:R-:W-:Y:S05]  /*4770*/  HMMA.16816.F32 R12, R4, R44.reuse, R12 ;  /* 0x0000002c040c723c */ /* 0x084fea000000180c */
[----:B------:R-:W-:Y:S02]  /*4780*/  LOP3.LUT R10, R8, 0x18, R213, 0xf8, !PT ;  /* 0x00000018080a7812 */ /* 0x000fe400078ef8d5 */
[----:B------:R-:W-:Y:S01]  /*4790*/  SHF.R.U32.HI R8, RZ, 0x1, R214 ;  /* 0x00000001ff087819 */ /* 0x000fe200000116d6 */
[C---:B---3--:R-:W-:Y:S04]  /*47a0*/  HMMA.16816.F32 R16, R48.reuse, R44, R16 ;  /* 0x0000002c3010723c */ /* 0x048fe80000001810 */
[----:B------:R-:W-:Y:S02]  /*47b0*/  LOP3.LUT R10, R10, 0x1c0, R212, 0xf8, !PT ;  /* 0x000001c00a0a7812 */ /* 0x000fe400078ef8d4 */
[----:B------:R-:W-:Y:S02]  /*47c0*/  LOP3.LUT R9, R9, 0x38, R218, 0x78, !PT ;  /* 0x0000003809097812 */ /* 0x000fe400078e78da */
[-C--:B------:R-:W-:Y:S03]  /*47d0*/  HMMA.16816.F32 R20, R48, R46.reuse, R20 ;  /* 0x0000002e3014723c */ /* 0x080fe60000001814 */
[----:B------:R-:W-:Y:S02]  /*47e0*/  LOP3.LUT R10, R10, 0x38, R3, 0x78, !PT ;  /* 0x000000380a0a7812 */ /* 0x000fe400078e7803 */
[----:B------:R-:W-:Y:S02]  /*47f0*/  LOP3.LUT R8, R9, 0x8, R8, 0x78, !PT ;  /* 0x0000000809087812 */ /* 0x000fe400078e7808 */
[----:B------:R-:W-:Y:S01]  /*4800*/  LOP3.LUT R229, R10, 0x200, R212, 0xf8, !PT ;  /* 0x000002000ae57812 */ /* 0x000fe200078ef8d4 */
[C---:B------:R-:W-:Y:S04]  /*4810*/  HMMA.16816.F32 R24, R4.reuse, R46, R24 ;  /* 0x0000002e0418723c */ /* 0x040fe80000001818 */
[----:B------:R-:W-:Y:S02]  /*4820*/  LEA R72, R8, R72, 0x1 ;  /* 0x0000004808487211 */ /* 0x000fe400078e08ff */
[----:B------:R-:W-:Y:S02]  /*4830*/  LEA R229, R229, UR4, 0x1 ;  /* 0x00000004e5e57c11 */ /* 0x000fe4000f8e08ff */
[-C--:B----4-:R-:W-:Y:S08]  /*4840*/  HMMA.16816.F32 R28, R4, R56.reuse, R28 ;  /* 0x00000038041c723c */ /* 0x090ff0000000181c */
[C---:B------:R-:W-:Y:S08]  /*4850*/  HMMA.16816.F32 R32, R48.reuse, R56, R32 ;  /* 0x000000383020723c */ /* 0x040ff00000001820 */
[-C--:B------:R-:W-:Y:S08]  /*4860*/  HMMA.16816.F32 R36, R48, R58.reuse, R36 ;  /* 0x0000003a3024723c */ /* 0x080ff00000001824 */
[----:B------:R-:W-:Y:S01]  /*4870*/  HMMA.16816.F32 R40, R4, R58, R40 ;  /* 0x0000003a0428723c */ /* 0x000fe20000001828 */
[----:B------:R-:W-:Y:S08]  /*4880*/  @!UPT UIADD3 URZ, UPT, UPT, URZ, URZ, URZ ;  /* 0x000000fffffff290 */ /* 0x000ff0000fffe0ff */
[----:B------:R-:W-:Y:S11]  /*4890*/  BRA.U !UP0, `(.L_x_84) ;  /* 0x0000000108f87547 */ /* 0x000ff6000b800000 */
[----:B------:R-:W-:Y:S02]  /*48a0*/  IADD3 R7, P0, PT, RZ, -UR34, RZ ;  /* 0x80000022ff077c10 */ /* 0x000fe4000ff1e0ff */
[----:B------:R-:W-:Y:S02]  /*48b0*/  LOP3.LUT R8, R3, 0x1f8, RZ, 0xc0, !PT ;  /* 0x000001f803087812 */ /* 0x000fe400078ec0ff */
[----:B------:R-:W-:Y:S01]  /*48c0*/  ISETP.GE.AND P5, PT, R248, UR8, PT ;  /* 0x00000008f8007c0c */ /* 0x000fe2000bfa6270 */
[----:B------:R-:W-:Y:S01]  /*48d0*/  IMAD.X R4, RZ, RZ, ~UR12, P0 ;  /* 0x8000000cff047e24 */ /* 0x000fe200080e06ff */
[----:B------:R-:W-:Y:S02]  /*48e0*/  LOP3.LUT R8, R8, 0x38, R214, 0x78, !PT ;  /* 0x0000003808087812 */ /* 0x000fe400078e78d6 */
[----:B------:R-:W-:Y:S02]  /*48f0*/  LOP3.LUT R6, R248, 0x40, RZ, 0xfc, !PT ;  /* 0x00000040f8067812 */ /* 0x000fe400078efcff */
[----:B------:R-:W-:Y:S02]  /*4900*/  SHF.R.S64 R7, R7, 0x1f, R4 ;  /* 0x0000001f07077819 */ /* 0x000fe40000001004 */
[----:B------:R-:W-:Y:S02]  /*4910*/  LOP3.LUT R8, R8, 0x1e00, R3, 0xf8, !PT ;  /* 0x00001e0008087812 */ /* 0x000fe400078ef803 */
[----:B------:R-:W-:Y:S02]  /*4920*/  IADD3 R234, P0, PT, R234, R7, RZ ;  /* 0x00000007eaea7210 */ /* 0x000fe40007f1e0ff */
[----:B------:R-:W-:Y:S01]  /*4930*/  ISETP.GE.AND P4, PT, R6, UR8, PT ;  /* 0x0000000806007c0c */ /* 0x000fe2000bf86270 */
[----:B------:R-:W-:Y:S01]  /*4940*/  IMAD.U32 R6, RZ, RZ, UR16 ;  /* 0x00000010ff067e24 */ /* 0x000fe2000f8e00ff */
[----:B------:R-:W-:Y:S01]  /*4950*/  LEA.HI.X.SX32 R235, R4, R235, 0x1, P0 ;  /* 0x000000eb04eb7211 */ /* 0x000fe200000f0eff */
[----:B------:R-:W-:Y:S01]  /*4960*/  IMAD.U32 R4, RZ, RZ, UR20 ;  /* 0x00000014ff047e24 */ /* 0x000fe2000f8e00ff */
[----:B------:R-:W-:Y:S02]  /*4970*/  LEA R8, R8, UR4, 0x1 ;  /* 0x0000000408087c11 */ /* 0x000fe4000f8e08ff */
[----:B------:R-:W-:Y:S02]  /*4980*/  LOP3.LUT R5, R248, 0x80, RZ, 0xfc, !PT ;  /* 0x00000080f8057812 */ /* 0x000fe400078efcff */
[----:B------:R-:W-:Y:S01]  /*4990*/  LEA R6, P0, R6, R234, 0x1 ;  /* 0x000000ea06067211 */ /* 0x000fe200078008ff */
[----:B------:R-:W-:Y:S01]  /*49a0*/  @!PT LDS RZ, [RZ] ;  /* 0x00000000fffff984 */ /* 0x000fe20000000800 */
[----:B------:R-:W-:Y:S01]  /*49b0*/  @!PT LDS RZ, [RZ] ;  /* 0x00000000fffff984 */ /* 0x000fe20000000800 */
[----:B------:R-:W-:Y:S01]  /*49c0*/  @!PT LDS RZ, [RZ] ;  /* 0x00000000fffff984 */ /* 0x000fe20000000800 */
[----:B------:R1:W-:Y:S01]  /*49d0*/  @!P5 LDGSTS.E.BYPASS.LTC128B.128 [R8+0x8000], desc[UR36][R234.64] ;  /* 0x08000000ea08dfae */ /* 0x0003e2000b981a24 */
[----:B------:R-:W-:Y:S01]  /*49e0*/  ISETP.GE.AND P3, PT, R5, UR8, PT ;  /* 0x0000000805007c0c */ /* 0x000fe2000bf66270 */
[----:B------:R-:W-:Y:S01]  /*49f0*/  IMAD.U32 R5, RZ, RZ, UR16 ;  /* 0x00000010ff057e24 */ /* 0x000fe2000f8e00ff */
[----:B------:R-:W-:Y:S01]  /*4a00*/  LOP3.LUT R7, R248, 0xc0, RZ, 0xfc, !PT ;  /* 0x000000c0f8077812 */ /* 0x000fe200078efcff */
[----:B------:R1:W-:Y:S03]  /*4a10*/  @P5 STS.128 [R8+0x8000], RZ ;  /* 0x008000ff08005388 */ /* 0x0003e60000000c00 */
[----:B------:R-:W-:Y:S01]  /*4a20*/  ISETP.GE.AND P2, PT, R7, UR8, PT ;  /* 0x0000000807007c0c */ /* 0x000fe2000bf46270 */
[----:B------:R-:W-:Y:S01]  /*4a30*/  @!PT LDS RZ, [RZ] ;  /* 0x00000000fffff984 */ /* 0x000fe20000000800 */
[----:B------:R-:W-:Y:S01]  /*4a40*/  @!PT LDS RZ, [RZ] ;  /* 0x00000000fffff984 */ /* 0x000fe20000000800 */
[----:B------:R-:W-:Y:S01]  /*4a50*/  @!PT LDS RZ, [RZ] ;  /* 0x00000000fffff984 */ /* 0x000fe20000000800 */
[----:B------:R1:W-:Y:S01]  /*4a60*/  @!P4 LDGSTS.E.BYPASS.LTC128B.128 [R8+0xa000], desc[UR36][R234.64+0x80] ;  /* 0x0a000080ea08cfae */ /* 0x0003e2000b981a24 */
[----:B------:R-:W-:Y:S03]  /*4a70*/  LEA.HI.X R7, R5, R235, R4, 0x1, P0 ;  /* 0x000000eb05077211 */ /* 0x000fe600000f0c04 */
        /* <DEDUP_REMOVED lines=32> */
.L_x_84:
[----:B------:R-:W-:Y:S01]  /*4c80*/  LDSM.16.M88.4 R96, [R72+UR4+0x14000] ;  /* 0x014000044860783b */ /* 0x000fe20008000200 */
[----:B------:R-:W-:Y:S01]  /*4c90*/  VIADD R208, R72, UR4 ;  /* 0x0000000448d07c36 */ /* 0x000fe20008000000 */
[----:B------:R-:W-:Y:S01]  /*4ca0*/  PLOP3.LUT P2, PT, PT, PT, UP0, 0x80, 0x8 ;  /* 0x000000000008781c */ /* 0x000fe20003f4f008 */
[----:B------:R-:W-:Y:S01]  /*4cb0*/  IMAD R250, R243, UR9, RZ ;  /* 0x00000009f3fa7c24 */ /* 0x000fe2000f8e02ff */
[----:B------:R-:W1:Y:S01]  /*4cc0*/  LDSM.16.MT88.4 R48, [R229+0x10000] ;  /* 0x01000000e530783b */ /* 0x000e620000004200 */
[----:B------:R-:W-:Y:S01]  /*4cd0*/  PLOP3.LUT P4, PT, PT, PT, UP0, 0x80, 0x8 ;  /* 0x000000000008781c */ /* 0x000fe20003f8f008 */
[----:B------:R-:W-:Y:S01]  /*4ce0*/  UISETP.GT.AND UP1, UPT, UR45, UR49, UPT ;  /* 0x000000312d00728c */ /* 0x000fe2000bf24270 */
[----:B------:R-:W-:Y:S01]  /*4cf0*/  PLOP3.LUT P3, PT, PT, PT, UP0, 0x80, 0x8 ;  /* 0x000000000008781c */ /* 0x000fe20003f6f008 */
[----:B------:R-:W2:Y:S04]  /*4d00*/  LDSM.16.M88.4 R92, [R72+UR4+0x14800] ;  /* 0x01480004485c783b */ /* 0x000ea80008000200 */
[----:B------:R-:W3:Y:S04]  /*4d10*/  LDSM.16.MT88.4 R64, [R229+0x11000] ;  /* 0x01100000e540783b */ /* 0x000ee80000004200 */
[----:B------:R-:W4:Y:S04]  /*4d20*/  LDSM.16.MT88.4 R80, [R229+0x12000] ;  /* 0x01200000e550783b */ /* 0x000f280000004200 */
[----:B------:R-:W4:Y:S04]  /*4d30*/  LDSM.16.MT88.4 R196, [R229+0x13000] ;  /* 0x01300000e5c4783b */ /* 0x000f280000004200 */
[----:B------:R-:W-:Y:S04]  /*4d40*/  LDSM.16.MT88.4 R204, [R229+0x10800] ;  /* 0x01080000e5cc783b */ /* 0x000fe80000004200 */
[----:B------:R-:W-:Y:S01]  /*4d50*/  STL.64 [R1], R12 ;  /* 0x0000000c01007387 */ /* 0x000fe20000100a00 */
        /* <DEDUP_REMOVED lines=10> */
[C---:B------:R-:W-:Y:S02]  /*4e00*/  VIADD R80, R208.reuse, 0x14000 ;  /* 0x00014000d0507836 */ /* 0x040fe40000000000 */
[----:B------:R-:W-:Y:S02]  /*4e10*/  VIADD R208, R208, 0x14020 ;  /* 0x00014020d0d07836 */ /* 0x000fe40000000000 */
[----:B------:R-:W-:Y:S02]  /*4e20*/  @P1 VIADD R208, R80, 0xffffffe0 ;  /* 0xffffffe050d01836 */ /* 0x000fe40000000000 */
[-C--:B------:R-:W-:Y:S03]  /*4e30*/  HMMA.16816.F32 R76, R92, R82.reuse, RZ ;  /* 0x000000525c4c723c */ /* 0x080fe600000018ff */
[----:B------:R-:W1:Y:S04]  /*4e40*/  LDSM.16.M88.4 R200, [R208] ;  /* 0x00000000d0c8783b */ /* 0x000e680000000200 */
[----:B------:R-:W2:Y:S01]  /*4e50*/  LDSM.16.M88.4 R208, [R208+0x800] ;  /* 0x00080000d0d0783b */ /* 0x000ea20000000200 */
[C---:B------:R-:W-:Y:S08]  /*4e60*/  HMMA.16816.F32 R80, R96.reuse, R82, RZ ;  /* 0x000000526050723c */ /* 0x040ff000000018ff */
[-C--:B------:R-:W-:Y:S08]  /*4e70*/  HMMA.16816.F32 R84, R96, R196.reuse, RZ ;  /* 0x000000c46054723c */ /* 0x080ff000000018ff */
[C---:B------:R-:W-:Y:S08]  /*4e80*/  HMMA.16816.F32 R88, R92.reuse, R196, RZ ;  /* 0x000000c45c58723c */ /* 0x040ff000000018ff */
[-C--:B------:R-:W-:Y:S08]  /*4e90*/  HMMA.16816.F32 R92, R92, R198.reuse, RZ ;  /* 0x000000c65c5c723c */ /* 0x080ff000000018ff */
[----:B------:R-:W-:Y:S01]  /*4ea0*/  HMMA.16816.F32 R96, R96, R198, RZ ;  /* 0x000000c66060723c */ /* 0x000fe200000018ff */
[----:B------:R-:W3:Y:S07]  /*4eb0*/  LDSM.16.MT88.4 R196, [R229+0x11800] ;  /* 0x01180000e5c4783b */ /* 0x000eee0000004200 */
[-C--:B-1----:R-:W-:Y:S08]  /*4ec0*/  HMMA.16816.F32 R4, R200, R204.reuse, R4 ;  /* 0x000000ccc804723c */ /* 0x082ff00000001804 */
[C---:B--2---:R-:W-:Y:S04]  /*4ed0*/  HMMA.16816.F32 R8, R208.reuse, R204, R8 ;  /* 0x000000ccd008723c */ /* 0x044fe80000001808 */
[----:B------:R-:W-:Y:S04]  /*4ee0*/  IMAD.U32 R204, R250, -0x40, RZ ;  /* 0xffffffc0facc7824 */ /* 0x000fe800078e00ff */
[-C--:B------:R-:W-:Y:S03]  /*4ef0*/  HMMA.16816.F32 R44, R208, R206.reuse, R44 ;  /* 0x000000ced02c723c */ /* 0x080fe6000000182c */
[C---:B------:R-:W-:Y:S04]  /*4f00*/  LEA R244, P0, R204.reuse, R244, 0x2 ;  /* 0x000000f4ccf47211 */ /* 0x040fe800078010ff */
[----:B------:R-:W-:Y:S01]  /*4f10*/  LEA.HI.X.SX32 R245, R204, R245, 0x2, P0 ;  /* 0x000000f5ccf57211 */ /* 0x000fe200000f16ff */
[C---:B------:R-:W-:Y:S01]  /*4f20*/  HMMA.16816.F32 R48, R200.reuse, R206, R48 ;  /* 0x000000cec830723c */ /* 0x040fe20000001830 */
[----:B------:R-:W1:Y:S07]  /*4f30*/  LDSM.16.MT88.4 R204, [R229+0x12800] ;  /* 0x01280000e5cc783b */ /* 0x000e6e0000004200 */
[-C--:B---3--:R-:W-:Y:S08]  /*4f40*/  HMMA.16816.F32 R52, R200, R196.reuse, R52 ;  /* 0x000000c4c834723c */ /* 0x088ff00000001834 */
[C---:B------:R-:W-:Y:S08]  /*4f50*/  HMMA.16816.F32 R56, R208.reuse, R196, R56 ;  /* 0x000000c4d038723c */ /* 0x040ff00000001838 */
[-C--:B------:R-:W-:Y:S08]  /*4f60*/  HMMA.16816.F32 R60, R208, R198.reuse, R60 ;  /* 0x000000c6d03c723c */ /* 0x080ff0000000183c */
[C---:B------:R-:W-:Y:S01]  /*4f70*/  HMMA.16816.F32 R64, R200.reuse, R198, R64 ;  /* 0x000000c6c840723c */ /* 0x040fe20000001840 */
[----:B------:R-:W2:Y:S07]  /*4f80*/  LDSM.16.MT88.4 R196, [R229+0x13800] ;  /* 0x01380000e5c4783b */ /* 0x000eae0000004200 */
[-C--:B-1----:R-:W-:Y:S08]  /*4f90*/  HMMA.16816.F32 R68, R200, R204.reuse, R68 ;  /* 0x000000ccc844723c */ /* 0x082ff00000001844 */
[C---:B------:R-:W-:Y:S04]  /*4fa0*/  HMMA.16816.F32 R72, R208.reuse, R204, R72 ;  /* 0x000000ccd048723c */ /* 0x040fe80000001848 */
[C---:B------:R-:W-:Y:S04]  /*4fb0*/  IMAD.SHL.U32 R205, R250.reuse, 0x8, RZ ;  /* 0x00000008facd7824 */ /* 0x040fe800078e00ff */
[-C--:B------:R-:W-:Y:S03]  /*4fc0*/  HMMA.16816.F32 R76, R208, R206.reuse, R76 ;  /* 0x000000ced04c723c */ /* 0x080fe6000000184c */
[C---:B------:R-:W-:Y:S04]  /*4fd0*/  LEA R204, P0, R205.reuse, R244, 0x2 ;  /* 0x000000f4cdcc7211 */ /* 0x040fe800078010ff */
[----:B------:R-:W-:Y:S01]  /*4fe0*/  LEA.HI.X.SX32 R205, R205, R245, 0x2, P0 ;  /* 0x000000f5cdcd7211 */ /* 0x000fe200000f16ff */
[C---:B------:R-:W-:Y:S04]  /*4ff0*/  HMMA.16816.F32 R80, R200.reuse, R206, R80 ;  /* 0x000000cec850723c */ /* 0x040fe80000001850 */
[C---:B------:R-:W-:Y:S04]  /*5000*/  LEA R206, P0, R250.reuse, R204, 0x5 ;  /* 0x000000ccface7211 */ /* 0x040fe800078028ff */
[C---:B------:R-:W-:Y:S01]  /*5010*/  LEA.HI.X.SX32 R207, R250.reuse, R205, 0x5, P0 ;  /* 0x000000cdfacf7211 */ /* 0x040fe200000f2eff */
[-C--:B--2---:R-:W-:Y:S08]  /*5020*/  HMMA.16816.F32 R84, R200, R196.reuse, R84 ;  /* 0x000000c4c854723c */ /* 0x084ff00000001854 */
[C---:B------:R-:W-:Y:S04]  /*5030*/  HMMA.16816.F32 R88, R208.reuse, R196, R88 ;  /* 0x000000c4d058723c */ /* 0x040fe80000001858 */
[C---:B------:R-:W-:Y:S04]  /*5040*/  LEA R196, P0, R250.reuse, R206, 0x5 ;  /* 0x000000cefac47211 */ /* 0x040fe800078028ff */
[-C--:B------:R-:W-:Y:S03]  /*5050*/  HMMA.16816.F32 R92, R208, R198.reuse, R92 ;  /* 0x000000c6d05c723c */ /* 0x080fe6000000185c */
[C---:B------:R-:W-:Y:S02]  /*5060*/  LEA.HI.X.SX32 R197, R250.reuse, R207, 0x5, P0 ;  /* 0x000000cffac57211 */ /* 0x040fe400000f2eff */
[C---:B------:R-:W-:Y:S03]  /*5070*/  LEA R210, P0, R250.reuse, R196, 0x5 ;  /* 0x000000c4fad27211 */ /* 0x040fe600078028ff */
[----:B------:R-:W-:Y:S04]  /*5080*/  HMMA.16816.F32 R96, R200, R198, R96 ;  /* 0x000000c6c860723c */ /* 0x000fe80000001860 */
[C---:B------:R-:W-:Y:S02]  /*5090*/  LEA.HI.X.SX32 R211, R250.reuse, R197, 0x5, P0 ;  /* 0x000000c5fad37211 */ /* 0x040fe400000f2eff */
[C---:B------:R-:W-:Y:S02]  /*50a0*/  LEA R208, P0, R250.reuse, R210, 0x5 ;  /* 0x000000d2fad07211 */ /* 0x040fe400078028ff */
[----:B------:R-:W-:Y:S02]  /*50b0*/  SHF.R.U32.HI R198, RZ, 0x1, R214 ;  /* 0x00000001ffc67819 */ /* 0x000fe400000116d6 */
[C---:B------:R-:W-:Y:S02]  /*50c0*/  LEA.HI.X.SX32 R209, R250.reuse, R211, 0x5, P0 ;  /* 0x000000d3fad17211 */ /* 0x040fe400000f2eff */
[----:B------:R-:W-:Y:S02]  /*50d0*/  LEA R200, P0, R250, R208, 0x5 ;  /* 0x000000d0fac87211 */ /* 0x000fe400078028ff */
[----:B------:R-:W-:Y:S02]  /*50e0*/  @P2 LOP3.LUT R198, R198, 0x30, RZ, 0xc0, !PT ;  /* 0x00000030c6c62812 */ /* 0x000fe400078ec0ff */
[----:B------:R-:W-:Y:S02]  /*50f0*/  LEA.HI.X.SX32 R201, R250, R209, 0x5, P0 ;  /* 0x000000d1fac97211 */ /* 0x000fe400000f2eff */
[----:B------:R-:W-:Y:S02]  /*5100*/  PLOP3.LUT P0, PT, PT, PT, UP0, 0x80, 0x8 ;  /* 0x000000000008781c */ /* 0x000fe40003f0f008 */
[----:B------:R-:W-:Y:S02]  /*5110*/  PLOP3.LUT P2, PT, PT, PT, UP0, 0x80, 0x8 ;  /* 0x000000000008781c */ /* 0x000fe40003f4f008 */
[----:B------:R-:W-:Y:S01]  /*5120*/  @P4 LOP3.LUT R233, R198, 0x7, R230, 0xf8, !PT ;  /* 0x00000007c6e94812 */ /* 0x000fe200078ef8e6 */
[----:B------:R-:W-:Y:S01]  /*5130*/  IMAD.MOV.U32 R198, RZ, RZ, 0x4 ;  /* 0x00000004ffc67424 */ /* 0x000fe200078e00ff */
[C---:B------:R-:W-:Y:S03]  /*5140*/  LEA R202, P4, R250.reuse, R200, 0x5 ;  /* 0x000000c8faca7211 */ /* 0x040fe600078828ff */
        /* <DEDUP_REMOVED lines=14> */
[C---:B--2---:R-:W-:Y:S03]  /*5230*/  LEA R4, P0, R250.reuse, R198, 0x5 ;  /* 0x000000c6fa047211 */ /* 0x044fe600078028ff */
[----:B------:R2:W-:Y:S01]  /*5240*/  REDG.E.ADD.F32.FTZ.RN.STRONG.GPU desc[UR36][R202.64], R11 ;  /* 0x0000000bca0079a6 */ /* 0x0005e2000c12f324 */
[C---:B---3--:R-:W-:Y:S03]  /*5250*/  LEA.HI.X.SX32 R5, R250.reuse, R199, 0x5, P0 ;  /* 0x000000c7fa057211 */ /* 0x048fe600000f2eff */
[----:B------:R3:W-:Y:S01]  /*5260*/  REDG.E.ADD.F32.FTZ.RN.STRONG.GPU desc[UR36][R244.64+0x80], R48 ;  /* 0x00008030f40079a6 */ /* 0x0007e2000c12f324 */
[C---:B------:R-:W-:Y:S03]  /*5270*/  LEA R204, P0, R250.reuse, R4, 0x5 ;  /* 0x00000004facc7211 */ /* 0x040fe600078028ff */
[----:B------:R3:W-:Y:S01]  /*5280*/  REDG.E.ADD.F32.FTZ.RN.STRONG.GPU desc[UR36][R198.64+0x80], R49 ;  /* 0x00008031c60079a6 */ /* 0x0007e2000c12f324 */
[C---:B------:R-:W-:Y:S02]  /*5290*/  LEA.HI.X.SX32 R205, R250.reuse, R5, 0x5, P0 ;  /* 0x00000005facd7211 */ /* 0x040fe400000f2eff */
[C---:B----4-:R-:W-:Y:S01]  /*52a0*/  LEA R206, P0, R250.reuse, R204, 0x5 ;  /* 0x000000ccface7211 */ /* 0x050fe200078028ff */
[----:B------:R4:W-:Y:S03]  /*52b0*/  REDG.E.ADD.F32.FTZ.RN.STRONG.GPU desc[UR36][R4.64+0x80], R50 ;  /* 0x00008032040079a6 */ /* 0x0009e6000c12f324 */
[C---:B------:R-:W-:Y:S01]  /*52c0*/  LEA.HI.X.SX32 R207, R250.reuse, R205, 0x5, P0 ;  /* 0x000000cdfacf7211 */ /* 0x040fe200000f2eff */
[----:B------:R4:W-:Y:S01]  /*52d0*/  REDG.E.ADD.F32.FTZ.RN.STRONG.GPU desc[UR36][R204.64+0x80], R51 ;  /* 0x00008033cc0079a6 */ /* 0x0009e2000c12f324 */
        /* <DEDUP_REMOVED lines=11> */
[----:B------:R4:W-:Y:S01]  /*5390*/  REDG.E.ADD.F32.FTZ.RN.STRONG.GPU desc[UR36][R244.64+0x100], R52 ;  /* 0x00010034f40079a6 */ /* 0x0009e2000c12f324 */
        /* <DEDUP_REMOVED lines=8> */
[C---:B--2---:R-:W-:Y:S02]  /*5420*/  LEA.HI.X.SX32 R11, R250.reuse, R201, 0x5, P0 ;  /* 0x000000c9fa0b7211 */ /* 0x044fe400000f2eff */
[C---:B------:R-:W-:Y:S03]  /*5430*/  LEA R202, P0, R250.reuse, R10, 0x5 ;  /* 0x0000000afaca7211 */ /* 0x040fe600078028ff */
[----:B------:R2:W-:Y:S01]  /*5440*/  REDG.E.ADD.F32.FTZ.RN.STRONG.GPU desc[UR36][R10.64+0x100], R56 ;  /* 0x000100380a0079a6 */ /* 0x0005e2000c12f324 */
[C---:B------:R-:W-:Y:S02]  /*5450*/  LEA.HI.X.SX32 R203, R250.reuse, R11, 0x5, P0 ;  /* 0x0000000bfacb7211 */ /* 0x040fe400000f2eff */
[C---:B---3--:R-:W-:Y:S03]  /*5460*/  LEA R48, P0, R250.reuse, R202, 0x5 ;  /* 0x000000cafa307211 */ /* 0x048fe600078028ff */
[----:B------:R3:W-:Y:S01]  /*5470*/  REDG.E.ADD.F32.FTZ.RN.STRONG.GPU desc[UR36][R202.64+0x100], R57 ;  /* 0x00010039ca0079a6 */ /* 0x0007e2000c12f324 */
[C---:B------:R-:W-:Y:S02]  /*5480*/  LEA.HI.X.SX32 R49, R250.reuse, R203, 0x5, P0 ;  /* 0x000000cbfa317211 */ /* 0x040fe400000f2eff */
[C---:B------:R-:W-:Y:S03]  /*5490*/  LEA R198, P0, R250.reuse, R48, 0x5 ;  /* 0x00000030fac67211 */ /* 0x040fe600078028ff */
[----:B------:R3:W-:Y:S01]  /*54a0*/  REDG.E.ADD.F32.FTZ.RN.STRONG.GPU desc[UR36][R48.64+0x100], R58 ;  /* 0x0001003a300079a6 */ /* 0x0007e2000c12f324 */
[C---:B------:R-:W-:Y:S03]  /*54b0*/  LEA.HI.X.SX32 R199, R250.reuse, R49, 0x5, P0 ;  /* 0x00000031fac77211 */ /* 0x040fe600000f2eff */
[C---:B------:R-:W-:Y:S02]  /*54c0*/  IMAD.WIDE R12, R250.reuse, -0xc0, R198 ;  /* 0xffffff40fa0c7825 */ /* 0x040fe400078e02c6 */
[----:B------:R3:W-:Y:S01]  /*54d0*/  REDG.E.ADD.F32.FTZ.RN.STRONG.GPU desc[UR36][R198.64+0x100], R59 ;  /* 0x0001003bc60079a6 */ /* 0x0007e2000c12f324 */
[C---:B----4-:R-:W-:Y:S03]  /*54e0*/  LEA R4, P0, R250.reuse, R12, 0x5 ;  /* 0x0000000cfa047211 */ /* 0x050fe600078028ff */
[----:B------:R4:W-:Y:S01]  /*54f0*/  REDG.E.ADD.F32.FTZ.RN.STRONG.GPU desc[UR36][R244.64+0x180], R64 ;  /* 0x00018040f40079a6 */ /* 0x0009e2000c12f324 */
        /* <DEDUP_REMOVED lines=33> */
[C---:B-1----:R-:W-:Y:S03]  /*5710*/  LEA R8, P0, R250.reuse, R210, 0x5 ;  /* 0x000000d2fa087211 */ /* 0x042fe600078028ff */
[----:B------:R-:W-:Y:S01]  /*5720*/  REDG.E.ADD.F32.FTZ.RN.STRONG.GPU desc[UR36][R210.64+0x200], R73 ;  /* 0x00020049d20079a6 */ /* 0x000fe2000c12f324 */
[C---:B------:R-:W-:Y:S02]  /*5730*/  LEA.HI.X.SX32 R9, R250.reuse, R211, 0x5, P0 ;  /* 0x000000d3fa097211 */ /* 0x040fe400000f2eff */
[C---:B------:R-:W-:Y:S03]  /*5740*/  LEA R54, P0, R250.reuse, R8, 0x5 ;  /* 0x00000008fa367211 */ /* 0x040fe600078028ff */
[----:B------:R-:W-:Y:S01]  /*5750*/  REDG.E.ADD.F32.FTZ.RN.STRONG.GPU desc[UR36][R8.64+0x200], R74 ;  /* 0x0002004a080079a6 */ /* 0x000fe2000c12f324 */
[C---:B------:R-:W-:Y:S03]  /*5760*/  LEA.HI.X.SX32 R55, R250.reuse, R9, 0x5, P0 ;  /* 0x00000009fa377211 */ /* 0x040fe600000f2eff */
[C---:B------:R-:W-:Y:S02]  /*5770*/  IMAD.WIDE R200, R250.reuse, -0xc0, R54 ;  /* 0xffffff40fac87825 */ /* 0x040fe400078e0236 */
[----:B------:R-:W-:Y:S01]  /*5780*/  REDG.E.ADD.F32.FTZ.RN.STRONG.GPU desc[UR36][R54.64+0x200], R75 ;  /* 0x0002004b360079a6 */ /* 0x000fe2000c12f324 */
[C---:B--2---:R-:W-:Y:S03]  /*5790*/  LEA R10, P0, R250.reuse, R200, 0x5 ;  /* 0x000000c8fa0a7211 */ /* 0x044fe600078028ff */
[----:B------:R-:W-:Y:S01]  /*57a0*/  REDG.E.ADD.F32.FTZ.RN.STRONG.GPU desc[UR36][R244.64+0x280], R80 ;  /* 0x00028050f40079a6 */ /* 0x000fe2000c12f324 */
[C---:B------:R-:W-:Y:S03]  /*57b0*/  LEA.HI.X.SX32 R11, R250.reuse, R201, 0x5, P0 ;  /* 0x000000c9fa0b7211 */ /* 0x040fe600000f2eff */
[----:B------:R-:W-:Y:S01]  /*57c0*/  REDG.E.ADD.F32.FTZ.RN.STRONG.GPU desc[UR36][R200.64+0x280], R81 ;  /* 0x00028051c80079a6 */ /* 0x000fe2000c12f324 */
[C---:B------:R-:W-:Y:S03]  /*57d0*/  LEA R56, P0, R250.reuse, R10, 0x5 ;  /* 0x0000000afa387211 */ /* 0x040fe600078028ff */
[----:B------:R-:W-:Y:S01]  /*57e0*/  REDG.E.ADD.F32.FTZ.RN.STRONG.GPU desc[UR36][R10.64+0x280], R82 ;  /* 0x000280520a0079a6 */ /* 0x000fe2000c12f324 */
[C---:B---3--:R-:W-:Y:S02]  /*57f0*/  LEA.HI.X.SX32 R57, R250.reuse, R11, 0x5, P0 ;  /* 0x0000000bfa397211 */ /* 0x048fe400000f2eff */
[C---:B------:R-:W-:Y:S01]  /*5800*/  LEA R202, P0, R250.reuse, R56, 0x5 ;  /* 0x00000038faca7211 */ /* 0x040fe200078028ff */
[----:B------:R-:W-:Y:S03]  /*5810*/  LDSM.16.MT88.4 R52, [R228+0x14400] ;  /* 0x01440000e434783b */ /* 0x000fe60000004200 */
[C---:B------:R-:W-:Y:S01]  /*5820*/  LEA.HI.X.SX32 R203, R250.reuse, R57, 0x5, P0 ;  /* 0x00000039facb7211 */ /* 0x040fe200000f2eff */
[----:B------:R-:W-:Y:S01]  /*5830*/  REDG.E.ADD.F32.FTZ.RN.STRONG.GPU desc[UR36][R56.64+0x280], R83 ;  /* 0x00028053380079a6 */ /* 0x000fe2000c12f324 */
        /* <DEDUP_REMOVED lines=8> */
[C---:B------:R-:W-:Y:S03]  /*58c0*/  LEA.HI.X.SX32 R65, R250.reuse, R59, 0x5, P0 ;  /* 0x0000003bfa417211 */ /* 0x040fe600000f2eff */
[----:B------:R-:W-:Y:S01]  /*58d0*/  LDSM.16.MT88.4 R56, [R227+0x800] ;  /* 0x00080000e338783b */ /* 0x000fe20000004200 */
[C---:B------:R-:W-:Y:S03]  /*58e0*/  IMAD.WIDE R198, R250.reuse, -0xc0, R64 ;  /* 0xffffff40fac67825 */ /* 0x040fe600078e0240 */
[----:B------:R-:W-:Y:S01]  /*58f0*/  REDG.E.ADD.F32.FTZ.RN.STRONG.GPU desc[UR36][R64.64+0x280], R79 ;  /* 0x0002804f400079a6 */ /* 0x000fe2000c12f324 */
[C---:B------:R-:W-:Y:S03]  /*5900*/  LEA R12, P0, R250.reuse, R198, 0x5 ;  /* 0x000000c6fa0c7211 */ /* 0x040fe600078028ff */
[----:B------:R-:W-:Y:S01]  /*5910*/  REDG.E.ADD.F32.FTZ.RN.STRONG.GPU desc[UR36][R244.64+0x300], R84 ;  /* 0x00030054f40079a6 */ /* 0x000fe2000c12f324 */
[C---:B------:R-:W-:Y:S03]  /*5920*/  LEA.HI.X.SX32 R13, R250.reuse, R199, 0x5, P0 ;  /* 0x000000c7fa0d7211 */ /* 0x040fe600000f2eff */
[----:B------:R-:W-:Y:S01]  /*5930*/  REDG.E.ADD.F32.FTZ.RN.STRONG.GPU desc[UR36][R198.64+0x300], R85 ;  /* 0x00030055c60079a6 */ /* 0x000fe2000c12f324 */
[----:B------:R-:W-:Y:S01]  /*5940*/  LEA R4, P0, R250, R12, 0x5 ;  /* 0x0000000cfa047211 */ /* 0x000fe200078028ff */
[----:B-1----:R-:W-:Y:S02]  /*5950*/  VIADD R76, R228, 0x20 ;  /* 0x00000020e44c7836 */ /* 0x002fe40000000000 */
[----:B------:R1:W-:Y:S01]  /*5960*/  REDG.E.ADD.F32.FTZ.RN.STRONG.GPU desc[UR36][R12.64+0x300], R86 ;  /* 0x000300560c0079a6 */ /* 0x0003e2000c12f324 */
[----:B------:R-:W-:Y:S01]  /*5970*/  LEA.HI.X.SX32 R5, R250, R13, 0x5, P0 ;  /* 0x0000000dfa057211 */ /* 0x000fe200000f2eff */
[----:B------:R-:W-:Y:S01]  /*5980*/  @P1 VIADD R76, R228, 0xffffffe0 ;  /* 0xffffffe0e44c1836 */ /* 0x000fe20000000000 */
[C---:B------:R-:W-:Y:S03]  /*5990*/  LEA R50, P0, R250.reuse, R4, 0x5 ;  /* 0x00000004fa327211 */ /* 0x040fe600078028ff */
[----:B------:R2:W-:Y:S01]  /*59a0*/  REDG.E.ADD.F32.FTZ.RN.STRONG.GPU desc[UR36][R4.64+0x300], R87 ;  /* 0x00030057040079a6 */ /* 0x0005e2000c12f324 */
[C---:B------:R-:W-:Y:S02]  /*59b0*/  LEA.HI.X.SX32 R51, R250.reuse, R5, 0x5, P0 ;  /* 0x00000005fa337211 */ /* 0x040fe400000f2eff */
[C---:B------:R-:W-:Y:S01]  /*59c0*/  LEA R66, P0, R250.reuse, R50, 0x5 ;  /* 0x00000032fa427211 */ /* 0x040fe200078028ff */
[----:B------:R-:W-:Y:S03]  /*59d0*/  LDSM.16.MT88.4 R72, [R76+0x14800] ;  /* 0x014800004c48783b */ /* 0x000fe60000004200 */
[C---:B------:R-:W-:Y:S01]  /*59e0*/  LEA.HI.X.SX32 R67, R250.reuse, R51, 0x5, P0 ;  /* 0x00000033fa437211 */ /* 0x040fe200000f2eff */
[----:B------:R-:W-:Y:S01]  /*59f0*/  REDG.E.ADD.F32.FTZ.RN.STRONG.GPU desc[UR36][R50.64+0x300], R88 ;  /* 0x00030058320079a6 */ /* 0x000fe2000c12f324 */
[C---:B------:R-:W-:Y:S03]  /*5a00*/  LEA R60, P0, R250.reuse, R66, 0x5 ;  /* 0x00000042fa3c7211 */ /* 0x040fe600078028ff */
[----:B------:R-:W-:Y:S01]  /*5a10*/  REDG.E.ADD.F32.FTZ.RN.STRONG.GPU desc[UR36][R66.64+0x300], R89 ;  /* 0x00030059420079a6 */ /* 0x000fe2000c12f324 */
[C---:B------:R-:W-:Y:S02]  /*5a20*/  LEA.HI.X.SX32 R61, R250.reuse, R67, 0x5, P0 ;  /* 0x00000043fa3d7211 */ /* 0x040fe400000f2eff */
[C---:B------:R-:W-:Y:S01]  /*5a30*/  LEA R44, P0, R250.reuse, R60, 0x5 ;  /* 0x0000003cfa2c7211 */ /* 0x040fe200078028ff */
[----:B------:R-:W-:Y:S03]  /*5a40*/  LDSM.16.MT88.4 R48, [R227+0x4000] ;  /* 0x00400000e330783b */ /* 0x000fe60000004200 */
[C---:B------:R-:W-:Y:S01]  /*5a50*/  LEA.HI.X.SX32 R45, R250.reuse, R61, 0x5, P0 ;  /* 0x0000003dfa2d7211 */ /* 0x040fe200000f2eff */
[----:B------:R-:W-:Y:S02]  /*5a60*/  REDG.E.ADD.F32.FTZ.RN.STRONG.GPU desc[UR36][R60.64+0x300], R90 ;  /* 0x0003005a3c0079a6 */ /* 0x000fe4000c12f324 */
        /* <DEDUP_REMOVED lines=10> */
[----:B-1----:R1:W5:Y:S03]  /*5b10*/  LDL.LU.64 R12, [R1] ;  /* 0x00000000010c7983 */ /* 0x0023660000300a00 */
        /* <DEDUP_REMOVED lines=9> */
[C---:B--2---:R-:W-:Y:S03]  /*5bb0*/  LEA R4, P0, R250.reuse, R10, 0x5 ;  /* 0x0000000afa047211 */ /* 0x044fe600078028ff */
[----:B------:R-:W-:Y:S01]  /*5bc0*/  REDG.E.ADD.F32.FTZ.RN.STRONG.GPU desc[UR36][R10.64+0x380], R94 ;  /* 0x0003805e0a0079a6 */ /* 0x000fe2000c12f324 */
[----:B------:R-:W-:Y:S03]  /*5bd0*/  LEA.HI.X.SX32 R5, R250, R11, 0x5, P0 ;  /* 0x0000000bfa057211 */ /* 0x000fe600000f2eff */
[----:B------:R-:W-:Y:S04]  /*5be0*/  LDSM.16.MT88.4 R8, [R227] ;  /* 0x00000000e308783b */ /* 0x000fe80000004200 */
[----:B------:R-:W-:Y:S04]  /*5bf0*/  REDG.E.ADD.F32.FTZ.RN.STRONG.GPU desc[UR36][R4.64+0x380], R95 ;  /* 0x0003805f040079a6 */ /* 0x000fe8000c12f324 */
[----:B------:R-:W2:Y:S04]  /*5c00*/  LDSM.16.MT88.4 R4, [R228+0x14000] ;  /* 0x01400000e404783b */ /* 0x000ea80000004200 */
[----:B------:R-:W3:Y:S04]  /*5c10*/  LDSM.16.MT88.4 R60, [R76+0x14400] ;  /* 0x014400004c3c783b */ /* 0x000ee80000004200 */
[----:B------:R-:W4:Y:S01]  /*5c20*/  LDSM.16.MT88.4 R64, [R227+0x4800] ;  /* 0x00480000e340783b */ /* 0x000f220000004200 */
[-C--:B--2---:R-:W-:Y:S08]  /*5c30*/  HMMA.16816.F32 R100, R4, R8.reuse, R100 ;  /* 0x000000080464723c */ /* 0x084ff00000001864 */
[C---:B------:R-:W-:Y:S08]  /*5c40*/  HMMA.16816.F32 R104, R44.reuse, R8, R104 ;  /* 0x000000082c68723c */ /* 0x040ff00000001868 */
[-C--:B------:R-:W-:Y:S08]  /*5c50*/  HMMA.16816.F32 R108, R44, R10.reuse, R108 ;  /* 0x0000000a2c6c723c */ /* 0x080ff0000000186c */
[C---:B------:R-:W-:Y:S01]  /*5c60*/  HMMA.16816.F32 R112, R4.reuse, R10, R112 ;  /* 0x0000000a0470723c */ /* 0x040fe20000001870 */
[----:B------:R-:W2:Y:S07]  /*5c70*/  LDSM.16.MT88.4 R8, [R228+0x14800] ;  /* 0x01480000e408783b */ /* 0x000eae0000004200 */
[-C--:B------:R-:W-:Y:S08]  /*5c80*/  HMMA.16816.F32 R116, R4, R48.reuse, R116 ;  /* 0x000000300474723c */ /* 0x080ff00000001874 */
[C---:B------:R-:W-:Y:S08]  /*5c90*/  HMMA.16816.F32 R120, R44.reuse, R48, R120 ;  /* 0x000000302c78723c */ /* 0x040ff00000001878 */
[-C--:B------:R-:W-:Y:S01]  /*5ca0*/  HMMA.16816.F32 R124, R44, R50.reuse, R124 ;  /* 0x000000322c7c723c */ /* 0x080fe2000000187c */
[----:B------:R-:W1:Y:S07]  /*5cb0*/  LDSM.16.MT88.4 R44, [R227+0x5000] ;  /* 0x00500000e32c783b */ /* 0x000e6e0000004200 */
[----:B------:R-:W-:Y:S01]  /*5cc0*/  HMMA.16816.F32 R128, R4, R50, R128 ;  /* 0x000000320480723c */ /* 0x000fe20000001880 */
[----:B------:R-:W-:Y:S04]  /*5cd0*/  LDSM.16.MT88.4 R4, [R228+0x14c00] ;  /* 0x014c0000e404783b */ /* 0x000fe80000004200 */
[----:B------:R-:W1:Y:S03]  /*5ce0*/  LDSM.16.MT88.4 R48, [R227+0x1800] ;  /* 0x00180000e330783b */ /* 0x000e660000004200 */
[-C--:B------:R-:W-:Y:S08]  /*5cf0*/  HMMA.16816.F32 R100, R52, R56.reuse, R100 ;  /* 0x000000383464723c */ /* 0x080ff00000001864 */
[C---:B---3--:R-:W-:Y:S08]  /*5d00*/  HMMA.16816.F32 R104, R60.reuse, R56, R104 ;  /* 0x000000383c68723c */ /* 0x048ff00000001868 */
[-C--:B------:R-:W-:Y:S08]  /*5d10*/  HMMA.16816.F32 R108, R60, R58.reuse, R108 ;  /* 0x0000003a3c6c723c */ /* 0x080ff0000000186c */
[C---:B------:R-:W-:Y:S01]  /*5d20*/  HMMA.16816.F32 R112, R52.reuse, R58, R112 ;  /* 0x0000003a3470723c */ /* 0x040fe20000001870 */
[----:B------:R-:W3:Y:S07]  /*5d30*/  LDSM.16.MT88.4 R56, [R76+0x14c00] ;  /* 0x014c00004c38783b */ /* 0x000eee0000004200 */
[-C--:B----4-:R-:W-:Y:S08]  /*5d40*/  HMMA.16816.F32 R116, R52, R64.reuse, R116 ;  /* 0x000000403474723c */ /* 0x090ff00000001874 */
[C---:B------:R-:W-:Y:S08]  /*5d50*/  HMMA.16816.F32 R120, R60.reuse, R64, R120 ;  /* 0x000000403c78723c */ /* 0x040ff00000001878 */
[-C--:B------:R-:W-:Y:S01]  /*5d60*/  HMMA.16816.F32 R124, R60, R66.reuse, R124 ;  /* 0x000000423c7c723c */ /* 0x080fe2000000187c */
[----:B------:R-:W4:Y:S07]  /*5d70*/  LDSM.16.MT88.4 R60, [R227+0x5800] ;  /* 0x00580000e33c783b */ /* 0x000f2e0000004200 */
[----:B------:R-:W-:Y:S08]  /*5d80*/  HMMA.16816.F32 R128, R52, R66, R128 ;  /* 0x000000423480723c */ /* 0x000ff00000001880 */
[-C--:B--2---:R-:W-:Y:S08]  /*5d90*/  HMMA.16816.F32 R100, R8, R68.reuse, R100 ;  /* 0x000000440864723c */ /* 0x084ff00000001864 */
[C---:B------:R-:W-:Y:S08]  /*5da0*/  HMMA.16816.F32 R104, R72.reuse, R68, R104 ;  /* 0x000000444868723c */ /* 0x040ff00000001868 */
[-C--:B------:R-:W-:Y:S08]  /*5db0*/  HMMA.16816.F32 R108, R72, R70.reuse, R108 ;  /* 0x00000046486c723c */ /* 0x080ff0000000186c */
[C---:B------:R-:W-:Y:S08]  /*5dc0*/  HMMA.16816.F32 R112, R8.reuse, R70, R112 ;  /* 0x000000460870723c */ /* 0x040ff00000001870 */
[-C--:B-1----:R-:W-:Y:S08]  /*5dd0*/  HMMA.16816.F32 R116, R8, R44.reuse, R116 ;  /* 0x0000002c0874723c */ /* 0x082ff00000001874 */
[C---:B------:R-:W-:Y:S08]  /*5de0*/  HMMA.16816.F32 R120, R72.reuse, R44, R120 ;  /* 0x0000002c4878723c */ /* 0x040ff00000001878 */
[-C--:B------:R-:W-:Y:S08]  /*5df0*/  HMMA.16816.F32 R124, R72, R46.reuse, R124 ;  /* 0x0000002e487c723c */ /* 0x080ff0000000187c */
[----:B------:R-:W-:Y:S04]  /*5e00*/  HMMA.16816.F32 R128, R8, R46, R128 ;  /* 0x0000002e0880723c */ /* 0x000fe80000001880 */
[----:B------:R-:W-:Y:S04]  /*5e10*/  LOP3.LUT R8, R3, 0x1f8, RZ, 0xc0, !PT ;  /* 0x000001f803087812 */ /* 0x000fe800078ec0ff */
[-C--:B------:R-:W-:Y:S05]  /*5e20*/  HMMA.16816.F32 R100, R4, R48.reuse, R100 ;  /* 0x000000300464723c */ /* 0x080fea0000001864 */
[----:B------:R-:W-:Y:S03]  /*5e30*/  LOP3.LUT R8, R8, 0x38, R214, 0x78, !PT ;  /* 0x0000003808087812 */ /* 0x000fe600078e78d6 */
[C---:B---3--:R-:W-:Y:S04]  /*5e40*/  HMMA.16816.F32 R104, R56.reuse, R48, R104 ;  /* 0x000000303868723c */ /* 0x048fe80000001868 */
[----:B------:R-:W-:Y:S02]  /*5e50*/  LOP3.LUT R9, R8, 0x1e00, R3, 0xf8, !PT ;  /* 0x00001e0008097812 */ /* 0x000fe400078ef803 */
[C---:B------:R-:W-:Y:S02]  /*5e60*/  LOP3.LUT R8, R248.reuse, 0x40, RZ, 0xfc, !PT ;  /* 0x00000040f8087812 */ /* 0x040fe400078efcff */
[-C--:B------:R-:W-:Y:S03]  /*5e70*/  HMMA.16816.F32 R108, R56, R50.reuse, R108 ;  /* 0x00000032386c723c */ /* 0x080fe6000000186c */
[----:B------:R-:W-:Y:S05]  /*5e80*/  LEA R9, R9, UR4, 0x1 ;  /* 0x0000000409097c11 */ /* 0x000fea000f8e08ff */
[C---:B------:R-:W-:Y:S08]  /*5e90*/  HMMA.16816.F32 R112, R4.reuse, R50, R112 ;  /* 0x000000320470723c */ /* 0x040ff00000001870 */
[-C--:B----4-:R-:W-:Y:S08]  /*5ea0*/  HMMA.16816.F32 R116, R4, R60.reuse, R116 ;  /* 0x0000003c0474723c */ /* 0x090ff00000001874 */
        /* <DEDUP_REMOVED lines=63> */
.L_x_85:
[----:B------:R-:W-:Y:S01]  /*62a0*/  IADD3 R246, PT, PT, R246, -0x40, RZ ;  /* 0xffffffc0f6f67810 */ /* 0x000fe20007ffe0ff */
[----:B------:R-:W-:Y:S06]  /*62b0*/  BRA.U UP1, `(.L_x_86) ;  /* 0xffffffd101207547 */ /* 0x000fec000b83ffff */
[----:B------:R-:W2:Y:S01]  /*62c0*/  S2R R0, SR_TID.X ;  /* 0x0000000000007919 */ /* 0x000ea20000002100 */
[----:B------:R-:W3:Y:S01]  /*62d0*/  LDCU UR8, c[0x0][0x500] ;  /* 0x0000a000ff0877ac */ /* 0x000ee20008000800 */
[----:B-----5:R-:W-:Y:S02]  /*62e0*/  F2FP.F16.F32.PACK_AB R12, R13, R12 ;  /* 0x0000000c0d0c723e */ /* 0x020fe400000000ff */
        /* <DEDUP_REMOVED lines=116> */
[----:B-1----:R-:W-:Y:S01]  /*6a30*/  MOV R11, UR9 ;  /* 0x00000009000b7c02 */ /* 0x002fe20008000f00 */
[----:B------:R-:W-:Y:S05]  /*6a40*/  BRA `(.L_x_88) ;  /* 0x0000000000187947 */ /* 0x000fea0003800000 */
.L_x_87:
[----:B------:R-:W3:Y:S01]  /*6a50*/  LDCU.64 UR10, c[0x0][0x5c0] ;  /* 0x0000b800ff0a77ac */ /* 0x000ee20008000a00 */
[----:B------:R-:W-:-:S04]  /*6a60*/  UIADD3 UR8, UPT, UPT, UR42, UR43, URZ ;  /* 0x0000002b2a087290 */ /* 0x000fc8000fffe0ff */
[----:B---3--:R-:W-:Y:S02]  /*6a70*/  UIMAD.WIDE.U32 UR16, UR8, UR10, URZ ;  /* 0x0000000a081072a5 */ /* 0x008fe4000f8e00ff */
[----:B------:R-:W-:-:S04]  /*6a80*/  UIMAD UR8, UR8, UR11, URZ ;  /* 0x0000000b080872a4 */ /* 0x000fc8000f8e02ff */
[----:B------:R-:W-:-:S06]  /*6a90*/  UIADD3 UR8, UPT, UPT, UR17, UR8, URZ ;  /* 0x0000000811087290 */ /* 0x000fcc000fffe0ff */
[----:B-1----:R-:W-:Y:S02]  /*6aa0*/  MOV R11, UR8 ;  /* 0x00000008000b7c02 */ /* 0x002fe40008000f00 */
.L_x_88:
[----:B------:R-:W-:Y:S05]  /*6ab0*/  BRA.U UP0, `(.L_x_89) ;  /* 0x00000001002c7547 */ /* 0x000fea000b800000 */
[----:B------:R-:W1:Y:S01]  /*6ac0*/  LDCU.64 UR8, c[0x0][0x5c8] ;  /* 0x0000b900ff0877ac */ /* 0x000e620008000a00 */
[----:B------:R-:W3:Y:S01]  /*6ad0*/  LDCU.64 UR12, c[0x0][0x5b0] ;  /* 0x0000b600ff0c77ac */ /* 0x000ee20008000a00 */
[----:B------:R-:W-:-:S04]  /*6ae0*/  USHF.R.S32.HI UR14, URZ, 0x1f, UR42 ;  /* 0x0000001fff0e7899 */ /* 0x000fc8000801142a */
[----:B-1----:R-:W-:Y:S02]  /*6af0*/  UIMAD UR14, UR14, UR8, URZ ;  /* 0x000000080e0e72a4 */ /* 0x002fe4000f8e02ff */
[----:B------:R-:W-:Y:S02]  /*6b00*/  UIMAD.WIDE.U32 UR18, UR42, UR8, URZ ;  /* 0x000000082a1272a5 */ /* 0x000fe4000f8e00ff */
[----:B------:R-:W-:-:S04]  /*6b10*/  UIMAD UR14, UR42, UR9, UR14 ;  /* 0x000000092a0e72a4 */ /* 0x000fc8000f8e020e */
[----:B------:R-:W-:-:S04]  /*6b20*/  UIADD3 UR19, UPT, UPT, UR19, UR14, URZ ;  /* 0x0000000e13137290 */ /* 0x000fc8000fffe0ff */
[----:B---3--:R-:W-:-:S04]  /*6b30*/  UIMAD.WIDE.U32 UR18, UR40, UR12, UR18 ;  /* 0x0000000c281272a5 */ /* 0x008fc8000f8e0012 */
[----:B------:R-:W-:-:S06]  /*6b40*/  UIMAD UR13, UR40, UR13, UR19 ;  /* 0x0000000d280d72a4 */ /* 0x000fcc000f8e0213 */
[----:B------:R-:W-:Y:S01]  /*6b50*/  MOV R10, UR13 ;  /* 0x0000000d000a7c02 */ /* 0x000fe20008000f00 */
[----:B------:R-:W-:Y:S06]  /*6b60*/  BRA `(.L_x_90) ;  /* 0x0000000000187947 */ /* 0x000fec0003800000 */
.L_x_89:
[----:B------:R-:W1:Y:S01]  /*6b70*/  LDCU.64 UR8, c[0x0][0x5c8] ;  /* 0x0000b900ff0877ac */ /* 0x000e620008000a00 */
[----:B------:R-:W-:-:S04]  /*6b80*/  UIADD3 UR12, UPT, UPT, UR42, UR43, URZ ;  /* 0x0000002b2a0c7290 */ /* 0x000fc8000fffe0ff */
[----:B-1----:R-:W-:Y:S02]  /*6b90*/  UIMAD.WIDE.U32 UR18, UR12, UR8, URZ ;  /* 0x000000080c1272a5 */ /* 0x002fe4000f8e00ff */
[----:B------:R-:W-:-:S04]  /*6ba0*/  UIMAD UR12, UR12, UR9, URZ ;  /* 0x000000090c0c72a4 */ /* 0x000fc8000f8e02ff */
[----:B------:R-:W-:-:S06]  /*6bb0*/  UIADD3 UR12, UPT, UPT, UR19, UR12, URZ ;  /* 0x0000000c130c7290 */ /* 0x000fcc000fffe0ff */
[----:B------:R-:W-:-:S07]  /*6bc0*/  MOV R10, UR12 ;  /* 0x0000000c000a7c02 */ /* 0x000fce0008000f00 */
.L_x_90:
[----:B------:R-:W-:Y:S01]  /*6bd0*/  USHF.L.U32 UR12, UR39, 0x5, URZ ;  /* 0x00000005270c7899 */ /* 0x000fe200080006ff */
[----:B------:R-:W-:Y:S01]  /*6be0*/  SHF.R.U32.HI R0, RZ, 0x3, R0 ;  /* 0x00000003ff007819 */ /* 0x000fe20000011600 */
[----:B------:R-:W-:Y:S02]  /*6bf0*/  BAR.SYNC.DEFER_BLOCKING 0x0 ;  /* 0x0000000000007b1d */ /* 0x000fe40000010000 */
[----:B------:R-:W-:-:S06]  /*6c00*/  UIADD3 UR12, UPT, UPT, -UR12, UR41, URZ ;  /* 0x000000290c0c7290 */ /* 0x000fcc000fffe1ff */
[----:B------:R-:W-:-:S13]  /*6c10*/  ISETP.GE.AND P0, PT, R0, UR12, PT ;  /* 0x0000000c00007c0c */ /* 0x000fda000bf06270 */
[----:B------:R-:W-:Y:S05]  /*6c20*/  @P0 BRA `(.L_x_67) ;  /* 0x0000000000d00947 */ /* 0x000fea0003800000 */
[----:B------:R-:W1:Y:S01]  /*6c30*/  LDCU UR17, c[0x0][0x440] ;  /* 0x00008800ff1177ac */ /* 0x000e620008000800 */
[----:B------:R-:W-:Y:S01]  /*6c40*/  MOV R249, RZ ;  /* 0x000000ff00f97202 */ /* 0x000fe20000000f00 */
[----:B--2---:R-:W-:Y:S01]  /*6c50*/  IMAD.U32 R12, RZ, RZ, UR10 ;  /* 0x0000000aff0c7e24 */ /* 0x004fe2000f8e00ff */
[----:B------:R-:W2:Y:S01]  /*6c60*/  LDC.64 R4, c[0x0][0x5d8] ;  /* 0x00017600ff047b82 */ /* 0x000ea20000000a00 */
[----:B------:R-:W-:Y:S01]  /*6c70*/  USHF.L.U32 UR12, UR39, 0x5, URZ ;  /* 0x00000005270c7899 */ /* 0x000fe200080006ff */
[----:B------:R-:W-:Y:S01]  /*6c80*/  IMAD.U32 R44, RZ, RZ, UR8 ;  /* 0x00000008ff2c7e24 */ /* 0x000fe2000f8e00ff */
[----:B------:R-:W3:Y:S02]  /*6c90*/  LDS.128 R36, [R9+0x11000] ;  /* 0x0110000009247984 */ /* 0x000ee40000000c00 */
[----:B------:R-:W-:Y:S02]  /*6ca0*/  USHF.R.S32.HI UR13, URZ, 0x1f, UR12 ;  /* 0x0000001fff0d7899 */ /* 0x000fe4000801140c */
[--C-:B------:R-:W-:Y:S01]  /*6cb0*/  IMAD.WIDE.U32 R12, R12, UR12, R248.reuse ;  /* 0x0000000c0c0c7c25 */ /* 0x100fe2000f8e00f8 */
[----:B------:R-:W4:Y:S01]  /*6cc0*/  LDC.64 R2, c[0x0][0x5e0] ;  /* 0x00017800ff027b82 */ /* 0x000f220000000a00 */
[----:B------:R-:W-:Y:S01]  /*6cd0*/  UIMAD UR14, UR13, UR10, URZ ;  /* 0x0000000a0d0e72a4 */ /* 0x000fe2000f8e02ff */
[----:B------:R-:W5:Y:S01]  /*6ce0*/  LDS.128 R32, [R9+0x12000] ;  /* 0x0120000009207984 */ /* 0x000f620000000c00 */
[----:B------:R-:W-:Y:S01]  /*6cf0*/  UIMAD UR13, UR13, UR8, URZ ;  /* 0x000000080d0d72a4 */ /* 0x000fe2000f8e02ff */
[----:B------:R-:W-:Y:S01]  /*6d00*/  IADD3 R46, P0, PT, R12, UR16, RZ ;  /* 0x000000100c2e7c10 */ /* 0x000fe2000ff1e0ff */
[----:B------:R-:W-:Y:S01]  /*6d10*/  UIMAD UR14, UR12, UR11, UR14 ;  /* 0x0000000b0c0e72a4 */ /* 0x000fe2000f8e020e */
[----:B------:R-:W5:Y:S01]  /*6d20*/  LDS.128 R28, [R9+0x13000] ;  /* 0x01300000091c7984 */ /* 0x000f620000000c00 */
[----:B-1----:R-:W-:Y:S01]  /*6d30*/  ISETP.GE.AND P3, PT, R248, UR17, PT ;  /* 0x00000011f8007c0c */ /* 0x002fe2000bf66270 */
[----:B------:R-:W-:Y:S01]  /*6d40*/  UIMAD UR13, UR12, UR9, UR13 ;  /* 0x000000090c0d72a4 */ /* 0x000fe2000f8e020d */
[----:B------:R-:W-:Y:S01]  /*6d50*/  IMAD.WIDE.U32 R44, R44, UR12, R248 ;  /* 0x0000000c2c2c7c25 */ /* 0x000fe2000f8e00f8 */
[----:B------:R-:W-:Y:S01]  /*6d60*/  LDS.128 R24, [R9+0x14000] ;  /* 0x0140000009187984 */ /* 0x000fe20000000c00 */
[----:B------:R-:W-:-:S02]  /*6d70*/  IADD3.X R47, PT, PT, R11, UR14, R13, P0, !PT ;  /* 0x0000000e0b2f7c10 */ /* 0x000fc400087fe40d */
[----:B------:R-:W-:Y:S01]  /*6d80*/  ISETP.GE.AND P2, PT, R8, UR17, PT ;  /* 0x0000001108007c0c */ /* 0x000fe2000bf46270 */
[----:B------:R-:W-:Y:S01]  /*6d90*/  LDS.128 R20, [R9+0x15000] ;  /* 0x0150000009147984 */ /* 0x000fe20000000c00 */
[----:B------:R-:W-:Y:S01]  /*6da0*/  IADD3 R44, P0, PT, R44, UR18, RZ ;  /* 0x000000122c2c7c10 */ /* 0x000fe2000ff1e0ff */
[----:B------:R-:W1:Y:S01]  /*6db0*/  LDCU.64 UR14, c[0x0][0x560] ;  /* 0x0000ac00ff0e77ac */ /* 0x000e620008000a00 */
[----:B--2---:R-:W-:Y:S01]  /*6dc0*/  IMAD.WIDE.U32 R46, R4, UR24, R46 ;  /* 0x00000018042e7c25 */ /* 0x004fe2000f8e002e */
[----:B------:R-:W-:Y:S01]  /*6dd0*/  LDS.128 R16, [R9+0x16000] ;  /* 0x0160000009107984 */ /* 0x000fe20000000c00 */
[----:B------:R-:W-:Y:S01]  /*6de0*/  IADD3.X R45, PT, PT, R10, UR13, R45, P0, !PT ;  /* 0x0000000d0a2d7c10 */ /* 0x000fe200087fe42d */
[----:B------:R-:W2:Y:S01]  /*6df0*/  LDCU.64 UR12, c[0x0][0x568] ;  /* 0x0000ad00ff0c77ac */ /* 0x000ea20008000a00 */
[----:B------:R-:W-:Y:S01]  /*6e00*/  IMAD R47, R5, UR24, R47 ;  /* 0x00000018052f7c24 */ /* 0x000fe2000f8e022f */
[----:B------:R-:W5:Y:S01]  /*6e10*/  @!P3 LDS.128 R12, [R9+0x10000] ;  /* 0x01000000090cb984 */ /* 0x000f620000000c00 */
[----:B------:R-:W-:Y:S01]  /*6e20*/  ISETP.GE.AND P1, PT, R6, UR17, PT ;  /* 0x0000001106007c0c */ /* 0x000fe2000bf26270 */
[----:B----4-:R-:W-:Y:S01]  /*6e30*/  IMAD.WIDE.U32 R44, R2, UR24, R44 ;  /* 0x00000018022c7c25 */ /* 0x010fe2000f8e002c */
[----:B------:R-:W-:Y:S01]  /*6e40*/  ISETP.GE.AND P0, PT, R7, UR17, PT ;  /* 0x0000001107007c0c */ /* 0x000fe2000bf06270 */
[----:B------:R-:W4:Y:S02]  /*6e50*/  LDS.128 R40, [R9+0x17000] ;  /* 0x0170000009287984 */ /* 0x000f240000000c00 */
[----:B------:R-:W-:-:S04]  /*6e60*/  IMAD.WIDE.U32 R46, R0, UR10, R46 ;  /* 0x0000000a002e7c25 */ /* 0x000fc8000f8e002e */
[----:B------:R-:W-:Y:S02]  /*6e70*/  IMAD R45, R3, UR24, R45 ;  /* 0x00000018032d7c24 */ /* 0x000fe4000f8e022d */
[----:B------:R-:W-:Y:S01]  /*6e80*/  IMAD R2, R0, UR11, R47 ;  /* 0x0000000b00027c24 */ /* 0x000fe2000f8e022f */
[----:B-1----:R-:W-:Y:S01]  /*6e90*/  LEA R4, P4, R46, UR14, 0x1 ;  /* 0x0000000e2e047c11 */ /* 0x002fe2000f8808ff */
[----:B------:R-:W-:-:S03]  /*6ea0*/  IMAD.WIDE.U32 R44, R0, UR8, R44 ;  /* 0x00000008002c7c25 */ /* 0x000fc6000f8e002c */
[----:B------:R-:W-:Y:S01]  /*6eb0*/  LEA.HI.X R5, R46, UR15, R2, 0x1, P4 ;  /* 0x0000000f2e057c11 */ /* 0x000fe2000a0f0c02 */
[----:B------:R-:W-:Y:S01]  /*6ec0*/  IMAD R0, R0, UR9, R45 ;  /* 0x0000000900007c24 */ /* 0x000fe2000f8e022d */
[----:B--2---:R-:W-:-:S03]  /*6ed0*/  LEA R2, P4, R44, UR12, 0x1 ;  /* 0x0000000c2c027c11 */ /* 0x004fc6000f8808ff */
[----:B---3--:R1:W-:Y:S01]  /*6ee0*/  @!P2 STG.E.128 desc[UR36][R4.64+0x80], R36 ;  /* 0x000080240400a986 */ /* 0x0083e2000c101d24 */
[----:B------:R-:W-:-:S03]  /*6ef0*/  LEA.HI.X R3, R44, UR13, R0, 0x1, P4 ;  /* 0x0000000d2c037c11 */ /* 0x000fc6000a0f0c00 */
[----:B-----5:R1:W-:Y:S04]  /*6f00*/  @!P1 STG.E.128 desc[UR36][R4.64+0x100], R32 ;  /* 0x0001002004009986 */ /* 0x0203e8000c101d24 */
[----:B------:R1:W-:Y:S04]  /*6f10*/  @!P0 STG.E.128 desc[UR36][R4.64+0x180], R28 ;  /* 0x0001801c04008986 */ /* 0x0003e8000c101d24 */
[----:B------:R1:W-:Y:S04]  /*6f20*/  @!P3 STG.E.128 desc[UR36][R4.64], R12 ;  /* 0x0000000c0400b986 */ /* 0x0003e8000c101d24 */
[----:B------:R1:W-:Y:S04]  /*6f30*/  @!P3 STG.E.128 desc[UR36][R2.64], R24 ;  /* 0x000000180200b986 */ /* 0x0003e8000c101d24 */
[----:B------:R1:W-:Y:S04]  /*6f40*/  @!P2 STG.E.128 desc[UR36][R2.64+0x80], R20 ;  /* 0x000080140200a986 */ /* 0x0003e8000c101d24 */
[----:B------:R1:W-:Y:S04]  /*6f50*/  @!P1 STG.E.128 desc[UR36][R2.64+0x100], R16 ;  /* 0x0001001002009986 */ /* 0x0003e8000c101d24 */
[----:B----4-:R1:W-:Y:S02]  /*6f60*/  @!P0 STG.E.128 desc[UR36][R2.64+0x180], R40 ;  /* 0x0001802802008986 */ /* 0x0103e4000c101d24 */
.L_x_67:
[----:B------:R-:W-:Y:S05]  /*6f70*/  BSYNC.RECONVERGENT B1 ;  /* 0x0000000000017941 */ /* 0x000fea0003800200 */
.L_x_51:
[----:B------:R-:W5:Y:S01]  /*6f80*/  LDCU UR9, c[0x0][0x438] ;  /* 0x00008700ff0977ac */ /* 0x000f620008000800 */
[----:B------:R-:W2:Y:S01]  /*6f90*/  LDCU UR10, c[0x0][0x370] ;  /* 0x00006e00ff0a77ac */ /* 0x000ea20008000800 */
[----:B-----5:R-:W-:-:S04]  /*6fa0*/  UIADD3 UR9, UPT, UPT, UR9, 0x1f, URZ ;  /* 0x0000001f09097890 */ /* 0x020fc8000fffe0ff */
[----:B------:R-:W-:Y:S02]  /*6fb0*/  USHF.R.S32.HI UR8, URZ, 0x1f, UR9 ;  /* 0x0000001fff087899 */ /* 0x000fe40008011409 */
[----:B--2---:R-:W-:Y:S02]  /*6fc0*/  UIADD3 UR39, UPT, UPT, UR10, UR39, URZ ;  /* 0x000000270a277290 */ /* 0x004fe4000fffe0ff */
[----:B------:R-:W-:Y:S01]  /*6fd0*/  ULEA.HI UR8, UR8, UR9, URZ, 0x5 ;  /* 0x0000000908087291 */ /* 0x000fe2000f8f28ff */
[----:B------:R-:W-:-:S03]  /*6fe0*/  UMOV UR10, UR23 ;  /* 0x00000017000a7c82 */ /* 0x000fc60008000000 */
[----:B------:R-:W-:-:S04]  /*6ff0*/  USHF.R.S32.HI UR8, URZ, 0x5, UR8 ;  /* 0x00000005ff087899 */ /* 0x000fc80008011408 */
[----:B------:R-:W-:-:S09]  /*7000*/  UISETP.GE.AND UP0, UPT, UR39, UR8, UPT ;  /* 0x000000082700728c */ /* 0x000fd2000bf06270 */
[----:B------:R-:W-:Y:S05]  /*7010*/  BRA.U !UP0, `(.L_x_91) ;  /* 0xffffff9108c47547 */ /* 0x000fea000b83ffff */
[----:B------:R-:W-:Y:S05]  /*7020*/  EXIT ;  /* 0x000000000000794d */ /* 0x000fea0003800000 */
.L_x_92:
        /* <DEDUP_REMOVED lines=13> */
.L_x_1257:


//--------------------- .text._ZN5flash44flash_bwd_dq_dk_dv_loop_seqk_parallel_kernelI23Flash_bwd_kernel_traitsILi256ELi64ELi32ELi8ELi4ELi1ELi2ELb1ELb1EN7cutlass6half_tE19Flash_kernel_traitsILi256ELi64ELi32ELi8ES3_EELb0ELb1ELb0ELb0ELb0ELb1ELb0EEEvNS_16Flash_bwd_paramsE --------------------------
	.section	.text._ZN5flash44flash_bwd_dq_dk_dv_loop_seqk_parallel_kernelI23Flash_bwd_kernel_traitsILi256ELi64ELi32ELi8ELi4ELi1ELi2ELb1ELb1EN7cutlass6half_tE19Flash_kernel_traitsILi256ELi64ELi32ELi8ES3_EELb0ELb1ELb0ELb0ELb0ELb1ELb0EEEvNS_16Flash_bwd_paramsE,"ax",@progbits
	.align	128
        .global         _ZN5flash44flash_bwd_dq_dk_dv_loop_seqk_parallel_kernelI23Flash_bwd_kernel_traitsILi256ELi64ELi32ELi8ELi4ELi1ELi2ELb1ELb1EN7cutlass6half_tE19Flash_kernel_traitsILi256ELi64ELi32ELi8ES3_EELb0ELb1ELb0ELb0ELb0ELb1ELb0EEEvNS_16Flash_bwd_paramsE
        .type           _ZN5flash44flash_bwd_dq_dk_dv_loop_seqk_parallel_kernelI23Flash_bwd_kernel_traitsILi256ELi64ELi32ELi8ELi4ELi1ELi2ELb1ELb1EN7cutlass6half_tE19Flash_kernel_traitsILi256ELi64ELi32ELi8ES3_EELb0ELb1ELb0ELb0ELb0ELb1ELb0EEEvNS_16Flash_bwd_paramsE,@function
        .size           _ZN5flash44flash_bwd_dq_dk_dv_loop_seqk_parallel_kernelI23Flash_bwd_kernel_traitsILi256ELi64ELi32ELi8ELi4ELi1ELi2ELb1ELb1EN7cutlass6half_tE19Flash_kernel_traitsILi256ELi64ELi32ELi8ES3_EELb0ELb1ELb0ELb0ELb0ELb1ELb0EEEvNS_16Flash_bwd_paramsE,(.L_x_1258 - _ZN5flash44flash_bwd_dq_dk_dv_loop_seqk_parallel_kernelI23Flash_bwd_kernel_traitsILi256ELi64ELi32ELi8ELi4ELi1ELi2ELb1ELb1EN7cutlass6half_tE19Flash_kernel_traitsILi256ELi64ELi32ELi8ES3_EELb0ELb1ELb0ELb0ELb0ELb1ELb0EEEvNS_16Flash_bwd_paramsE)
        .other          _ZN5flash44flash_bwd_dq_dk_dv_loop_seqk_parallel_kernelI23Flash_bwd_kernel_traitsILi256ELi64ELi32ELi8ELi4ELi1ELi2ELb1ELb1EN7cutlass6half_tE19Flash_kernel_traitsILi256ELi64ELi32ELi8ES3_EELb0ELb1ELb0ELb0ELb0ELb1ELb0EEEvNS_16Flash_bwd_paramsE,@"STO_CUDA_ENTRY STV_DEFAULT"
_ZN5flash44flash_bwd_dq_dk_dv_loop_seqk_parallel_kernelI23Flash_bwd_kernel_traitsILi256ELi64ELi32ELi8ELi4ELi1ELi2ELb1ELb1EN7cutlass6half_tE19Flash_kernel_traitsILi256ELi64ELi32ELi8ES3_EELb0ELb1ELb0ELb0ELb0ELb1ELb0EEEvNS_16Flash_bwd_paramsE:
.text._ZN5flash44flash_bwd_dq_dk_dv_loop_seqk_parallel_kernelI23Flash_bwd_kernel_traitsILi256ELi64ELi32ELi8ELi4ELi1ELi2ELb1ELb1EN7cutlass6half_tE19Flash_kernel_traitsILi256ELi64ELi32ELi8ES3_EELb0ELb1ELb0ELb0ELb0ELb1ELb0EEEvNS_16Flash_bwd_paramsE:
        /* <DEDUP_REMOVED lines=10> */
[----:B------:R-:W2:Y:S01]  /*00a0*/  LDCU UR6, c[0x0][0x438] ;  /* 0x00008700ff0677ac */ /* 0x000ea20008000800 */
[----:B------:R-:W-:Y:S01]  /*00b0*/  UMOV UR5, 0x400 ;  /* 0x0000040000057882 */ /* 0x000fe20000000000 */
[----:B------:R-:W-:Y:S01]  /*00c0*/  UMOV UR8, 0x400 ;  /* 0x0000040000087882 */ /* 0x000fe20000000000 */
[----:B------:R-:W3:Y:S04]  /*00d0*/  LDCU.64 UR20, c[0x0][0x358] ;  /* 0x00006b00ff1477ac */ /* 0x000ee80008000a00 */
[----:B------:R-:W4:Y:S01]  /*00e0*/  LDC.64 R246, c[0x0][0x468] ;  /* 0x00011a00fff67b82 */ /* 0x000f220000000a00 */
[----:B------:R-:W-:Y:S01]  /*00f0*/  UMOV UR22, URZ ;  /* 0x000000ff00167c82 */ /* 0x000fe20008000000 */
[----:B------:R-:W-:-:S06]  /*0100*/  UMOV UR23, URZ ;  /* 0x000000ff00177c82 */ /* 0x000fcc0008000000 */
[----:B------:R-:W5:Y:S01]  /*0110*/  S2UR UR4, SR_CgaCtaId ;  /* 0x00000000000479c3 */ /* 0x000f620000008800 */
[----:B--2---:R-:W-:-:S07]  /*0120*/  IMAD.U32 R0, RZ, RZ, UR6 ;  /* 0x00000006ff007e24 */ /* 0x004fce000f8e00ff */
[----:B------:R-:W2:Y:S01]  /*0130*/  S2UR UR7, SR_CgaCtaId ;  /* 0x00000000000779c3 */ /* 0x000ea20000008800 */
[----:B-1----:R-:W-:-:S07]  /*0140*/  IMAD.U32 R2, RZ, RZ, UR9 ;  /* 0x00000009ff027e24 */ /* 0x002fce000f8e00ff */
[----:B------:R-:W1:Y:S01]  /*0150*/  S2UR UR19, SR_CTAID.X ;  /* 0x00000000001379c3 */ /* 0x000e620000002500 */
[----:B----4-:R-:W-:-:S04]  /*0160*/  LEA R246, P0, R2, R246, 0x2 ;  /* 0x000000f602f67211 */ /* 0x010fc800078010ff */
[----:B------:R-:W-:-:S03]  /*0170*/  LEA.HI.X R247, R2, R247, RZ, 0x2, P0 ;  /* 0x000000f702f77211 */ /* 0x000fc600000f14ff */
[----:B------:R-:W4:Y:S01]  /*0180*/  S2UR UR18, SR_CTAID.Z ;  /* 0x00000000001279c3 */ /* 0x000f220000002700 */
[----:B-----5:R-:W-:-:S04]  /*0190*/  ULEA UR4, UR4, UR5, 0x18 ;  /* 0x0000000504047291 */ /* 0x020fc8000f8ec0ff */
[----:B------:R-:W-:Y:S02]  /*01a0*/  UIADD3 UR24, UPT, UPT, UR4, 0x15000, URZ ;  /* 0x0001500004187890 */ /* 0x000fe4000fffe0ff */
[----:B-123--:R-:W-:-:S12]  /*01b0*/  ULEA UR5, UR7, UR8, 0x18 ;  /* 0x0000000807057291 */ /* 0x00efd8000f8ec0ff */
.L_x_124:
[----:B-1----:R-:W1:Y:S01]  /*01c0*/  LDC.64 R10, c[0x0][0x470] ;  /* 0x00011c00ff0a7b82 */ /* 0x002e620000000a00 */
[----:B------:R-:W-:-:S07]  /*01d0*/  IMAD.MOV.U32 R237, RZ, RZ, RZ ;  /* 0x000000ffffed7224 */ /* 0x000fce00078e00ff */
[----:B--2---:R-:W2:Y:S08]  /*01e0*/  LDC.64 R8, c[0x0][0x478] ;  /* 0x00011e00ff087b82 */ /* 0x004eb00000000a00 */
[----:B------:R-:W3:Y:S01]  /*01f0*/  LDC.64 R6, c[0x0][0x460] ;  /* 0x00011800ff067b82 */ /* 0x000ee20000000a00 */
[----:B-1----:R-:W-:-:S07]  /*0200*/  ISETP.NE.U32.AND P5, PT, R10, RZ, PT ;  /* 0x000000ff0a00720c */ /* 0x002fce0003fa5070 */
[----:B------:R-:W1:Y:S01]  /*0210*/  LDC.64 R12, c[0x0][0x460] ;  /* 0x00011800ff0c7b82 */ /* 0x000e620000000a00 */
[----:B------:R-:W-:Y:S02]  /*0220*/  ISETP.NE.AND.EX P5, PT, R11, RZ, PT, P5 ;  /* 0x000000ff0b00720c */ /* 0x000fe40003fa5350 */
[----:B--2---:R-:W-:-:S05]  /*0230*/  ISETP.NE.U32.AND P4, PT, R8, RZ, PT ;  /* 0x000000ff0800720c */ /* 0x004fca0003f85070 */
[----:B------:R-:W2:Y:S01]  /*0240*/  LDC.U8 R3, c[0x0][0x532] ;  /* 0x00014c80ff037b82 */ /* 0x000ea20000000000 */
[----:B------:R-:W-:Y:S02]  /*0250*/  ISETP.NE.AND.EX P4, PT, R9, RZ, PT, P4 ;  /* 0x000000ff0900720c */ /* 0x000fe40003f85340 */
[----:B---3--:R-:W-:-:S05]  /*0260*/  ISETP.NE.U32.AND P3, PT, R6, RZ, PT ;  /* 0x000000ff0600720c */ /* 0x008fca0003f65070 */
[----:B------:R-:W3:Y:S01]  /*0270*/  LDC.64 R4, c[0x0][0x468] ;  /* 0x00011a00ff047b82 */ /* 0x000ee20000000a00 */
[----:B------:R-:W-:Y:S02]  /*0280*/  ISETP.NE.U32.AND P2, PT, R6, RZ, PT ;  /* 0x000000ff0600720c */ /* 0x000fe40003f45070 */
[C---:B------:R-:W-:Y:S02]  /*0290*/  @P5 LEA R10, P1, R2.reuse, R10, 0x2 ;  /* 0x0000000a020a5211 */ /* 0x040fe400078210ff */
[C---:B------:R-:W-:Y:S02]  /*02a0*/  ISETP.NE.AND.EX P3, PT, R7.reuse, RZ, PT, P3 ;  /* 0x000000ff0700720c */ /* 0x040fe40003f65330 */
[----:B------:R-:W-:Y:S02]  /*02b0*/  ISETP.NE.AND.EX P2, PT, R7, RZ, PT, P2 ;  /* 0x000000ff0700720c */ /* 0x000fe40003f45320 */
[C---:B------:R-:W-:Y:S01]  /*02c0*/  @P4 LEA R14, P0, R2.reuse, R8, 0x2 ;  /* 0x00000008020e4211 */ /* 0x040fe200078010ff */
[C---:B-1----:R-:W-:Y:S01]  /*02d0*/  IMAD.WIDE.U32 R12, R2.reuse, 0x4, R12 ;  /* 0x00000004020c7825 */ /* 0x042fe200078e000c */
[C---:B------:R-:W-:Y:S01]  /*02e0*/  @P5 LEA.HI.X R11, R2.reuse, R11, RZ, 0x2, P1 ;  /* 0x0000000b020b5211 */ /* 0x040fe200008f14ff */
[----:B------:R-:W1:Y:S01]  /*02f0*/  @!P4 LDC.64 R6, c[0x0][0x488] ;  /* 0x00012200ff06cb82 */ /* 0x000e620000000a00 */
[----:B------:R-:W-:Y:S01]  /*0300*/  @P4 LEA.HI.X R15, R2, R9, RZ, 0x2, P0 ;  /* 0x00000009020f4211 */ /* 0x000fe200000f14ff */
[----:B------:R-:W-:-:S02]  /*0310*/  IMAD.MOV.U32 R9, RZ, RZ, -0x1 ;  /* 0xffffffffff097424 */ /* 0x000fc400078e00ff */
[----:B------:R-:W4:Y:S04]  /*0320*/  @P5 LDG.E R237, desc[UR20][R10.64] ;  /* 0x000000140aed5981 */ /* 0x000f28000c1e1900 */
[----:B------:R-:W4:Y:S04]  /*0330*/  @P4 LDG.E R236, desc[UR20][R14.64] ;  /* 0x000000140eec4981 */ /* 0x000f28000c1e1900 */
[----:B-----5:R1:W5:Y:S04]  /*0340*/  @P3 LDG.E R9, desc[UR20][R12.64] ;  /* 0x000000140c093981 */ /* 0x020368000c1e1900 */
[----:B------:R1:W5:Y:S01]  /*0350*/  @P2 LDG.E R8, desc[UR20][R12.64+0x4] ;  /* 0x000004140c082981 */ /* 0x000362000c1e1900 */
[----:B--2---:R-:W-:Y:S01]  /*0360*/  ISETP.NE.AND P5, PT, R3, RZ, PT ;  /* 0x000000ff0300720c */ /* 0x004fe20003fa5270 */
[----:B------:R-:W-:Y:S01]  /*0370*/  IMAD.MOV.U32 R238, RZ, RZ, -0x1 ;  /* 0xffffffffffee7424 */ /* 0x000fe200078e00ff */
[----:B---3--:R-:W-:Y:S01]  /*0380*/  ISETP.EQ.U32.AND P0, PT, R4, RZ, PT ;  /* 0x000000ff0400720c */ /* 0x008fe20003f02070 */
[----:B------:R-:W2:Y:S03]  /*0390*/  @!P4 LDC R3, c[0x0][0x43c] ;  /* 0x00010f00ff03cb82 */ /* 0x000ea60000000800 */
[----:B------:R-:W-:-:S02]  /*03a0*/  ISETP.EQ.OR.EX P0, PT, R5, RZ, !P5, P0 ;  /* 0x000000ff0500720c */ /* 0x000fc40006f02700 */
[----:B------:R-:W-:-:S03]  /*03b0*/  ISETP.NE.U32.AND P1, PT, R4, RZ, PT ;  /* 0x000000ff0400720c */ /* 0x000fc60003f25070 */
[----:B------:R-:W3:Y:S01]  /*03c0*/  @!P2 LDC R231, c[0x0][0x434] ;  /* 0x00010d00ffe7ab82 */ /* 0x000ee20000000800 */
[----:B------:R-:W-:Y:S01]  /*03d0*/  ISETP.NE.AND.EX P1, PT, R5, RZ, PT, P1 ;  /* 0x000000ff0500720c */ /* 0x000fe20003f25310 */
[----:B------:R-:W-:-:S06]  /*03e0*/  USHF.L.U32 UR27, UR25, 0x5, URZ ;  /* 0x00000005191b7899 */ /* 0x000fcc00080006ff */
[----:B------:R2:W5:Y:S01]  /*03f0*/  @!P0 LDG.E R238, desc[UR20][R246.64] ;  /* 0x00000014f6ee8981 */ /* 0x000562000c1e1900 */
[----:B-1----:R-:W-:-:S04]  /*0400*/  @!P4 ISETP.NE.U32.AND P0, PT, R6, RZ, PT ;  /* 0x000000ff0600c20c */ /* 0x002fc80003f05070 */
[----:B------:R-:W-:-:S04]  /*0410*/  @!P4 ISETP.NE.AND.EX P0, PT, R7, RZ, PT, P0 ;  /* 0x000000ff0700c20c */ /* 0x000fc80003f05300 */
[----:B--2---:R-:W-:Y:S01]  /*0420*/  @!P4 SEL R3, R3, RZ, P0 ;  /* 0x000000ff0303c207 */ /* 0x004fe20000000000 */
[----:B----4-:R-:W-:Y:S01]  /*0430*/  @P4 IMAD.IADD R236, R236, 0x1, -R237 ;  /* 0x00000001ecec4824 */ /* 0x010fe200078e0aed */
[----:B---3--:R-:W-:Y:S07]  /*0440*/  @!P1 BRA `(.L_x_93) ;  /* 0x00000000000c9947 */ /* 0x008fee0003800000 */
[----:B------:R-:W2:Y:S02]  /*0450*/  @P5 LDG.E R5, desc[UR20][R246.64+0x4] ;  /* 0x00000414f6055981 */ /* 0x000ea4000c1e1900 */
[----:B--2--5:R-:W-:-:S06]  /*0460*/  @P5 IADD3 R0, PT, PT, R5, -R238, RZ ;  /* 0x800000ee05005210 */ /* 0x024fcc0007ffe0ff */
[----:B------:R1:W5:Y:S02]  /*0470*/  @!P5 LDG.E R0, desc[UR20][R246.64] ;  /* 0x00000014f600d981 */ /* 0x000364000c1e1900 */
.L_x_93:
[----:B-----5:R-:W-:Y:S01]  /*0480*/  @!P4 IADD3 R236, PT, PT, R3, R0, -R237 ;  /* 0x0000000003ecc210 */ /* 0x020fe20007ffe8ed */
[----:B------:R-:W-:-:S03]  /*0490*/  @P2 IMAD.IADD R231, R8, 0x1, -R9 ;  /* 0x0000000108e72824 */ /* 0x000fc600078e0a09 */
[----:B------:R-:W-:-:S13]  /*04a0*/  ISETP.GT.AND P0, PT, R236, UR27, PT ;  /* 0x0000001bec007c0c */ /* 0x000fda000bf04270 */
[----:B------:R-:W-:Y:S05]  /*04b0*/  @!P0 BRA `(.L_x_94) ;  /* 0x0000005400988947 */ /* 0x000fea0003800000 */
[----:B------:R-:W-:Y:S01]  /*04c0*/  ISETP.NE.AND P4, PT, R9, -0x1, PT ;  /* 0xffffffff0900780c */ /* 0x000fe20003f85270 */
[----:B------:R-:W-:Y:S01]  /*04d0*/  VIADD R3, R231, 0x3f ;  /* 0x0000003fe7037836 */ /* 0x000fe20000000000 */
[----:B------:R-:W-:-:S04]  /*04e0*/  ISETP.NE.AND P2, PT, R238, -0x1, PT ;  /* 0xffffffffee00780c */ /* 0x000fc80003f45270 */
[----:B------:R-:W-:-:S04]  /*04f0*/  SHF.R.S32.HI R0, RZ, 0x1f, R3 ;  /* 0x0000001fff007819 */ /* 0x000fc80000011403 */
[----:B------:R-:W-:-:S03]  /*0500*/  LEA.HI R0, R0, R3, RZ, 0x6 ;  /* 0x0000000300007211 */ /* 0x000fc600078f30ff */
[----:B------:R-:W2:Y:S01]  /*0510*/  @!P4 LDC.64 R16, c[0x0][0x398] ;  /* 0x0000e600ff10cb82 */ /* 0x000ea20000000a00 */
[----:B------:R-:W-:-:S07]  /*0520*/  R2UR UR28, R0 ;  /* 0x00000000001c72ca */ /* 0x000fce00000e0000 */
[----:B------:R-:W3:Y:S06]  /*0530*/  @P4 LDC.64 R4, c[0x0][0x3b0] ;  /* 0x0000ec00ff044b82 */ /* 0x000eec0000000a00 */
[----:B------:R-:W-:-:S04]  /*0540*/  USHF.R.S32.HI UR28, URZ, 0x6, UR28 ;  /* 0x00000006ff1c7899 */ /* 0x000fc8000801141c */
[----:B------:R-:W-:-:S04]  /*0550*/  USHF.L.U32 UR6, UR28, 0x6, URZ ;  /* 0x000000061c067899 */ /* 0x000fc800080006ff */
[----:B------:R-:W-:Y:S01]  /*0560*/  UIADD3 UR29, UPT, UPT, UR6, -0x40, URZ ;  /* 0xffffffc0061d7890 */ /* 0x000fe2000fffe0ff */
[----:B--2---:R-:W-:-:S03]  /*0570*/  @!P4 IMAD.WIDE.U32 R20, R2, R16, RZ ;  /* 0x000000100214c225 */ /* 0x004fc600078e00ff */
[----:B------:R-:W-:Y:S01]  /*0580*/  USHF.R.S32.HI UR14, URZ, 0x1f, UR29 ;  /* 0x0000001fff0e7899 */ /* 0x000fe2000801141d */
[----:B------:R-:W-:Y:S02]  /*0590*/  IMAD.U32 R235, RZ, RZ, UR6 ;  /* 0x00000006ffeb7e24 */ /* 0x000fe4000f8e00ff */
[----:B------:R-:W-:Y:S02]  /*05a0*/  @!P4 IMAD R17, R2, R17, R21 ;  /* 0x000000110211c224 */ /* 0x000fe400078e0215 */
[----:B---3--:R-:W-:-:S04]  /*05b0*/  @P4 IMAD.WIDE.U32 R6, R9, R4, RZ ;  /* 0x0000000409064225 */ /* 0x008fc800078e00ff */
[----:B------:R-:W-:Y:S01]  /*05c0*/  @P4 IMAD R17, R9, R5, R7 ;  /* 0x0000000509114224 */ /* 0x000fe200078e0207 */
[----:B------:R-:W-:Y:S01]  /*05d0*/  @P4 MOV R20, R6 ;  /* 0x0000000600144202 */ /* 0x000fe20000000f00 */
[----:B------:R-:W-:Y:S06]  /*05e0*/  @P2 BRA `(.L_x_95) ;  /* 0x0000000000282947 */ /* 0x000fec0003800000 */
[----:B------:R-:W2:Y:S01]  /*05f0*/  LDCU.64 UR12, c[0x0][0x3b8] ;  /* 0x00007700ff0c77ac */ /* 0x000ea20008000a00 */
[----:B------:R-:W-:Y:S01]  /*0600*/  SHF.R.S32.HI R0, RZ, 0x1f, R237 ;  /* 0x0000001fff007819 */ /* 0x000fe200000114ed */
[----:B------:R-:W3:Y:S04]  /*0610*/  LDCU.64 UR6, c[0x0][0x3a0] ;  /* 0x00007400ff0677ac */ /* 0x000ee80008000a00 */
[----:B--2---:R-:W-:Y:S02]  /*0620*/  IMAD R0, R0, UR12, RZ ;  /* 0x0000000c00007c24 */ /* 0x004fe4000f8e02ff */
[----:B------:R-:W-:-:S04]  /*0630*/  IMAD.WIDE.U32 R4, R237, UR12, RZ ;  /* 0x0000000ced047c25 */ /* 0x000fc8000f8e00ff */
[----:B------:R-:W-:-:S05]  /*0640*/  IMAD R0, R237, UR13, R0 ;  /* 0x0000000ded007c24 */ /* 0x000fca000f8e0200 */
[----:B------:R-:W-:-:S03]  /*0650*/  IADD3 R5, PT, PT, R5, R0, RZ ;  /* 0x0000000005057210 */ /* 0x000fc60007ffe0ff */
[----:B---3--:R-:W-:-:S04]  /*0660*/  IMAD.WIDE.U32 R10, R2, UR6, R4 ;  /* 0x00000006020a7c25 */ /* 0x008fc8000f8e0004 */
[----:B------:R-:W-:Y:S01]  /*0670*/  IMAD R8, R2, UR7, R11 ;  /* 0x0000000702087c24 */ /* 0x000fe2000f8e020b */
[----:B------:R-:W-:Y:S06]  /*0680*/  BRA `(.L_x_96) ;  /* 0x0000000000147947 */ /* 0x000fec0003800000 */
.L_x_95:
[----:B------:R-:W2:Y:S01]  /*0690*/  LDCU.64 UR12, c[0x0][0x3b8] ;  /* 0x00007700ff0c77ac */ /* 0x000ea20008000a00 */
[----:B------:R-:W-:-:S05]  /*06a0*/  IADD3 R10, PT, PT, R237, R238, RZ ;  /* 0x000000eeed0a7210 */ /* 0x000fca0007ffe0ff */
[C---:B--2---:R-:W-:Y:S02]  /*06b0*/  IMAD R8, R10.reuse, UR13, RZ ;  /* 0x0000000d0a087c24 */ /* 0x044fe4000f8e02ff */
[----:B------:R-:W-:-:S05]  /*06c0*/  IMAD.WIDE.U32 R10, R10, UR12, RZ ;  /* 0x0000000c0a0a7c25 */ /* 0x000fca000f8e00ff */
[----:B------:R-:W-:-:S07]  /*06d0*/  IADD3 R8, PT, PT, R11, R8, RZ ;  /* 0x000000080b087210 */ /* 0x000fce0007ffe0ff */
.L_x_96:
[----:B------:R-:W2:Y:S01]  /*06e0*/  LDC R0, c[0x0][0x3e8] ;  /* 0x0000fa00ff007b82 */ /* 0x000ea20000000800 */
[----:B------:R-:W3:Y:S01]  /*06f0*/  S2R R15, SR_CTAID.Z ;  /* 0x00000000000f7919 */ /* 0x000ee20000002700 */
[----:B------:R-:W-:Y:S01]  /*0700*/  IMAD.MOV.U32 R6, RZ, RZ, RZ ;  /* 0x000000ffff067224 */ /* 0x000fe200078e00ff */
[----:B------:R-:W-:Y:S01]  /*0710*/  USHF.R.S32.HI UR26, URZ, 0x1f, UR27 ;  /* 0x0000001fff1a7899 */ /* 0x000fe2000801141b */
[----:B--2---:R-:W-:-:S04]  /*0720*/  IABS R5, R0 ;  /* 0x0000000000057213 */ /* 0x004fc80000000000 */
[----:B------:R-:W2:Y:S08]  /*0730*/  I2F.RP R11, R5 ;  /* 0x00000005000b7306 */ /* 0x000eb00000209400 */
[----:B--2---:R-:W2:Y:S02]  /*0740*/  MUFU.RCP R7, R11 ;  /* 0x0000000b00077308 */ /* 0x004ea40000001000 */
[----:B--2---:R-:W-:-:S06]  /*0750*/  VIADD R7, R7, 0xffffffe ;  /* 0x0ffffffe07077836 */ /* 0x004fcc0000000000 */
[----:B------:R-:W2:Y:S02]  /*0760*/  F2I.FTZ.U32.TRUNC.NTZ R7, R7 ;  /* 0x0000000700077305 */ /* 0x000ea4000021f000 */
[----:B--2---:R-:W-:-:S04]  /*0770*/  IMAD.MOV R3, RZ, RZ, -R7 ;  /* 0x000000ffff037224 */ /* 0x004fc800078e0a07 */
[----:B------:R-:W-:Y:S01]  /*0780*/  IMAD R4, R3, R5, RZ ;  /* 0x0000000503047224 */ /* 0x000fe200078e02ff */
[----:B---3--:R-:W-:-:S03]  /*0790*/  IABS R3, R15 ;  /* 0x0000000f00037213 */ /* 0x008fc60000000000 */
[----:B------:R-:W-:-:S06]  /*07a0*/  IMAD.HI.U32 R4, R7, R4, R6 ;  /* 0x0000000407047227 */ /* 0x000fcc00078e0006 */
[----:B------:R-:W-:-:S05]  /*07b0*/  IMAD.HI.U32 R6, R4, R3, RZ ;  /* 0x0000000304067227 */ /* 0x000fca00078e00ff */
[----:B------:R-:W-:-:S05]  /*07c0*/  IADD3 R4, PT, PT, -R6, RZ, RZ ;  /* 0x000000ff06047210 */ /* 0x000fca0007ffe1ff */
[----:B------:R-:W-:Y:S01]  /*07d0*/  IMAD R4, R5, R4, R3 ;  /* 0x0000000405047224 */ /* 0x000fe200078e0203 */
[----:B------:R-:W-:-:S04]  /*07e0*/  LOP3.LUT R3, R15, R0, RZ, 0x3c, !PT ;  /* 0x000000000f037212 */ /* 0x000fc800078e3cff */
        /* <DEDUP_REMOVED lines=21> */
[----:B------:R-:W-:Y:S01]  /*0940*/  MOV R14, R4 ;  /* 0x00000004000e7202 */ /* 0x000fe20000000f00 */
[----:B------:R-:W-:Y:S06]  /*0950*/  BRA `(.L_x_98) ;  /* 0x0000000000187947 */ /* 0x000fec0003800000 */
.L_x_97:
[----:B------:R-:W2:Y:S01]  /*0960*/  LDCU.64 UR6, c[0x0][0x3c0] ;  /* 0x00007800ff0677ac */ /* 0x000ea20008000a00 */
[----:B------:R-:W-:-:S05]  /*0970*/  IADD3 R4, PT, PT, R237, R238, RZ ;  /* 0x000000eeed047210 */ /* 0x000fca0007ffe0ff */
[C---:B--2---:R-:W-:Y:S02]  /*0980*/  IMAD R13, R4.reuse, UR7, RZ ;  /* 0x00000007040d7c24 */ /* 0x044fe4000f8e02ff */
[----:B------:R-:W-:-:S05]  /*0990*/  IMAD.WIDE.U32 R4, R4, UR6, RZ ;  /* 0x0000000604047c25 */ /* 0x000fca000f8e00ff */
[----:B------:R-:W-:Y:S02]  /*09a0*/  IADD3 R13, PT, PT, R5, R13, RZ ;  /* 0x0000000d050d7210 */ /* 0x000fe40007ffe0ff */
[----:B------:R-:W-:-:S07]  /*09b0*/  MOV R14, R4 ;  /* 0x00000004000e7202 */ /* 0x000fce0000000f00 */
.L_x_98:
[----:B------:R-:W2:Y:S01]  /*09c0*/  @!P4 LDC.64 R6, c[0x0][0x588] ;  /* 0x00016200ff06cb82 */ /* 0x000ea20000000a00 */
[----:B------:R-:W3:Y:S07]  /*09d0*/  LDCU UR16, c[0x0][0x3e0] ;  /* 0x00007c00ff1077ac */ /* 0x000eee0008000800 */
[----:B------:R-:W4:Y:S08]  /*09e0*/  @P4 LDC.64 R4, c[0x0][0x590] ;  /* 0x00016400ff044b82 */ /* 0x000f300000000a00 */
[----:B------:R-:W3:Y:S01]  /*09f0*/  LDC R24, c[0x0][0x44c] ;  /* 0x00011300ff187b82 */ /* 0x000ee20000000800 */
[----:B--2---:R-:W-:-:S04]  /*0a00*/  @!P4 IMAD.WIDE.U32 R18, R2, R6, RZ ;  /* 0x000000060212c225 */ /* 0x004fc800078e00ff */
[----:B------:R-:W-:Y:S02]  /*0a10*/  @!P4 IMAD R7, R2, R7, R19 ;  /* 0x000000070207c224 */ /* 0x000fe400078e0213 */
[----:B----4-:R-:W-:Y:S01]  /*0a20*/  @P4 IMAD.WIDE.U32 R22, R9, R4, RZ ;  /* 0x0000000409164225 */ /* 0x010fe200078e00ff */
[----:B------:R-:W-:-:S03]  /*0a30*/  @!P4 MOV R4, R18 ;  /* 0x000000120004c202 */ /* 0x000fc60000000f00 */
[----:B------:R-:W-:Y:S01]  /*0a40*/  @P4 IMAD R7, R9, R5, R23 ;  /* 0x0000000509074224 */ /* 0x000fe200078e0217 */
[----:B------:R-:W-:Y:S01]  /*0a50*/  @P4 MOV R4, R22 ;  /* 0x0000001600044202 */ /* 0x000fe20000000f00 */
[----:B---3--:R-:W-:Y:S01]  /*0a60*/  IMAD.WIDE R18, R24, UR16, RZ ;  /* 0x0000001018127c25 */ /* 0x008fe2000f8e02ff */
[----:B------:R-:W-:Y:S06]  /*0a70*/  @P4 BRA `(.L_x_99) ;  /* 0x0000000000404947 */ /* 0x000fec0003800000 */
[----:B------:R-:W2:Y:S01]  /*0a80*/  LDCU UR8, c[0x0][0x444] ;  /* 0x00008880ff0877ac */ /* 0x000ea20008000800 */
[----:B------:R-:W-:Y:S01]  /*0a90*/  SHF.R.S32.HI R6, RZ, 0x1f, R24 ;  /* 0x0000001fff067819 */ /* 0x000fe20000011418 */
[----:B--2---:R-:W-:Y:S01]  /*0aa0*/  USHF.R.S32.HI UR9, URZ, 0x1f, UR8 ;  /* 0x0000001fff097899 */ /* 0x004fe20008011408 */
[----:B------:R-:W-:Y:S01]  /*0ab0*/  IMAD.WIDE.U32 R26, R2, UR8, RZ ;  /* 0x00000008021a7c25 */ /* 0x000fe2000f8e00ff */
[----:B------:R-:W-:-:S04]  /*0ac0*/  USHF.R.S32.HI UR8, URZ, 0x1f, UR16 ;  /* 0x0000001fff087899 */ /* 0x000fc80008011410 */
[----:B------:R-:W-:Y:S02]  /*0ad0*/  IMAD R5, R2, UR9, RZ ;  /* 0x0000000902057c24 */ /* 0x000fe4000f8e02ff */
[----:B------:R-:W-:-:S03]  /*0ae0*/  IMAD.WIDE.U32 R22, R26, UR16, RZ ;  /* 0x000000101a167c25 */ /* 0x000fc6000f8e00ff */
[----:B------:R-:W-:-:S05]  /*0af0*/  IADD3 R5, PT, PT, R27, R5, RZ ;  /* 0x000000051b057210 */ /* 0x000fca0007ffe0ff */
[----:B------:R-:W-:-:S04]  /*0b00*/  IMAD R21, R5, UR16, RZ ;  /* 0x0000001005157c24 */ /* 0x000fc8000f8e02ff */
[----:B------:R-:W-:Y:S02]  /*0b10*/  IMAD R21, R26, UR8, R21 ;  /* 0x000000081a157c24 */ /* 0x000fe4000f8e0215 */
[----:B------:R-:W-:-:S03]  /*0b20*/  IMAD.WIDE.U32 R26, R22, R24, RZ ;  /* 0x00000018161a7225 */ /* 0x000fc600078e00ff */
[----:B------:R-:W-:-:S05]  /*0b30*/  IADD3 R21, PT, PT, R23, R21, RZ ;  /* 0x0000001517157210 */ /* 0x000fca0007ffe0ff */
[----:B------:R-:W-:-:S04]  /*0b40*/  IMAD R21, R21, R24, RZ ;  /* 0x0000001815157224 */ /* 0x000fc800078e02ff */
[----:B------:R-:W-:-:S05]  /*0b50*/  IMAD R21, R6, R22, R21 ;  /* 0x0000001606157224 */ /* 0x000fca00078e0215 */
[----:B------:R-:W-:Y:S01]  /*0b60*/  IADD3 R21, PT, PT, R27, R21, RZ ;  /* 0x000000151b157210 */ /* 0x000fe20007ffe0ff */
[----:B------:R-:W-:Y:S06]  /*0b70*/  BRA `(.L_x_100) ;  /* 0x00000000000c7947 */ /* 0x000fec0003800000 */
.L_x_99:
[-C--:B------:R-:W-:Y:S02]  /*0b80*/  IMAD R21, R19, R9.reuse, RZ ;  /* 0x0000000913157224 */ /* 0x080fe400078e02ff */
[----:B------:R-:W-:-:S05]  /*0b90*/  IMAD.WIDE.U32 R26, R18, R9, RZ ;  /* 0x00000009121a7225 */ /* 0x000fca00078e00ff */
[----:B------:R-:W-:-:S07]  /*0ba0*/  IADD3 R21, PT, PT, R27, R21, RZ ;  /* 0x000000151b157210 */ /* 0x000fce0007ffe0ff */
.L_x_100:
[----:B------:R-:W2:Y:S01]  /*0bb0*/  LDCU.U8 UR8, c[0x0][0x548] ;  /* 0x0000a900ff0877ac */ /* 0x000ea20008000000 */
[----:B------:R-:W-:Y:S01]  /*0bc0*/  SHF.L.U32 R12, R2, 0x7, RZ ;  /* 0x00000007020c7819 */ /* 0x000fe200000006ff */
[----:B------:R-:W-:Y:S01]  /*0bd0*/  IMAD R27, R15, R24, RZ ;  /* 0x000000180f1b7224 */ /* 0x000fe200078e02ff */
[----:B------:R-:W3:Y:S02]  /*0be0*/  LDCU.U8 UR15, c[0x0][0x5f0] ;  /* 0x0000be00ff0f77ac */ /* 0x000ee40008000000 */
[----:B------:R-:W-:-:S04]  /*0bf0*/  SEL R6, R12, RZ, P3 ;  /* 0x000000ff0c067207 */ /* 0x000fc80001800000 */
[----:B------:R-:W-:-:S04]  /*0c00*/  IADD3 R6, P0, PT, R6, UR29, RZ ;  /* 0x0000001d06067c10 */ /* 0x000fc8000ff1e0ff */
[----:B------:R-:W-:Y:S01]  /*0c10*/  IADD3.X R5, PT, PT, RZ, UR14, RZ, P0, !PT ;  /* 0x0000000eff057c10 */ /* 0x000fe200087fe4ff */
[----:B------:R-:W-:Y:S01]  /*0c20*/  IMAD.WIDE.U32 R32, R6, R18, RZ ;  /* 0x0000001206207225 */ /* 0x000fe200078e00ff */
[----:B--2---:R-:W-:-:S03]  /*0c30*/  UISETP.NE.AND UP0, UPT, UR8, URZ, UPT ;  /* 0x000000ff0800728c */ /* 0x004fc6000bf05270 */
[----:B------:R-:W-:-:S04]  /*0c40*/  IMAD R5, R5, R18, RZ ;  /* 0x0000001205057224 */ /* 0x000fc800078e02ff */
[----:B------:R-:W-:-:S05]  /*0c50*/  IMAD R5, R19, R6, R5 ;  /* 0x0000000613057224 */ /* 0x000fca00078e0205 */
[----:B------:R-:W-:Y:S01]  /*0c60*/  IADD3 R22, PT, PT, R33, R5, RZ ;  /* 0x0000000521167210 */ /* 0x000fe20007ffe0ff */
[----:B---3--:R-:W-:Y:S06]  /*0c70*/  BRA.U !UP0, `(.L_x_101) ;  /* 0x0000000108207547 */ /* 0x008fec000b800000 */
[----:B------:R-:W2:Y:S01]  /*0c80*/  LDC R5, c[0x0][0x434] ;  /* 0x00010d00ff057b82 */ /* 0x000ea20000000800 */
[----:B------:R-:W3:Y:S01]  /*0c90*/  LDCU UR8, c[0x0][0x454] ;  /* 0x00008a80ff0877ac */ /* 0x000ee20008000800 */
[----:B------:R-:W-:Y:S01]  /*0ca0*/  ISETP.NE.AND P0, PT, R9, -0x1, PT ;  /* 0xffffffff0900780c */ /* 0x000fe20003f05270 */
[----:B--2---:R-:W-:-:S05]  /*0cb0*/  IMAD R6, R2, R5, RZ ;  /* 0x0000000502067224 */ /* 0x004fca00078e02ff */
[----:B------:R-:W-:-:S05]  /*0cc0*/  SEL R6, R6, R9, !P0 ;  /* 0x0000000906067207 */ /* 0x000fca0004000000 */
[----:B---3--:R-:W-:-:S05]  /*0cd0*/  IMAD R5, R15, UR8, R6 ;  /* 0x000000080f057c24 */ /* 0x008fca000f8e0206 */
[----:B------:R-:W-:Y:S01]  /*0ce0*/  R2UR UR32, R5 ;  /* 0x00000000052072ca */ /* 0x000fe200000e0000 */
[----:B------:R-:W-:-:S14]  /*0cf0*/  BRA `(.L_x_102) ;  /* 0x0000000000107947 */ /* 0x000fdc0003800000 */
.L_x_101:
[----:B------:R-:W2:Y:S01]  /*0d00*/  LDC R5, c[0x0][0x434] ;  /* 0x00010d00ff057b82 */ /* 0x000ea20000000800 */
[----:B------:R-:W-:-:S04]  /*0d10*/  IMAD R6, R2, UR16, R15 ;  /* 0x0000001002067c24 */ /* 0x000fc8000f8e020f */
[----:B--2---:R-:W-:-:S05]  /*0d20*/  IMAD R5, R6, R5, RZ ;  /* 0x0000000506057224 */ /* 0x004fca00078e02ff */
[----:B------:R-:W-:-:S15]  /*0d30*/  R2UR UR32, R5 ;  /* 0x00000000052072ca */ /* 0x000fde00000e0000 */
.L_x_102:
[----:B------:R-:W-:Y:S05]  /*0d40*/  BRA.U !UP0, `(.L_x_103) ;  /* 0x0000000108247547 */ /* 0x000fea000b800000 */
[----:B------:R-:W2:Y:S01]  /*0d50*/  LDC R5, c[0x0][0x444] ;  /* 0x00011100ff057b82 */ /* 0x000ea20000000800 */
[----:B------:R-:W3:Y:S01]  /*0d60*/  LDCU UR9, c[0x0][0x430] ;  /* 0x00008600ff0977ac */ /* 0x000ee20008000800 */
[----:B------:R-:W-:Y:S01]  /*0d70*/  ISETP.NE.AND P0, PT, R9, -0x1, PT ;  /* 0xffffffff0900780c */ /* 0x000fe20003f05270 */
[----:B------:R-:W3:Y:S02]  /*0d80*/  LDCU UR8, c[0x0][0x454] ;  /* 0x00008a80ff0877ac */ /* 0x000ee40008000800 */
[----:B---3--:R-:W-:-:S10]  /*0d90*/  ULEA UR8, UR9, UR8, 0x7 ;  /* 0x0000000809087291 */ /* 0x008fd4000f8e38ff */
[----:B--2---:R-:W-:-:S05]  /*0da0*/  @!P0 IMAD R9, R2, R5, RZ ;  /* 0x0000000502098224 */ /* 0x004fca00078e02ff */
[----:B------:R-:W-:-:S05]  /*0db0*/  IADD3 R12, PT, PT, R12, R9, RZ ;  /* 0x000000090c0c7210 */ /* 0x000fca0007ffe0ff */
[----:B------:R-:W-:Y:S01]  /*0dc0*/  IMAD R9, R15, UR8, R12 ;  /* 0x000000080f097c24 */ /* 0x000fe2000f8e020c */
[----:B------:R-:W-:Y:S06]  /*0dd0*/  BRA `(.L_x_104) ;  /* 0x00000000000c7947 */ /* 0x000fec0003800000 */
.L_x_103:
[----:B------:R-:W2:Y:S01]  /*0de0*/  LDC R9, c[0x0][0x444] ;  /* 0x00011100ff097b82 */ /* 0x000ea20000000800 */
[----:B------:R-:W-:-:S04]  /*0df0*/  IMAD R6, R2, UR16, R15 ;  /* 0x0000001002067c24 */ /* 0x000fc8000f8e020f */
[----:B--2---:R-:W-:-:S07]  /*0e00*/  IMAD R9, R6, R9, RZ ;  /* 0x0000000906097224 */ /* 0x004fce00078e02ff */
.L_x_104:
[----:B------:R-:W2:Y:S01]  /*0e10*/  S2R R11, SR_TID.X ;  /* 0x00000000000b7919 */ /* 0x000ea20000002100 */
[----:B------:R-:W3:Y:S01]  /*0e20*/  LDCU.128 UR8, c[0x0][0x590] ;  /* 0x0000b200ff0877ac */ /* 0x000ee20008000c00 */
[----:B------:R-:W4:Y:S01]  /*0e30*/  LDC.64 R30, c[0x0][0x5e8] ;  /* 0x00017a00ff1e7b82 */ /* 0x000f220000000a00 */
[----:B------:R-:W-:Y:S01]  /*0e40*/  IMAD R24, R24, UR16, RZ ;  /* 0x0000001018187c24 */ /* 0x000fe2000f8e02ff */
[----:B------:R-:W-:Y:S01]  /*0e50*/  ISETP.NE.AND P4, PT, RZ, UR15, PT ;  /* 0x0000000fff007c0c */ /* 0x000fe2000bf85270 */
[----:B------:R-:W-:Y:S01]  /*0e60*/  VIADD R9, R9, UR29 ;  /* 0x0000001d09097c36 */ /* 0x000fe20008000000 */
[----:B------:R-:W5:Y:S01]  /*0e70*/  LDCU.64 UR34, c[0x0][0x420] ;  /* 0x00008400ff2277ac */ /* 0x000f620008000a00 */
[----:B------:R-:W-:Y:S03]  /*0e80*/  BSSY.RECONVERGENT B1, `(.L_x_94) ;  /* 0x00004c9000017945 */ /* 0x000fe60003800200 */
[----:B------:R-:W1:Y:S01]  /*0e90*/  LDC R25, c[0x0][0x508] ;  /* 0x00014200ff197b82 */ /* 0x000e620000000800 */
[----:B------:R-:W-:-:S02]  /*0ea0*/  UIADD3 UR32, UPT, UPT, UR29, UR32, URZ ;  /* 0x000000201d207290 */ /* 0x000fc4000fffe0ff */
[----:B---3--:R-:W-:Y:S02]  /*0eb0*/  UIMAD UR17, UR14, UR8, URZ ;  /* 0x000000080e1172a4 */ /* 0x008fe4000f8e02ff */
[----:B------:R-:W-:Y:S02]  /*0ec0*/  USHF.L.U64.HI UR30, UR8, 0x5, UR9 ;  /* 0x00000005081e7899 */ /* 0x000fe40008010209 */
[----:B------:R-:W-:Y:S02]  /*0ed0*/  UIMAD UR17, UR29, UR9, UR17 ;  /* 0x000000091d1172a4 */ /* 0x000fe4000f8e0211 */
[----:B------:R-:W-:Y:S01]  /*0ee0*/  USHF.L.U32 UR31, UR8, 0x5, URZ ;  /* 0x00000005081f7899 */ /* 0x000fe200080006ff */
[----:B----4-:R-:W-:Y:S01]  /*0ef0*/  IMAD.WIDE R30, R9, 0x4, R30 ;  /* 0x00000004091e7825 */ /* 0x010fe200078e021e */
[----:B-----5:R-:W-:-:S03]  /*0f00*/  UIMAD.WIDE UR32, UR32, 0x4, UR34 ;  /* 0x00000004202078a5 */ /* 0x020fc6000f8e0222 */
[----:B------:R-:W-:Y:S02]  /*0f10*/  VIADD R9, R231, UR27 ;  /* 0x0000001be7097c36 */ /* 0x000fe40008000000 */
[C---:B--2---:R-:W-:Y:S01]  /*0f20*/  IMAD.SHL.U32 R12, R11.reuse, 0x8, RZ ;  /* 0x000000080b0c7824 */ /* 0x044fe200078e00ff */
[----:B------:R-:W-:Y:S02]  /*0f30*/  SHF.R.U32.HI R19, RZ, 0x5, R11 ;  /* 0x00000005ff137819 */ /* 0x000fe4000001160b */
[----:B------:R-:W-:Y:S02]  /*0f40*/  LOP3.LUT R23, R11, 0x1f, RZ, 0xc0, !PT ;  /* 0x0000001f0b177812 */ /* 0x000fe400078ec0ff */
[----:B------:R-:W-:Y:S02]  /*0f50*/  LOP3.LUT R18, R12, 0x38, RZ, 0xc0, !PT ;  /* 0x000000380c127812 */ /* 0x000fe400078ec0ff */
[----:B-1----:R-:W-:Y:S01]  /*0f60*/  IADD3 R25, PT, PT, R9, -R25, -R236 ;  /* 0x8000001909197210 */ /* 0x002fe20007ffe8ec */
[----:B------:R-:W-:Y:S01]  /*0f70*/  IMAD R23, R24, R19, R23 ;  /* 0x0000001318177224 */ /* 0x000fe200078e0217 */
[----:B------:R-:W-:Y:S01]  /*0f80*/  IADD3 R6, P0, PT, R18, R4, RZ ;  /* 0x0000000412067210 */ /* 0x000fe20007f1e0ff */
[----:B------:R-:W-:Y:S01]  /*0f90*/  IMAD.U32 R4, RZ, RZ, UR8 ;  /* 0x00000008ff047e24 */ /* 0x000fe2000f8e00ff */
[----:B------:R-:W-:Y:S01]  /*0fa0*/  SHF.R.U32.HI R16, RZ, 0x3, R11 ;  /* 0x00000003ff107819 */ /* 0x000fe2000001160b */
[----:B------:R-:W-:-:S02]  /*0fb0*/  IMAD.MOV.U32 R19, RZ, RZ, RZ ;  /* 0x000000ffff137224 */ /* 0x000fc400078e00ff */
[----:B------:R-:W-:Y:S01]  /*0fc0*/  IMAD.X R7, RZ, RZ, R7, P0 ;  /* 0x000000ffff077224 */ /* 0x000fe200000e0607 */
[--C-:B------:R-:W-:Y:S01]  /*0fd0*/  IADD3 R26, P1, P0, R32, R26, R27.reuse ;  /* 0x0000001a201a7210 */ /* 0x100fe2000783e01b */
[----:B------:R-:W-:Y:S01]  /*0fe0*/  IMAD.SHL.U32 R24, R24, 0x40, RZ ;  /* 0x0000004018187824 */ /* 0x000fe200078e00ff */
[----:B------:R-:W-:Y:S01]  /*0ff0*/  SHF.R.S32.HI R27, RZ, 0x1f, R27 ;  /* 0x0000001fff1b7819 */ /* 0x000fe2000001141b */
[----:B------:R-:W-:Y:S02]  /*1000*/  IMAD.WIDE.U32 R28, R4, UR29, R6 ;  /* 0x0000001d041c7c25 */ /* 0x000fe4000f8e0006 */
[----:B------:R-:W1:Y:S01]  /*1010*/  LDC.64 R4, c[0x0][0x3b0] ;  /* 0x0000ec00ff047b82 */ /* 0x000e620000000a00 */
[----:B------:R-:W-:Y:S01]  /*1020*/  IADD3.X R22, PT, PT, R22, R21, R27, P1, P0 ;  /* 0x0000001516167210 */ /* 0x000fe20000fe041b */
[----:B------:R-:W-:Y:S01]  /*1030*/  VIADD R29, R29, UR17 ;  /* 0x000000111d1d7c36 */ /* 0x000fe20008000000 */
[----:B------:R-:W2:Y:S01]  /*1040*/  LDCU.64 UR16, c[0x0][0x3c8] ;  /* 0x00007900ff1077ac */ /* 0x000ea20008000a00 */
[----:B------:R-:W-:-:S04]  /*1050*/  IMAD.WIDE.U32 R28, R15, UR10, R28 ;  /* 0x0000000a0f1c7c25 */ /* 0x000fc8000f8e001c */
[----:B------:R-:W3:Y:S01]  /*1060*/  LDC.64 R6, c[0x0][0x5f8] ;  /* 0x00017e00ff067b82 */ /* 0x000ee20000000a00 */
[----:B------:R-:W-:Y:S01]  /*1070*/  IMAD R29, R15, UR11, R29 ;  /* 0x0000000b0f1d7c24 */ /* 0x000fe2000f8e021d */
[----:B------:R-:W4:Y:S01]  /*1080*/  LDCU.64 UR10, c[0x0][0x550] ;  /* 0x0000aa00ff0a77ac */ /* 0x000f220008000a00 */
[----:B------:R-:W-:-:S04]  /*1090*/  IMAD.WIDE.U32 R28, R16, UR8, R28 ;  /* 0x00000008101c7c25 */ /* 0x000fc8000f8e001c */
[----:B------:R-:W-:Y:S01]  /*10a0*/  IMAD R21, R16, UR9, R29 ;  /* 0x0000000910157c24 */ /* 0x000fe2000f8e021d */
[----:B------:R-:W5:Y:S01]  /*10b0*/  LDCU.64 UR8, c[0x0][0x570] ;  /* 0x0000ae00ff0877ac */ /* 0x000f620008000a00 */
[C---:B-1----:R-:W-:Y:S01]  /*10c0*/  IMAD R32, R4.reuse, UR14, RZ ;  /* 0x0000000e04207c24 */ /* 0x042fe2000f8e02ff */
[----:B------:R-:W1:Y:S01]  /*10d0*/  LDCU.64 UR14, c[0x0][0x380] ;  /* 0x00007000ff0e77ac */ /* 0x000e620008000a00 */
[----:B------:R-:W-:Y:S01]  /*10e0*/  IMAD.WIDE.U32 R34, R4, UR29, R18 ;  /* 0x0000001d04227c25 */ /* 0x000fe2000f8e0012 */
[----:B----4-:R-:W-:-:S03]  /*10f0*/  LEA R242, P3, R28, UR10, 0x1 ;  /* 0x0000000a1cf27c11 */ /* 0x010fc6000f8608ff */
[----:B------:R-:W-:Y:S01]  /*1100*/  IMAD R32, R5, UR29, R32 ;  /* 0x0000001d05207c24 */ /* 0x000fe2000f8e0220 */
[----:B------:R-:W-:Y:S01]  /*1110*/  IADD3 R34, P0, PT, R20, R34, RZ ;  /* 0x0000002214227210 */ /* 0x000fe20007f1e0ff */
[----:B---3--:R-:W-:Y:S01]  /*1120*/  IMAD.WIDE.U32 R36, R6, UR19, RZ ;  /* 0x0000001306247c25 */ /* 0x008fe2000f8e00ff */
[----:B------:R-:W-:Y:S02]  /*1130*/  SHF.R.S32.HI R6, RZ, 0x1f, R25 ;  /* 0x0000001fff067819 */ /* 0x000fe40000011419 */
[----:B------:R-:W-:Y:S01]  /*1140*/  IADD3.X R35, PT, PT, R17, R35, R32, P0, !PT ;  /* 0x0000002311237210 */ /* 0x000fe200007fe420 */
[----:B------:R-:W-:Y:S01]  /*1150*/  IMAD R7, R7, UR19, R37 ;  /* 0x0000001307077c24 */ /* 0x000fe2000f8e0225 */
[----:B------:R-:W-:Y:S02]  /*1160*/  LEA.HI R6, R6, R25, RZ, 0x6 ;  /* 0x0000001906067211 */ /* 0x000fe400078f30ff */
[----:B------:R-:W-:Y:S01]  /*1170*/  SEL R17, R36, RZ, P4 ;  /* 0x000000ff24117207 */ /* 0x000fe20002000000 */
[----:B--2---:R-:W-:Y:S01]  /*1180*/  IMAD.WIDE.U32 R34, R15, UR16, R34 ;  /* 0x000000100f227c25 */ /* 0x004fe2000f8e0022 */
[----:B------:R-:W-:-:S02]  /*1190*/  R2UR UR16, R6 ;  /* 0x00000000061072ca */ /* 0x000fc400000e0000 */
[----:B------:R-:W-:Y:S01]  /*11a0*/  IADD3 R17, P1, P0, R23, R26, R17 ;  /* 0x0000001a17117210 */ /* 0x000fe2000783e011 */
[----:B------:R-:W-:Y:S01]  /*11b0*/  IMAD R35, R15, UR17, R35 ;  /* 0x000000110f237c24 */ /* 0x000fe2000f8e0223 */
[----:B------:R-:W-:Y:S02]  /*11c0*/  SHF.R.S32.HI R23, RZ, 0x1f, R23 ;  /* 0x0000001fff177819 */ /* 0x000fe40000011417 */
[----:B------:R-:W-:Y:S01]  /*11d0*/  SEL R7, R7, RZ, P4 ;  /* 0x000000ff07077207 */ /* 0x000fe20002000000 */
[----:B------:R-:W-:Y:S01]  /*11e0*/  IMAD.WIDE.U32 R34, R16, R4, R34 ;  /* 0x0000000410227225 */ /* 0x000fe200078e0022 */
[----:B------:R-:W-:Y:S02]  /*11f0*/  LEA.HI.X R243, R28, UR11, R21, 0x1, P3 ;  /* 0x0000000b1cf37c11 */ /* 0x000fe400098f0c15 */
[----:B------:R-:W-:Y:S01]  /*1200*/  IADD3.X R7, PT, PT, R23, R22, R7, P1, P0 ;  /* 0x0000001617077210 */ /* 0x000fe20000fe0407 */
[----:B------:R-:W-:Y:S01]  /*1210*/  IMAD R6, R16, R5, R35 ;  /* 0x0000000510067224 */ /* 0x000fe200078e0223 */
[----:B-1----:R-:W-:Y:S01]  /*1220*/  LEA R244, P1, R34, UR14, 0x1 ;  /* 0x0000000e22f47c11 */ /* 0x002fe2000f8208ff */
[----:B------:R-:W-:Y:S01]  /*1230*/  USHF.R.S32.HI UR16, URZ, 0x6, UR16 ;  /* 0x00000006ff107899 */ /* 0x000fe20008011410 */
[----:B------:R-:W-:-:S02]  /*1240*/  R2UR UR10, R30 ;  /* 0x000000001e0a72ca */ /* 0x000fc400000e0000 */
[----:B------:R-:W-:Y:S01]  /*1250*/  R2UR UR11, R31 ;  /* 0x000000001f0b72ca */ /* 0x000fe200000e0000 */
[----:B------:R-:W-:Y:S01]  /*1260*/  UISETP.LT.AND UP0, UPT, URZ, UR16, UPT ;  /* 0x00000010ff00728c */ /* 0x000fe2000bf01270 */
[----:B------:R-:W-:Y:S02]  /*1270*/  IADD3 R17, P0, PT, R24, R17, RZ ;  /* 0x0000001118117210 */ /* 0x000fe40007f1e0ff */
[----:B------:R-:W-:Y:S01]  /*1280*/  SHF.L.U64.HI R5, R4, 0x5, R5 ;  /* 0x0000000504057819 */ /* 0x000fe20000010205 */
[----:B------:R-:W-:Y:S01]  /*1290*/  USEL UR14, URZ, UR16, !UP0 ;  /* 0x00000010ff0e7287 */ /* 0x000fe2000c000000 */
[----:B------:R-:W-:Y:S01]  /*12a0*/  LEA.HI.X.SX32 R24, R24, R7, 0x1, P0 ;  /* 0x0000000718187211 */ /* 0x000fe200000f0eff */
[----:B------:R-:W-:Y:S01]  /*12b0*/  IMAD.SHL.U32 R7, R4, 0x20, RZ ;  /* 0x0000002004077824 */ /* 0x000fe200078e00ff */
[C---:B-----5:R-:W-:Y:S01]  /*12c0*/  LEA R240, P0, R17.reuse, UR8, 0x2 ;  /* 0x0000000811f07c11 */ /* 0x060fe2000f8010ff */
[----:B------:R-:W-:Y:S01]  /*12d0*/  UISETP.GT.AND UP0, UPT, UR28, UR14, UPT ;  /* 0x0000000e1c00728c */ /* 0x000fe2000bf04270 */
[----:B------:R-:W-:Y:S01]  /*12e0*/  LEA.HI.X R245, R34, UR15, R6, 0x1, P1 ;  /* 0x0000000f22f57c11 */ /* 0x000fe200088f0c06 */
[----:B------:R-:W-:Y:S01]  /*12f0*/  UMOV UR16, UR10 ;  /* 0x0000000a00107c82 */ /* 0x000fe20008000000 */
[----:B------:R-:W-:Y:S01]  /*1300*/  LEA.HI.X R241, R17, UR9, R24, 0x2, P0 ;  /* 0x0000000911f17c11 */ /* 0x000fe200080f1418 */
[----:B------:R-:W-:-:S05]  /*1310*/  UMOV UR15, UR11 ;  /* 0x0000000b000f7c82 */ /* 0x000fca0008000000 */
[----:B------:R-:W-:Y:S05]  /*1320*/  BRA.U UP0, `(.L_x_105) ;  /* 0x00000005001c7547 */ /* 0x000fea000b800000 */
[----:B------:R-:W-:Y:S05]  /*1330*/  @P2 BRA `(.L_x_106) ;  /* 0x0000000000282947 */ /* 0x000fea0003800000 */
[----:B------:R-:W1:Y:S01]  /*1340*/  LDCU.64 UR16, c[0x0][0x5c0] ;  /* 0x0000b800ff1077ac */ /* 0x000e620008000a00 */
[----:B------:R-:W-:Y:S01]  /*1350*/  SHF.R.S32.HI R0, RZ, 0x1f, R237 ;  /* 0x0000001fff007819 */ /* 0x000fe200000114ed */
[----:B------:R-:W2:Y:S04]  /*1360*/  LDCU.64 UR6, c[0x0][0x5a8] ;  /* 0x0000b500ff0677ac */ /* 0x000ea80008000a00 */
[----:B-1----:R-:W-:Y:S02]  /*1370*/  IMAD R0, R0, UR16, RZ ;  /* 0x0000001000007c24 */ /* 0x002fe4000f8e02ff */
[----:B------:R-:W-:-:S04]  /*1380*/  IMAD.WIDE.U32 R4, R237, UR16, RZ ;  /* 0x00000010ed047c25 */ /* 0x000fc8000f8e00ff */
[----:B------:R-:W-:-:S05]  /*1390*/  IMAD R0, R237, UR17, R0 ;  /* 0x00000011ed007c24 */ /* 0x000fca000f8e0200 */
[----:B------:R-:W-:-:S03]  /*13a0*/  IADD3 R5, PT, PT, R5, R0, RZ ;  /* 0x0000000005057210 */ /* 0x000fc60007ffe0ff */
[----:B--2---:R-:W-:-:S04]  /*13b0*/  IMAD.WIDE.U32 R4, R2, UR6, R4 ;  /* 0x0000000602047c25 */ /* 0x004fc8000f8e0004 */
[----:B------:R-:W-:Y:S01]  /*13c0*/  IMAD R0, R2, UR7, R5 ;  /* 0x0000000702007c24 */ /* 0x000fe2000f8e0205 */
[----:B------:R-:W-:Y:S05]  /*13d0*/  BRA `(.L_x_107) ;  /* 0x0000000000147947 */ /* 0x000fea0003800000 */
.L_x_106:
[----:B------:R-:W1:Y:S01]  /*13e0*/  LDCU.64 UR16, c[0x0][0x5c0] ;  /* 0x0000b800ff1077ac */ /* 0x000e620008000a00 */
[----:B------:R-:W-:-:S05]  /*13f0*/  IADD3 R0, PT, PT, R237, R238, RZ ;  /* 0x000000eeed007210 */ /* 0x000fca0007ffe0ff */
[C---:B-1----:R-:W-:Y:S02]  /*1400*/  IMAD R3, R0.reuse, UR17, RZ ;  /* 0x0000001100037c24 */ /* 0x042fe4000f8e02ff */
[----:B------:R-:W-:-:S05]  /*1410*/  IMAD.WIDE.U32 R4, R0, UR16, RZ ;  /* 0x0000001000047c25 */ /* 0x000fca000f8e00ff */
[----:B------:R-:W-:Y:S02]  /*1420*/  IADD3 R0, PT, PT, R5, R3, RZ ;  /* 0x0000000305007210 */ /* 0x000fe40007ffe0ff */
.L_x_107:
        /* <DEDUP_REMOVED lines=11> */
.L_x_108:
[----:B------:R-:W1:Y:S01]  /*14e0*/  LDCU.64 UR14, c[0x0][0x5c8] ;  /* 0x0000b900ff0e77ac */ /* 0x000e620008000a00 */
[----:B------:R-:W-:-:S05]  /*14f0*/  IADD3 R237, PT, PT, R237, R238, RZ ;  /* 0x000000eeeded7210 */ /* 0x000fca0007ffe0ff */
[C---:B-1----:R-:W-:Y:S02]  /*1500*/  IMAD R3, R237.reuse, UR15, RZ ;  /* 0x0000000fed037c24 */ /* 0x042fe4000f8e02ff */
[----:B------:R-:W-:-:S05]  /*1510*/  IMAD.WIDE.U32 R6, R237, UR14, RZ ;  /* 0x0000000eed067c25 */ /* 0x000fca000f8e00ff */
[----:B------:R-:W-:Y:S02]  /*1520*/  IADD3 R3, PT, PT, R7, R3, RZ ;  /* 0x0000000307037210 */ /* 0x000fe40007ffe0ff */
.L_x_109:
[----:B------:R-:W-:-:S04]  /*1530*/  IADD3 R5, PT, PT, R236, -UR27, RZ ;  /* 0x8000001bec057c10 */ /* 0x000fc8000fffe0ff */
[----:B------:R-:W-:-:S13]  /*1540*/  ISETP.GE.AND P0, PT, R16, R5, PT ;  /* 0x000000051000720c */ /* 0x000fda0003f06270 */
[----:B------:R-:W-:Y:S05]  /*1550*/  @P0 BRA `(.L_x_110) ;  /* 0x00000044006c0947 */ /* 0x000fea0003800000 */
[----:B------:R-:W-:Y:S01]  /*1560*/  MOV R7, UR16 ;  /* 0x0000001000077c02 */ /* 0x000fe20008000f00 */
[----:B------:R-:W-:Y:S01]  /*1570*/  UIMAD UR9, UR26, UR16, URZ ;  /* 0x000000101a0972a4 */ /* 0x000fe2000f8e02ff */
[----:B------:R-:W-:Y:S01]  /*1580*/  MOV R5, UR14 ;  /* 0x0000000e00057c02 */ /* 0x000fe20008000f00 */
[----:B------:R-:W-:Y:S01]  /*1590*/  UIMAD UR8, UR26, UR14, URZ ;  /* 0x0000000e1a0872a4 */ /* 0x000fe2000f8e02ff */
[----:B------:R-:W1:Y:S01]  /*15a0*/  LDCU.64 UR12, c[0x0][0x5d8] ;  /* 0x0000bb00ff0c77ac */ /* 0x000e620008000a00 */
[--C-:B------:R-:W-:Y:S01]  /*15b0*/  IMAD.WIDE.U32 R8, R7, UR27, R18.reuse ;  /* 0x0000001b07087c25 */ /* 0x100fe2000f8e0012 */
[----:B------:R-:W2:Y:S03]  /*15c0*/  LDCU.64 UR6, c[0x0][0x5e0] ;  /* 0x0000bc00ff0677ac */ /* 0x000ea60008000a00 */
[----:B------:R-:W-:Y:S01]  /*15d0*/  IMAD.WIDE.U32 R18, R5, UR27, R18 ;  /* 0x0000001b05127c25 */ /* 0x000fe2000f8e0012 */
[----:B------:R-:W-:Y:S01]  /*15e0*/  IADD3 R4, P1, PT, R4, R8, RZ ;  /* 0x0000000804047210 */ /* 0x000fe20007f3e0ff */
[----:B------:R-:W-:-:S02]  /*15f0*/  UIMAD UR9, UR27, UR17, UR9 ;  /* 0x000000111b0972a4 */ /* 0x000fc4000f8e0209 */
[----:B------:R-:W-:Y:S01]  /*1600*/  UIMAD UR8, UR27, UR15, UR8 ;  /* 0x0000000f1b0872a4 */ /* 0x000fe2000f8e0208 */
[----:B------:R-:W-:-:S03]  /*1610*/  IADD3 R6, P0, PT, R6, R18, RZ ;  /* 0x0000001206067210 */ /* 0x000fc60007f1e0ff */
[----:B------:R-:W-:Y:S02]  /*1620*/  IADD3.X R5, PT, PT, R0, UR9, R9, P1, !PT ;  /* 0x0000000900057c10 */ /* 0x000fe40008ffe409 */
[----:B------:R-:W-:Y:S01]  /*1630*/  IADD3.X R7, PT, PT, R3, UR8, R19, P0, !PT ;  /* 0x0000000803077c10 */ /* 0x000fe200087fe413 */
[----:B-1----:R-:W-:-:S04]  /*1640*/  IMAD.WIDE.U32 R8, R15, UR12, R4 ;  /* 0x0000000c0f087c25 */ /* 0x002fc8000f8e0004 */
[----:B------:R-:W1:Y:S01]  /*1650*/  LDCU.128 UR8, c[0x0][0x560] ;  /* 0x0000ac00ff0877ac */ /* 0x000e620008000c00 */
[----:B--2---:R-:W-:-:S04]  /*1660*/  IMAD.WIDE.U32 R4, R15, UR6, R6 ;  /* 0x000000060f047c25 */ /* 0x004fc8000f8e0006 */
[C---:B------:R-:W-:Y:S02]  /*1670*/  IMAD R9, R15.reuse, UR13, R9 ;  /* 0x0000000d0f097c24 */ /* 0x040fe4000f8e0209 */
[----:B------:R-:W-:Y:S02]  /*1680*/  IMAD R5, R15, UR7, R5 ;  /* 0x000000070f057c24 */ /* 0x000fe4000f8e0205 */
[----:B------:R-:W-:-:S04]  /*1690*/  IMAD.WIDE.U32 R6, R16, UR16, R8 ;  /* 0x0000001010067c25 */ /* 0x000fc8000f8e0008 */
[----:B------:R-:W-:-:S04]  /*16a0*/  IMAD.WIDE.U32 R4, R16, UR14, R4 ;  /* 0x0000000e10047c25 */ /* 0x000fc8000f8e0004 */
[----:B------:R-:W-:Y:S01]  /*16b0*/  IMAD R0, R16, UR17, R7 ;  /* 0x0000001110007c24 */ /* 0x000fe2000f8e0207 */
[----:B-1----:R-:W-:Y:S01]  /*16c0*/  LEA R10, P1, R6, UR8, 0x1 ;  /* 0x00000008060a7c11 */ /* 0x002fe2000f8208ff */
[----:B------:R-:W-:Y:S01]  /*16d0*/  IMAD R16, R16, UR15, R5 ;  /* 0x0000000f10107c24 */ /* 0x000fe2000f8e0205 */
[----:B------:R-:W-:Y:S02]  /*16e0*/  LEA R8, P0, R4, UR10, 0x1 ;  /* 0x0000000a04087c11 */ /* 0x000fe4000f8008ff */
[----:B------:R-:W-:Y:S02]  /*16f0*/  LEA.HI.X R11, R6, UR9, R0, 0x1, P1 ;  /* 0x00000009060b7c11 */ /* 0x000fe400088f0c00 */
[----:B------:R-:W-:-:S03]  /*1700*/  LEA.HI.X R9, R4, UR11, R16, 0x1, P0 ;  /* 0x0000000b04097c11 */ /* 0x000fc600080f0c10 */
[----:B------:R3:W-:Y:S04]  /*1710*/  STG.E.128 desc[UR20][R10.64], RZ ;  /* 0x000000ff0a007986 */ /* 0x0007e8000c101d14 */
[----:B------:R3:W-:Y:S04]  /*1720*/  STG.E.128 desc[UR20][R10.64+0x80], RZ ;  /* 0x000080ff0a007986 */ /* 0x0007e8000c101d14 */
[----:B------:R3:W-:Y:S04]  /*1730*/  STG.E.128 desc[UR20][R10.64+0x100], RZ ;  /* 0x000100ff0a007986 */ /* 0x0007e8000c101d14 */
[----:B------:R3:W-:Y:S04]  /*1740*/  STG.E.128 desc[UR20][R10.64+0x180], RZ ;  /* 0x000180ff0a007986 */ /* 0x0007e8000c101d14 */
[----:B------:R3:W-:Y:S04]  /*1750*/  STG.E.128 desc[UR20][R8.64], RZ ;  /* 0x000000ff08007986 */ /* 0x0007e8000c101d14 */
[----:B------:R3:W-:Y:S04]  /*1760*/  STG.E.128 desc[UR20][R8.64+0x80], RZ ;  /* 0x000080ff08007986 */ /* 0x0007e8000c101d14 */
[----:B------:R3:W-:Y:S04]  /*1770*/  STG.E.128 desc[UR20][R8.64+0x100], RZ ;  /* 0x000100ff08007986 */ /* 0x0007e8000c101d14 */
[----:B------:R3:W-:Y:S01]  /*1780*/  STG.E.128 desc[UR20][R8.64+0x180], RZ ;  /* 0x000180ff08007986 */ /* 0x0007e2000c101d14 */
[----:B------:R-:W-:Y:S05]  /*1790*/  BRA `(.L_x_110) ;  /* 0x0000004000dc7947 */ /* 0x000fea0003800000 */
.L_x_105:
[----:B------:R-:W-:Y:S01]  /*17a0*/  VIADD R15, R236, -UR27 ;  /* 0x8000001bec0f7c36 */ /* 0x000fe20008000000 */
[----:B------:R-:W-:Y:S01]  /*17b0*/  @P4 BAR.SYNC.DEFER_BLOCKING 0x0 ;  /* 0x0000000000004b1d */ /* 0x000fe20000010000 */
[----:B------:R-:W-:-:S03]  /*17c0*/  LOP3.LUT R2, R12, 0x1f8, RZ, 0xc0, !PT ;  /* 0x000001f80c027812 */ /* 0x000fc600078ec0ff */
[----:B------:R-:W-:Y:S02]  /*17d0*/  ISETP.GE.AND P4, PT, R16, R15, PT ;  /* 0x0000000f1000720c */ /* 0x000fe40003f86270 */
[----:B------:R-:W-:Y:S01]  /*17e0*/  LOP3.LUT R17, R2, 0x38, R11, 0x78, !PT ;  /* 0x0000003802117812 */ /* 0x000fe200078e780b */
[----:B------:R-:W-:Y:S03]  /*17f0*/  BSSY.RECONVERGENT B0, `(.L_x_111) ;  /* 0x0000020000007945 */ /* 0x000fe60003800200 */
[----:B------:R-:W-:-:S04]  /*1800*/  LOP3.LUT R15, R17, 0x1e00, R12, 0xf8, !PT ;  /* 0x00001e00110f7812 */ /* 0x000fc800078ef80c */
[----:B------:R-:W-:-:S03]  /*1810*/  LEA R15, R15, UR5, 0x1 ;  /* 0x000000050f0f7c11 */ /* 0x000fc6000f8e08ff */
[----:B------:R-:W-:Y:S05]  /*1820*/  @P4 BRA `(.L_x_112) ;  /* 0x0000000000604947 */ /* 0x000fea0003800000 */
[----:B------:R-:W1:Y:S01]  /*1830*/  LDCU.64 UR10, c[0x0][0x3d8] ;  /* 0x00007b00ff0a77ac */ /* 0x000e620008000a00 */
[----:B------:R-:W-:Y:S01]  /*1840*/  MOV R17, UR6 ;  /* 0x0000000600117c02 */ /* 0x000fe20008000f00 */
[----:B------:R-:W-:-:S04]  /*1850*/  UIMAD UR8, UR26, UR6, URZ ;  /* 0x000000061a0872a4 */ /* 0x000fc8000f8e02ff */
[----:B------:R-:W-:Y:S01]  /*1860*/  IMAD.WIDE.U32 R20, R17, UR27, R18 ;  /* 0x0000001b11147c25 */ /* 0x000fe2000f8e0012 */
[----:B------:R-:W-:Y:S02]  /*1870*/  UIMAD UR8, UR27, UR7, UR8 ;  /* 0x000000071b0872a4 */ /* 0x000fe4000f8e0208 */
[----:B------:R-:W-:-:S04]  /*1880*/  IADD3 R20, P0, PT, R14, R20, RZ ;  /* 0x000000140e147210 */ /* 0x000fc80007f1e0ff */
[----:B------:R-:W-:Y:S01]  /*1890*/  IADD3.X R21, PT, PT, R13, UR8, R21, P0, !PT ;  /* 0x000000080d157c10 */ /* 0x000fe200087fe415 */
[----:B-1----:R-:W-:-:S04]  /*18a0*/  IMAD R2, R0, UR10, RZ ;  /* 0x0000000a00027c24 */ /* 0x002fc8000f8e02ff */
[----:B------:R-:W1:Y:S01]  /*18b0*/  LDCU.64 UR8, c[0x0][0x390] ;  /* 0x00007200ff0877ac */ /* 0x000e620008000a00 */
[----:B------:R-:W-:-:S04]  /*18c0*/  IMAD.WIDE.U32 R20, R3, UR10, R20 ;  /* 0x0000000a03147c25 */ /* 0x000fc8000f8e0014 */
[----:B------:R-:W-:-:S05]  /*18d0*/  IMAD R2, R3, UR11, R2 ;  /* 0x0000000b03027c24 */ /* 0x000fca000f8e0202 */
[----:B------:R-:W-:-:S03]  /*18e0*/  IADD3 R21, PT, PT, R21, R2, RZ ;  /* 0x0000000215157210 */ /* 0x000fc60007ffe0ff */
[----:B------:R-:W-:-:S04]  /*18f0*/  IMAD.WIDE.U32 R20, R16, UR6, R20 ;  /* 0x0000000610147c25 */ /* 0x000fc8000f8e0014 */
[----:B------:R-:W-:Y:S01]  /*1900*/  IMAD R2, R16, UR7, R21 ;  /* 0x0000000710027c24 */ /* 0x000fe2000f8e0215 */
[----:B-1----:R-:W-:-:S04]  /*1910*/  LEA R22, P0, R20, UR8, 0x1 ;  /* 0x0000000814167c11 */ /* 0x002fc8000f8008ff */
[----:B------:R-:W-:-:S05]  /*1920*/  LEA.HI.X R23, R20, UR9, R2, 0x1, P0 ;  /* 0x0000000914177c11 */ /* 0x000fca00080f0c02 */
[----:B------:R-:W-:Y:S01]  /*1930*/  @!PT LDS RZ, [RZ] ;  /* 0x00000000fffff984 */ /* 0x000fe20000000800 */
[----:B------:R-:W-:Y:S01]  /*1940*/  @!PT LDS RZ, [RZ] ;  /* 0x00000000fffff984 */ /* 0x000fe20000000800 */
[----:B------:R-:W-:Y:S01]  /*1950*/  @!PT LDS RZ, [RZ] ;  /* 0x00000000fffff984 */ /* 0x000fe20000000800 */
[----:B------:R1:W-:Y:S04]  /*1960*/  LDGSTS.E.BYPASS.LTC128B.128 [R15+0x14000], desc[UR20][R22.64] ;  /* 0x14000000160f7fae */ /* 0x0003e8000b981a14 */
[----:B------:R1:W-:Y:S04]  /*1970*/  LDGSTS.E.BYPASS.LTC128B.128 [R15+0x15000], desc[UR20][R22.64+0x80] ;  /* 0x15000080160f7fae */ /* 0x0003e8000b981a14 */
[----:B------:R1:W-:Y:S04]  /*1980*/  LDGSTS.E.BYPASS.LTC128B.128 [R15+0x16000], desc[UR20][R22.64+0x100] ;  /* 0x16000100160f7fae */ /* 0x0003e8000b981a14 */
[----:B------:R1:W-:Y:S01]  /*1990*/  LDGSTS.E.BYPASS.LTC128B.128 [R15+0x17000], desc[UR20][R22.64+0x180] ;  /* 0x17000180160f7fae */ /* 0x0003e2000b981a14 */
[----:B------:R-:W-:Y:S05]  /*19a0*/  BRA `(.L_x_113) ;  /* 0x0000000000107947 */ /* 0x000fea0003800000 */
.L_x_112:
[----:B------:R2:W-:Y:S04]  /*19b0*/  STS.128 [R15+0x14000], RZ ;  /* 0x014000ff0f007388 */ /* 0x0005e80000000c00 */
[----:B------:R2:W-:Y:S04]  /*19c0*/  STS.128 [R15+0x15000], RZ ;  /* 0x015000ff0f007388 */ /* 0x0005e80000000c00 */
[----:B------:R2:W-:Y:S04]  /*19d0*/  STS.128 [R15+0x16000], RZ ;  /* 0x016000ff0f007388 */ /* 0x0005e80000000c00 */
[----:B------:R2:W-:Y:S02]  /*19e0*/  STS.128 [R15+0x17000], RZ ;  /* 0x017000ff0f007388 */ /* 0x0005e40000000c00 */
.L_x_113:
[----:B------:R-:W-:Y:S05]  /*19f0*/  BSYNC.RECONVERGENT B0 ;  /* 0x0000000000007941 */ /* 0x000fea0003800200 */
.L_x_111:
[--C-:B------:R-:W-:Y:S01]  /*1a00*/  SHF.R.U32.HI R2, RZ, 0x1, R11.reuse ;  /* 0x00000001ff027819 */ /* 0x100fe2000001160b */
[----:B------:R-:W-:Y:S01]  /*1a10*/  IMAD.MOV.U32 R17, RZ, RZ, 0x4 ;  /* 0x00000004ff117424 */ /* 0x000fe200078e00ff */
[----:B------:R-:W-:Y:S01]  /*1a20*/  SHF.R.U32.HI R234, RZ, 0x2, R11 ;  /* 0x00000002ffea7819 */ /* 0x000fe2000001160b */
[----:B------:R-:W-:Y:S01]  /*1a30*/  IMAD.MOV.U32 R233, RZ, RZ, 0x7f800000 ;  /* 0x7f800000ffe97424 */ /* 0x000fe200078e00ff */
[----:B------:R-:W-:Y:S01]  /*1a40*/  LOP3.LUT R13, R2, 0x30, RZ, 0xc0, !PT ;  /* 0x00000030020d7812 */ /* 0x000fe200078ec0ff */
[----:B------:R-:W-:Y:S01]  /*1a50*/  IMAD.MOV.U32 R232, RZ, RZ, 0x7f800000 ;  /* 0x7f800000ffe87424 */ /* 0x000fe200078e00ff */
[----:B------:R-:W0:Y:S02]  /*1a60*/  LDGDEPBAR ;  /* 0x00000000000079af */ /* 0x000e240000000000 */
[----:B------:R-:W-:Y:S01]  /*1a70*/  LOP3.LUT R234, R13, 0x7, R234, 0xf8, !PT ;  /* 0x000000070dea7812 */ /* 0x000fe200078ef8ea */
[----:B------:R-:W-:-:S04]  /*1a80*/  VIADD R13, R231, -UR29 ;  /* 0x8000001de70d7c36 */ /* 0x000fc80008000000 */
[C---:B------:R-:W-:Y:S01]  /*1a90*/  VIADD R4, R234.reuse, 0x8 ;  /* 0x00000008ea047836 */ /* 0x040fe20000000000 */
[C---:B------:R-:W-:Y:S01]  /*1aa0*/  ISETP.GE.AND P1, PT, R234.reuse, R13, PT ;  /* 0x0000000dea00720c */ /* 0x040fe20003f26270 */
[----:B-1----:R-:W-:-:S03]  /*1ab0*/  IMAD.WIDE.U32 R22, R234, R17, UR32 ;  /* 0x00000020ea167e25 */ /* 0x002fc6000f8e0011 */
[-C--:B------:R-:W-:Y:S01]  /*1ac0*/  ISETP.GE.AND P0, PT, R4, R13.reuse, PT ;  /* 0x0000000d0400720c */ /* 0x080fe20003f06270 */
[C---:B------:R-:W-:Y:S01]  /*1ad0*/  VIADD R4, R16.reuse, 0x20 ;  /* 0x0000002010047836 */ /* 0x040fe20000000000 */
[----:B------:R-:W-:-:S04]  /*1ae0*/  ISETP.GE.AND P3, PT, R16, R13, PT ;  /* 0x0000000d1000720c */ /* 0x000fc80003f66270 */
[----:B------:R-:W-:Y:S01]  /*1af0*/  ISETP.GE.AND P2, PT, R4, R13, PT ;  /* 0x0000000d0400720c */ /* 0x000fe20003f46270 */
[----:B------:R-:W-:Y:S02]  /*1b00*/  IMAD.U32 R17, RZ, RZ, UR31 ;  /* 0x0000001fff117e24 */ /* 0x000fe4000f8e00ff */
[----:B------:R1:W5:Y:S01]  /*1b10*/  @!P1 LDG.E R233, desc[UR20][R22.64] ;  /* 0x0000001416e99981 */ /* 0x000362000c1e1900 */
[----:B------:R-:W-:Y:S02]  /*1b20*/  IMAD.U32 R4, RZ, RZ, UR31 ;  /* 0x0000001fff047e24 */ /* 0x000fe4000f8e00ff */
[----:B------:R-:W-:Y:S01]  /*1b30*/  IMAD.U32 R13, RZ, RZ, UR30 ;  /* 0x0000001eff0d7e24 */ /* 0x000fe2000f8e00ff */
[----:B------:R1:W5:Y:S01]  /*1b40*/  @!P0 LDG.E R232, desc[UR20][R22.64+0x20] ;  /* 0x0000201416e88981 */ /* 0x000362000c1e1900 */
[----:B------:R-:W-:Y:S03]  /*1b50*/  BSSY.RECONVERGENT B0, `(.L_x_114) ;  /* 0x000004b000007945 */ /* 0x000fe60003800200 */
[----:B------:R-:W-:Y:S01]  /*1b60*/  @!PT LDS RZ, [RZ] ;  /* 0x00000000fffff984 */ /* 0x000fe20000000800 */
[----:B------:R-:W-:Y:S01]  /*1b70*/  @!PT LDS RZ, [RZ] ;  /* 0x00000000fffff984 */ /* 0x000fe20000000800 */
[----:B------:R-:W-:Y:S01]  /*1b80*/  @!PT LDS RZ, [RZ] ;  /* 0x00000000fffff984 */ /* 0x000fe20000000800 */
[----:B------:R1:W-:Y:S02]  /*1b90*/  @!P3 LDGSTS.E.BYPASS.LTC128B.128 [R15+0x8000], desc[UR20][R242.64] ;  /* 0x08000000f20fbfae */ /* 0x0003e4000b981a14 */
[----:B------:R-:W-:-:S02]  /*1ba0*/  @!P2 LEA R20, P1, R17, R242, 0x1 ;  /* 0x000000f21114a211 */ /* 0x000fc400078208ff */
[----:B------:R1:W-:Y:S01]  /*1bb0*/  @!P3 LDGSTS.E.BYPASS.LTC128B.128 [R15+0xa000], desc[UR20][R242.64+0x80] ;  /* 0x0a000080f20fbfae */ /* 0x0003e2000b981a14 */
[C---:B------:R-:W-:Y:S02]  /*1bc0*/  @!P2 LEA R6, P0, R7.reuse, R244, 0x1 ;  /* 0x000000f40706a211 */ /* 0x040fe400078008ff */
[----:B------:R-:W-:Y:S01]  /*1bd0*/  @!P2 LEA.HI.X R21, R4, R243, R13, 0x1, P1 ;  /* 0x000000f30415a211 */ /* 0x000fe200008f0c0d */
[----:B------:R1:W-:Y:S01]  /*1be0*/  @!P3 LDGSTS.E.BYPASS.LTC128B.128 [R15+0xc000], desc[UR20][R242.64+0x100] ;  /* 0x0c000100f20fbfae */ /* 0x0003e2000b981a14 */
[----:B------:R-:W-:-:S03]  /*1bf0*/  @!P2 LEA.HI.X R7, R7, R245, R5, 0x1, P0 ;  /* 0x000000f50707a211 */ /* 0x000fc600000f0c05 */
[----:B------:R1:W-:Y:S04]  /*1c00*/  @!P3 LDGSTS.E.BYPASS.LTC128B.128 [R15+0xe000], desc[UR20][R242.64+0x180] ;  /* 0x0e000180f20fbfae */ /* 0x0003e8000b981a14 */
[----:B------:R1:W-:Y:S04]  /*1c10*/  @P3 STS.128 [R15+0x8000], RZ ;  /* 0x008000ff0f003388 */ /* 0x0003e80000000c00 */
[----:B------:R1:W-:Y:S04]  /*1c20*/  @P3 STS.128 [R15+0xa000], RZ ;  /* 0x00a000ff0f003388 */ /* 0x0003e80000000c00 */
[----:B------:R1:W-:Y:S04]  /*1c30*/  @P3 STS.128 [R15+0xc000], RZ ;  /* 0x00c000ff0f003388 */ /* 0x0003e80000000c00 */
[----:B------:R1:W-:Y:S04]  /*1c40*/  @P3 STS.128 [R15+0xe000], RZ ;  /* 0x00e000ff0f003388 */ /* 0x0003e80000000c00 */
[----:B------:R1:W-:Y:S04]  /*1c50*/  @P2 STS.128 [R15+0x9000], RZ ;  /* 0x009000ff0f002388 */ /* 0x0003e80000000c00 */
[----:B------:R1:W-:Y:S04]  /*1c60*/  @P2 STS.128 [R15+0xb000], RZ ;  /* 0x00b000ff0f002388 */ /* 0x0003e80000000c00 */
[----:B------:R1:W-:Y:S04]  /*1c70*/  @P2 STS.128 [R15+0xd000], RZ ;  /* 0x00d000ff0f002388 */ /* 0x0003e80000000c00 */
[----:B------:R1:W-:Y:S04]  /*1c80*/  @P2 STS.128 [R15+0xf000], RZ ;  /* 0x00f000ff0f002388 */ /* 0x0003e80000000c00 */
[----:B------:R-:W-:Y:S01]  /*1c90*/  @!PT LDS RZ, [RZ] ;  /* 0x00000000fffff984 */ /* 0x000fe20000000800 */
[----:B------:R-:W-:Y:S01]  /*1ca0*/  @!PT LDS RZ, [RZ] ;  /* 0x00000000fffff984 */ /* 0x000fe20000000800 */
[----:B------:R-:W-:Y:S01]  /*1cb0*/  @!PT LDS RZ, [RZ] ;  /* 0x00000000fffff984 */ /* 0x000fe20000000800 */
[----:B------:R1:W-:Y:S04]  /*1cc0*/  @!P2 LDGSTS.E.BYPASS.LTC128B.128 [R15+0x9000], desc[UR20][R20.64] ;  /* 0x09000000140fafae */ /* 0x0003e8000b981a14 */
[----:B------:R1:W-:Y:S04]  /*1cd0*/  @!P2 LDGSTS.E.BYPASS.LTC128B.128 [R15+0xb000], desc[UR20][R20.64+0x80] ;  /* 0x0b000080140fafae */ /* 0x0003e8000b981a14 */
[----:B------:R1:W-:Y:S04]  /*1ce0*/  @!P2 LDGSTS.E.BYPASS.LTC128B.128 [R15+0xd000], desc[UR20][R20.64+0x100] ;  /* 0x0d000100140fafae */ /* 0x0003e8000b981a14 */
[----:B------:R1:W-:Y:S04]  /*1cf0*/  @!P2 LDGSTS.E.BYPASS.LTC128B.128 [R15+0xf000], desc[UR20][R20.64+0x180] ;  /* 0x0f000180140fafae */ /* 0x0003e8000b981a14 */
[----:B------:R1:W-:Y:S04]  /*1d00*/  @!P3 LDGSTS.E.BYPASS.LTC128B.128 [R15], desc[UR20][R244.64] ;  /* 0x00000000f40fbfae */ /* 0x0003e8000b981a14 */
[----:B------:R1:W-:Y:S04]  /*1d10*/  @!P3 LDGSTS.E.BYPASS.LTC128B.128 [R15+0x2000], desc[UR20][R244.64+0x80] ;  /* 0x02000080f40fbfae */ /* 0x0003e8000b981a14 */
[----:B------:R1:W-:Y:S04]  /*1d20*/  @!P3 LDGSTS.E.BYPASS.LTC128B.128 [R15+0x4000], desc[UR20][R244.64+0x100] ;  /* 0x04000100f40fbfae */ /* 0x0003e8000b981a14 */
[----:B------:R1:W-:Y:S04]  /*1d30*/  @!P3 LDGSTS.E.BYPASS.LTC128B.128 [R15+0x6000], desc[UR20][R244.64+0x180] ;  /* 0x06000180f40fbfae */ /* 0x0003e8000b981a14 */
[----:B------:R1:W-:Y:S04]  /*1d40*/  @P3 STS.128 [R15], RZ ;  /* 0x000000ff0f003388 */ /* 0x0003e80000000c00 */
        /* <DEDUP_REMOVED lines=13> */
[----:B------:R1:W-:Y:S01]  /*1e20*/  @!P2 LDGSTS.E.BYPASS.LTC128B.128 [R15+0x7000], desc[UR20][R6.64+0x180] ;  /* 0x07000180060fafae */ /* 0x0003e2000b981a14 */
[----:B------:R-:W-:Y:S05]  /*1e30*/  @P4 BRA `(.L_x_115) ;  /* 0x0000000000604947 */ /* 0x000fea0003800000 */
[----:B------:R-:W3:Y:S01]  /*1e40*/  LDCU.64 UR8, c[0x0][0x3d0] ;  /* 0x00007a00ff0877ac */ /* 0x000ee20008000a00 */
[----:B------:R-:W-:Y:S01]  /*1e50*/  MOV R5, UR12 ;  /* 0x0000000c00057c02 */ /* 0x000fe20008000f00 */
[----:B------:R-:W-:-:S04]  /*1e60*/  UIMAD UR6, UR26, UR12, URZ ;  /* 0x0000000c1a0672a4 */ /* 0x000fc8000f8e02ff */
[----:B------:R-:W-:Y:S01]  /*1e70*/  IMAD.WIDE.U32 R18, R5, UR27, R18 ;  /* 0x0000001b05127c25 */ /* 0x000fe2000f8e0012 */
[----:B------:R-:W-:Y:S02]  /*1e80*/  UIMAD UR6, UR27, UR13, UR6 ;  /* 0x0000000d1b0672a4 */ /* 0x000fe4000f8e0206 */
[----:B------:R-:W-:-:S04]  /*1e90*/  IADD3 R4, P0, PT, R10, R18, RZ ;  /* 0x000000120a047210 */ /* 0x000fc80007f1e0ff */
[----:B------:R-:W-:Y:S01]  /*1ea0*/  IADD3.X R5, PT, PT, R8, UR6, R19, P0, !PT ;  /* 0x0000000608057c10 */ /* 0x000fe200087fe413 */
[----:B---3--:R-:W-:-:S04]  /*1eb0*/  IMAD R0, R0, UR8, RZ ;  /* 0x0000000800007c24 */ /* 0x008fc8000f8e02ff */
        /* <DEDUP_REMOVED lines=16> */
.L_x_115:
[----:B------:R3:W-:Y:S04]  /*1fc0*/  STS.128 [R15+0x10000], RZ ;  /* 0x010000ff0f007388 */ /* 0x0007e80000000c00 */
[----:B------:R3:W-:Y:S04]  /*1fd0*/  STS.128 [R15+0x11000], RZ ;  /* 0x011000ff0f007388 */ /* 0x0007e80000000c00 */
[----:B------:R3:W-:Y:S04]  /*1fe0*/  STS.128 [R15+0x12000], RZ ;  /* 0x012000ff0f007388 */ /* 0x0007e80000000c00 */
[----:B------:R3:W-:Y:S02]  /*1ff0*/  STS.128 [R15+0x13000], RZ ;  /* 0x013000ff0f007388 */ /* 0x0007e40000000c00 */
.L_x_116:
[----:B------:R-:W-:Y:S05]  /*2000*/  BSYNC.RECONVERGENT B0 ;  /* 0x0000000000007941 */ /* 0x000fea0003800200 */
.L_x_114:
[----:B------:R-:W4:Y:S01]  /*2010*/  S2R R213, SR_TID.X ;  /* 0x0000000000d57919 */ /* 0x000f220000002100 */
[----:B------:R-:W-:Y:S01]  /*2020*/  IMAD.SHL.U32 R224, R11, 0x40, RZ ;  /* 0x000000400be07824 */ /* 0x000fe200078e00ff */
[----:B------:R-:W-:Y:S01]  /*2030*/  IADD3 R0, PT, PT, R235, R234, R236 ;  /* 0x000000eaeb007210 */ /* 0x000fe20007ffe0ec */
[C---:B------:R-:W-:Y:S01]  /*2040*/  IMAD.SHL.U32 R3, R11.reuse, 0x20, RZ ;  /* 0x000000200b037824 */ /* 0x040fe200078e00ff */
[----:B------:R-:W0:Y:S01]  /*2050*/  LDGDEPBAR ;  /* 0x00000000000079af */ /* 0x000e220000000000 */
[----:B------:R-:W-:Y:S01]  /*2060*/  R2P PR, R11, 0x6 ;  /* 0x000000060b007804 */ /* 0x000fe20000000000 */
[----:B------:R-:W-:Y:S01]  /*2070*/  IMAD.MOV.U32 R222, RZ, RZ, 0x20 ;  /* 0x00000020ffde7424 */ /* 0x000fe200078e00ff */
[----:B------:R-:W-:Y:S01]  /*2080*/  LOP3.LUT R13, R224, 0x1c0, RZ, 0xc0, !PT ;  /* 0x000001c0e00d7812 */ /* 0x000fe200078ec0ff */
[----:B------:R-:W-:Y:S01]  /*2090*/  IMAD.IADD R231, R0, 0x1, -R231 ;  /* 0x0000000100e77824 */ /* 0x000fe200078e0ae7 */
[----:B------:R-:W-:Y:S01]  /*20a0*/  LOP3.LUT R224, R224, 0x200, RZ, 0xc0, !PT ;  /* 0x00000200e0e07812 */ /* 0x000fe200078ec0ff */
[----:B------:R-:W2:Y:S01]  /*20b0*/  LDC R248, c[0x0][0x44c] ;  /* 0x00011300fff87b82 */ /* 0x000ea20000000800 */
[----:B------:R-:W-:Y:S01]  /*20c0*/  LOP3.LUT R225, R3, 0x200, RZ, 0xc0, !PT ;  /* 0x0000020003e17812 */ /* 0x000fe200078ec0ff */
[----:B------:R-:W2:Y:S01]  /*20d0*/  LDCU UR8, c[0x0][0x590] ;  /* 0x0000b200ff0877ac */ /* 0x000ea20008000800 */
[----:B------:R-:W-:Y:S01]  /*20e0*/  LOP3.LUT R224, R224, 0xc00, R3, 0xf8, !PT ;  /* 0x00000c00e0e07812 */ /* 0x000fe200078ef803 */
[----:B------:R-:W-:Y:S01]  /*20f0*/  IMAD.MOV.U32 R223, RZ, RZ, 0x40 ;  /* 0x00000040ffdf7424 */ /* 0x000fe200078e00ff */
[--C-:B------:R-:W-:Y:S01]  /*2100*/  LOP3.LUT R13, R13, 0x38, R12.reuse, 0xf8, !PT ;  /* 0x000000380d0d7812 */ /* 0x100fe200078ef80c */
[----:B------:R-:W-:Y:S01]  /*2110*/  IMAD.MOV.U32 R251, RZ, RZ, 0x240 ;  /* 0x00000240fffb7424 */ /* 0x000fe200078e00ff */
[----:B------:R-:W-:-:S02]  /*2120*/  LOP3.LUT R225, R225, 0x1c00, R12, 0xf8, !PT ;  /* 0x00001c00e1e17812 */ /* 0x000fc400078ef80c */
[----:B------:R-:W-:Y:S02]  /*2130*/  CS2R R126, SRZ ;  /* 0x00000000007e7805 */ /* 0x000fe4000001ff00 */
[C---:B-1----:R-:W-:Y:S02]  /*2140*/  LOP3.LUT R6, R13.reuse, 0x8, R11, 0x78, !PT ;  /* 0x000000080d067812 */ /* 0x042fe400078e780b */
[----:B------:R-:W-:Y:S02]  /*2150*/  CS2R R124, SRZ ;  /* 0x00000000007c7805 */ /* 0x000fe4000001ff00 */
[----:B------:R-:W-:Y:S02]  /*2160*/  LOP3.LUT R13, R13, 0x8, R2, 0x78, !PT ;  /* 0x000000080d0d7812 */ /* 0x000fe400078e7802 */
[----:B------:R-:W-:Y:S02]  /*2170*/  CS2R R130, SRZ ;  /* 0x0000000000827805 */ /* 0x000fe4000001ff00 */
[----:B------:R-:W-:-:S02]  /*2180*/  LOP3.LUT R225, R225, R6, RZ, 0xfc, !PT ;  /* 0x00000006e1e17212 */ /* 0x000fc400078efcff */
[----:B------:R-:W-:Y:S02]  /*2190*/  CS2R R128, SRZ ;  /* 0x0000000000807805 */ /* 0x000fe4000001ff00 */
[----:B------:R-:W-:Y:S02]  /*21a0*/  SEL R222, R222, 0xffffffe0, !P1 ;  /* 0xffffffe0dede7807 */ /* 0x000fe40004800000 */
[----:B------:R-:W-:Y:S02]  /*21b0*/  CS2R R122, SRZ ;  /* 0x00000000007a7805 */ /* 0x000fe4000001ff00 */
[----:B------:R-:W-:Y:S01]  /*21c0*/  LEA R225, R225, UR5, 0x1 ;  /* 0x00000005e1e17c11 */ /* 0x000fe2000f8e08ff */
[----:B------:R-:W-:-:S04]  /*21d0*/  DEPBAR.LE SB0, 0x1 ;  /* 0x000080400000791a */ /* 0x000fc80000000000 */
[C---:B----4-:R-:W-:Y:S01]  /*21e0*/  IMAD.SHL.U32 R3, R213.reuse, 0x40, RZ ;  /* 0x00000040d5037824 */ /* 0x050fe200078e00ff */
[----:B------:R-:W-:Y:S01]  /*21f0*/  SHF.R.U32.HI R230, RZ, 0x2, R213 ;  /* 0x00000002ffe67819 */ /* 0x000fe200000116d5 */
[C---:B------:R-:W-:Y:S01]  /*2200*/  IMAD.SHL.U32 R11, R213.reuse, 0x100, RZ ;  /* 0x00000100d50b7824 */ /* 0x040fe200078e00ff */
[----:B------:R-:W-:Y:S01]  /*2210*/  BAR.SYNC.DEFER_BLOCKING 0x0 ;  /* 0x0000000000007b1d */ /* 0x000fe20000010000 */
[----:B------:R-:W-:Y:S01]  /*2220*/  IMAD.SHL.U32 R2, R213, 0x8, RZ ;  /* 0x00000008d5027824 */ /* 0x000fe200078e00ff */
[----:B------:R-:W-:Y:S01]  /*2230*/  LOP3.LUT R219, R3, 0x1c0, RZ, 0xc0, !PT ;  /* 0x000001c003db7812 */ /* 0x000fe200078ec0ff */
[----:B------:R-:W-:Y:S01]  /*2240*/  IMAD.SHL.U32 R0, R213, 0x20, RZ ;  /* 0x00000020d5007824 */ /* 0x000fe200078e00ff */
[----:B------:R-:W-:Y:S01]  /*2250*/  LOP3.LUT R4, R3, 0x200, RZ, 0xc0, !PT ;  /* 0x0000020003047812 */ /* 0x000fe200078ec0ff */
[----:B------:R-:W-:Y:S01]  /*2260*/  IMAD.SHL.U32 R5, R213, 0x10, RZ ;  /* 0x00000010d5057824 */ /* 0x000fe200078e00ff */
[----:B------:R-:W-:Y:S01]  /*2270*/  LOP3.LUT R219, R219, 0x38, R230, 0xf8, !PT ;  /* 0x00000038dbdb7812 */ /* 0x000fe200078ef8e6 */
[----:B------:R-:W-:Y:S01]  /*2280*/  IMAD.SHL.U32 R220, R213, 0x2, RZ ;  /* 0x00000002d5dc7824 */ /* 0x000fe200078e00ff */
[----:B------:R-:W-:Y:S01]  /*2290*/  LOP3.LUT R4, R4, 0x1000, R11, 0xf8, !PT ;  /* 0x0000100004047812 */ /* 0x000fe200078ef80b */
[----:B------:R-:W-:Y:S01]  /*22a0*/  IMAD.IADD R216, R222, 0x1, R225 ;  /* 0x00000001ded87824 */ /* 0x000fe200078e02e1 */
[----:B------:R-:W-:Y:S01]  /*22b0*/  LOP3.LUT R219, R219, 0x38, R2, 0x78, !PT ;  /* 0x00000038dbdb7812 */ /* 0x000fe200078e7802 */
[----:B------:R-:W-:Y:S01]  /*22c0*/  IMAD.SHL.U32 R217, R213, 0x4, RZ ;  /* 0x00000004d5d97824 */ /* 0x000fe200078e00ff */
[----:B------:R-:W-:-:S02]  /*22d0*/  LOP3.LUT R8, R0, 0xe0, RZ, 0xc0, !PT ;  /* 0x000000e000087812 */ /* 0x000fc400078ec0ff */
[----:B------:R-:W-:Y:S02]  /*22e0*/  CS2R R120, SRZ ;  /* 0x0000000000787805 */ /* 0x000fe4000001ff00 */
[----:B------:R-:W-:Y:S02]  /*22f0*/  LOP3.LUT R219, R4, R219, RZ, 0xfc, !PT ;  /* 0x000000db04db7212 */ /* 0x000fe400078efcff */
[----:B------:R-:W-:Y:S02]  /*2300*/  CS2R R118, SRZ ;  /* 0x0000000000767805 */ /* 0x000fe4000001ff00 */
[----:B------:R-:W-:Y:S02]  /*2310*/  LOP3.LUT R4, R2, 0xe0, RZ, 0xc0, !PT ;  /* 0x000000e002047812 */ /* 0x000fe400078ec0ff */
[----:B------:R-:W-:Y:S02]  /*2320*/  CS2R R116, SRZ ;  /* 0x0000000000747805 */ /* 0x000fe4000001ff00 */
[----:B------:R-:W-:-:S02]  /*2330*/  LOP3.LUT R7, R8, 0x100, R5, 0xf8, !PT ;  /* 0x0000010008077812 */ /* 0x000fc400078ef805 */
[----:B------:R-:W-:Y:S02]  /*2340*/  CS2R R110, SRZ ;  /* 0x00000000006e7805 */ /* 0x000fe4000001ff00 */
[----:B------:R-:W-:Y:S02]  /*2350*/  LOP3.LUT R5, R5, 0x600, RZ, 0xc0, !PT ;  /* 0x0000060005057812 */ /* 0x000fe400078ec0ff */
[----:B------:R-:W-:Y:S02]  /*2360*/  CS2R R108, SRZ ;  /* 0x00000000006c7805 */ /* 0x000fe4000001ff00 */
[----:B------:R-:W-:Y:S01]  /*2370*/  LOP3.LUT R239, R4, 0x18, R213, 0xf8, !PT ;  /* 0x0000001804ef7812 */ /* 0x000fe200078ef8d5 */
[----:B------:R-:W-:Y:S01]  /*2380*/  VIADD R4, R225, 0x14000 ;  /* 0x00014000e1047836 */ /* 0x000fe20000000000 */
[----:B------:R-:W-:Y:S01]  /*2390*/  LOP3.LUT R6, R5, 0x6, R220, 0xf8, !PT ;  /* 0x0000000605067812 */ /* 0x000fe200078ef8dc */
[----:B------:R-:W-:Y:S01]  /*23a0*/  VIADD R5, R225, 0x14040 ;  /* 0x00014040e1057836 */ /* 0x000fe20000000000 */
[----:B------:R1:W4:Y:S01]  /*23b0*/  LDSM.16.M88.4 R132, [R225+0x14000] ;  /* 0x01400000e184783b */ /* 0x0003220000000200 */
[----:B------:R-:W-:Y:S01]  /*23c0*/  @P2 VIADD R5, R4, 0xffffffc0 ;  /* 0xffffffc004052836 */ /* 0x000fe20000000000 */
[----:B------:R-:W-:-:S02]  /*23d0*/  LOP3.LUT R224, R224, R13, RZ, 0xfc, !PT ;  /* 0x0000000de0e07212 */ /* 0x000fc400078efcff */
[----:B------:R-:W-:Y:S01]  /*23e0*/  CS2R R114, SRZ ;  /* 0x0000000000727805 */ /* 0x000fe2000001ff00 */
[----:B------:R1:W1:Y:S01]  /*23f0*/  LDSM.16.M88.4 R148, [R225+0x15000] ;  /* 0x01500000e194783b */ /* 0x0002620000000200 */
[----:B------:R-:W-:Y:S01]  /*2400*/  IMAD.IADD R4, R222, 0x1, R5 ;  /* 0x00000001de047824 */ /* 0x000fe200078e0205 */
[----:B------:R-:W-:Y:S02]  /*2410*/  SEL R223, R223, 0xffffffc0, !P2 ;  /* 0xffffffc0dfdf7807 */ /* 0x000fe40005000000 */
[----:B------:R-:W-:Y:S01]  /*2420*/  CS2R R112, SRZ ;  /* 0x0000000000707805 */ /* 0x000fe2000001ff00 */
[----:B------:R1:W1:Y:S01]  /*2430*/  LDSM.16.M88.4 R164, [R225+0x16000] ;  /* 0x01600000e1a4783b */ /* 0x0002620000000200 */
[----:B------:R-:W-:Y:S02]  /*2440*/  LEA R224, R224, UR5, 0x1 ;  /* 0x00000005e0e07c11 */ /* 0x000fe4000f8e08ff */
[----:B------:R-:W-:Y:S02]  /*2450*/  CS2R R106, SRZ ;  /* 0x00000000006a7805 */ /* 0x000fe4000001ff00 */
[----:B------:R-:W-:Y:S01]  /*2460*/  LOP3.LUT R218, R213, 0x8, RZ, 0xc0, !PT ;  /* 0x00000008d5da7812 */ /* 0x000fe200078ec0ff */
[----:B------:R1:W1:Y:S01]  /*2470*/  LDSM.16.M88.4 R180, [R225+0x17000] ;  /* 0x01700000e1b4783b */ /* 0x0002620000000200 */
[----:B------:R-:W-:Y:S01]  /*2480*/  SHF.R.U32.HI R11, RZ, 0x3, R7 ;  /* 0x00000003ff0b7819 */ /* 0x000fe20000011607 */
[----:B------:R-:W-:Y:S01]  /*2490*/  IMAD.IADD R215, R225, 0x1, R223 ;  /* 0x00000001e1d77824 */ /* 0x000fe200078e02df */
[----:B------:R-:W-:Y:S01]  /*24a0*/  SHF.R.U32.HI R212, RZ, 0x3, R213 ;  /* 0x00000003ffd47819 */ /* 0x000fe200000116d5 */
[----:B------:R1:W1:Y:S01]  /*24b0*/  LDSM.16.M88.4 R136, [R216+0x14000] ;  /* 0x01400000d888783b */ /* 0x0002620000000200 */
[----:B------:R-:W-:Y:S01]  /*24c0*/  LOP3.LUT R218, R218, 0x38, R11, 0x78, !PT ;  /* 0x00000038dada7812 */ /* 0x000fe200078e780b */
[----:B------:R-:W-:Y:S01]  /*24d0*/  IMAD.IADD R223, R223, 0x1, R224 ;  /* 0x00000001dfdf7824 */ /* 0x000fe200078e02e0 */
[----:B------:R-:W-:Y:S01]  /*24e0*/  LOP3.LUT R239, R239, 0x10, R212, 0x78, !PT ;  /* 0x00000010efef7812 */ /* 0x000fe200078e78d4 */
[----:B------:R1:W1:Y:S01]  /*24f0*/  LDSM.16.M88.4 R152, [R216+0x15000] ;  /* 0x01500000d898783b */ /* 0x0002620000000200 */
[----:B------:R-:W-:Y:S01]  /*2500*/  LOP3.LUT P0, RZ, R213, 0x4, RZ, 0xc0, !PT ;  /* 0x00000004d5ff7812 */ /* 0x000fe2000780c0ff */
[----:B------:R-:W-:Y:S01]  /*2510*/  IMAD.IADD R221, R222, 0x1, R224 ;  /* 0x00000001dedd7824 */ /* 0x000fe200078e02e0 */
[----:B------:R-:W-:Y:S01]  /*2520*/  LOP3.LUT R239, R6, R239, RZ, 0xfc, !PT ;  /* 0x000000ef06ef7212 */ /* 0x000fe200078efcff */
[----:B------:R1:W1:Y:S01]  /*2530*/  LDSM.16.M88.4 R168, [R216+0x16000] ;  /* 0x01600000d8a8783b */ /* 0x0002620000000200 */
[----:B------:R-:W-:Y:S01]  /*2540*/  IMAD.IADD R214, R222, 0x1, R215 ;  /* 0x00000001ded67824 */ /* 0x000fe200078e02d7 */
[----:B------:R-:W-:-:S02]  /*2550*/  LOP3.LUT R218, R218, R7, RZ, 0x3c, !PT ;  /* 0x00000007dada7212 */ /* 0x000fc400078e3cff */
[----:B------:R-:W-:Y:S01]  /*2560*/  CS2R R104, SRZ ;  /* 0x0000000000687805 */ /* 0x000fe2000001ff00 */
[----:B------:R1:W1:Y:S01]  /*2570*/  LDSM.16.M88.4 R184, [R216+0x17000] ;  /* 0x01700000d8b8783b */ /* 0x0002620000000200 */
[----:B------:R-:W-:Y:S02]  /*2580*/  IADD3 R250, PT, PT, R9, 0x20, -R236 ;  /* 0x0000002009fa7810 */ /* 0x000fe40007ffe8ec */
[----:B------:R-:W-:Y:S02]  /*2590*/  CS2R R102, SRZ ;  /* 0x0000000000667805 */ /* 0x000fe4000001ff00 */
[----:B------:R-:W-:Y:S01]  /*25a0*/  CS2R R100, SRZ ;  /* 0x0000000000647805 */ /* 0x000fe2000001ff00 */
[----:B------:R1:W1:Y:S01]  /*25b0*/  LDSM.16.M88.4 R140, [R5] ;  /* 0x00000000058c783b */ /* 0x0002620000000200 */
[----:B------:R-:W-:Y:S02]  /*25c0*/  CS2R R38, SRZ ;  /* 0x0000000000267805 */ /* 0x000fe4000001ff00 */
[----:B------:R-:W-:-:S02]  /*25d0*/  CS2R R36, SRZ ;  /* 0x0000000000247805 */ /* 0x000fc4000001ff00 */
[----:B------:R-:W-:Y:S01]  /*25e0*/  CS2R R42, SRZ ;  /* 0x00000000002a7805 */ /* 0x000fe2000001ff00 */
[----:B------:R1:W1:Y:S01]  /*25f0*/  LDSM.16.M88.4 R156, [R5+0x1000] ;  /* 0x00100000059c783b */ /* 0x0002620000000200 */
[----:B------:R-:W-:Y:S02]  /*2600*/  CS2R R40, SRZ ;  /* 0x0000000000287805 */ /* 0x000fe4000001ff00 */
[----:B------:R-:W-:Y:S02]  /*2610*/  CS2R R34, SRZ ;  /* 0x0000000000227805 */ /* 0x000fe4000001ff00 */
[----:B------:R-:W-:Y:S01]  /*2620*/  CS2R R32, SRZ ;  /* 0x0000000000207805 */ /* 0x000fe2000001ff00 */
[----:B------:R1:W1:Y:S01]  /*2630*/  LDSM.16.M88.4 R172, [R5+0x2000] ;  /* 0x0020000005ac783b */ /* 0x0002620000000200 */
[----:B------:R-:W-:Y:S02]  /*2640*/  CS2R R30, SRZ ;  /* 0x00000000001e7805 */ /* 0x000fe4000001ff00 */
[----:B------:R-:W-:-:S02]  /*2650*/  CS2R R28, SRZ ;  /* 0x00000000001c7805 */ /* 0x000fc4000001ff00 */
[----:B------:R-:W-:Y:S01]  /*2660*/  CS2R R22, SRZ ;  /* 0x0000000000167805 */ /* 0x000fe2000001ff00 */
[----:B------:R1:W1:Y:S01]  /*2670*/  LDSM.16.M88.4 R188, [R5+0x3000] ;  /* 0x0030000005bc783b */ /* 0x0002620000000200 */
[----:B------:R-:W-:Y:S02]  /*2680*/  CS2R R20, SRZ ;  /* 0x0000000000147805 */ /* 0x000fe4000001ff00 */
[----:B------:R-:W-:Y:S02]  /*2690*/  CS2R R26, SRZ ;  /* 0x00000000001a7805 */ /* 0x000fe4000001ff00 */
[----:B------:R-:W-:Y:S01]  /*26a0*/  CS2R R24, SRZ ;  /* 0x0000000000187805 */ /* 0x000fe2000001ff00 */
[----:B------:R1:W1:Y:S01]  /*26b0*/  LDSM.16.M88.4 R144, [R4] ;  /* 0x000000000490783b */ /* 0x0002620000000200 */
[----:B------:R-:W-:Y:S02]  /*26c0*/  CS2R R18, SRZ ;  /* 0x0000000000127805 */ /* 0x000fe4000001ff00 */
[----:B------:R-:W-:-:S02]  /*26d0*/  CS2R R16, SRZ ;  /* 0x0000000000107805 */ /* 0x000fc4000001ff00 */
[----:B--23--:R-:W-:Y:S01]  /*26e0*/  CS2R R14, SRZ ;  /* 0x00000000000e7805 */ /* 0x00cfe2000001ff00 */
[----:B------:R2:W3:Y:S01]  /*26f0*/  LDSM.16.M88.4 R160, [R4+0x1000] ;  /* 0x0010000004a0783b */ /* 0x0004e20000000200 */
[----:B------:R-:W-:Y:S02]  /*2700*/  CS2R R12, SRZ ;  /* 0x00000000000c7805 */ /* 0x000fe4000001ff00 */
[----:B------:R-:W-:Y:S01]  /*2710*/  SEL R251, R251, 0x1c0, !P0 ;  /* 0x000001c0fbfb7807 */ /* 0x000fe20004000000 */
[----:B------:R-:W-:Y:S01]  /*2720*/  IMAD.IADD R222, R222, 0x1, R223 ;  /* 0x00000001dede7824 */ /* 0x000fe200078e02df */
[----:B------:R2:W1:Y:S01]  /*2730*/  LDSM.16.M88.4 R176, [R4+0x2000] ;  /* 0x0020000004b0783b */ /* 0x0004620000000200 */
[----:B------:R-:W-:Y:S01]  /*2740*/  LOP3.LUT R249, R217, 0x20, RZ, 0xc0, !PT ;  /* 0x00000020d9f97812 */ /* 0x000fe200078ec0ff */
[----:B------:R-:W-:Y:S02]  /*2750*/  UIADD3 UR27, UPT, UPT, UR27, 0x20, URZ ;  /* 0x000000201b1b7890 */ /* 0x000fe4000fffe0ff */
[----:B------:R2:W1:Y:S01]  /*2760*/  LDSM.16.M88.4 R192, [R4+0x3000] ;  /* 0x0030000004c0783b */ /* 0x0004620000000200 */
[----:B------:R-:W1:Y:S01]  /*2770*/  LDCU UR6, c[0x0][0x3e0] ;  /* 0x00007c00ff0677ac */ /* 0x000e620008000800 */
[----:B------:R-:W1:Y:S01]  /*2780*/  LDCU UR7, c[0x0][0x45c] ;  /* 0x00008b80ff0777ac */ /* 0x000e620008000800 */
[----:B----4-:R-:W-:-:S12]  /*2790*/  USHF.L.U32 UR8, UR8, 0x6, URZ ;  /* 0x0000000608087899 */ /* 0x010fd800080006ff */
.L_x_119:
[----:B------:R-:W0:Y:S01]  /*27a0*/  LDGDEPBAR ;  /* 0x00000000000079af */ /* 0x000e220000000000 */
[----:B------:R-:W-:Y:S02]  /*27b0*/  VIADD R235, R235, 0xffffffc0 ;  /* 0xffffffc0ebeb7836 */ /* 0x000fe40000000000 */
[C---:B-----5:R-:W-:Y:S01]  /*27c0*/  FMUL.FTZ R73, R233.reuse, 1.4426950216293334961 ;  /* 0x3fb8aa3be9497820 */ /* 0x060fe20000410000 */
[----:B------:R-:W-:Y:S01]  /*27d0*/  IMAD.U32 R71, RZ, RZ, UR25 ;  /* 0x00000019ff477e24 */ /* 0x000fe2000f8e00ff */
[----:B------:R-:W-:Y:S01]  /*27e0*/  FSETP.NEU.FTZ.AND P1, PT, R233, -INF , PT ;  /* 0xff800000e900780b */ /* 0x000fe20003f3d000 */
[----:B------:R-:W-:Y:S01]  /*27f0*/  FMUL.FTZ R74, R232, 1.4426950216293334961 ;  /* 0x3fb8aa3be84a7820 */ /* 0x000fe20000410000 */
[----:B------:R-:W-:Y:S01]  /*2800*/  ISETP.GE.AND P3, PT, R235, R250, PT ;  /* 0x000000faeb00720c */ /* 0x000fe20003f66270 */
[----:B------:R-:W-:Y:S01]  /*2810*/  IMAD.U32 R84, RZ, RZ, UR16 ;  /* 0x00000010ff547e24 */ /* 0x000fe2000f8e00ff */
[----:B------:R-:W-:Y:S01]  /*2820*/  FSEL R73, R73, RZ, P1 ;  /* 0x000000ff49497208 */ /* 0x000fe20000800000 */
[----:B------:R-:W-:Y:S01]  /*2830*/  IMAD.U32 R85, RZ, RZ, UR15 ;  /* 0x0000000fff557e24 */ /* 0x000fe2000f8e00ff */
[----:B------:R-:W-:Y:S01]  /*2840*/  ISETP.GT.AND P3, PT, R236, UR27, P3 ;  /* 0x0000001bec007c0c */ /* 0x000fe20009f64270 */
[----:B------:R-:W-:Y:S01]  /*2850*/  UIADD3 UR28, UPT, UPT, UR28, -0x1, URZ ;  /* 0xffffffff1c1c7890 */ /* 0x000fe2000fffe0ff */
[----:B------:R-:W-:Y:S02]  /*2860*/  LEA R227, R218, UR4, 0x1 ;  /* 0x00000004dae37c11 */ /* 0x000fe4000f8e08ff */
[----:B------:R-:W-:Y:S01]  /*2870*/  LEA R226, R219, UR4, 0x1 ;  /* 0x00000004dbe27c11 */ /* 0x000fe2000f8e08ff */
[----:B------:R-:W-:Y:S01]  /*2880*/  UISETP.GT.AND UP0, UPT, UR28, UR14, UPT ;  /* 0x0000000e1c00728c */ /* 0x000fe2000bf04270 */
[----:B------:R-:W-:Y:S07]  /*2890*/  SHF.R.U32.HI R229, RZ, 0x1, R213 ;  /* 0x00000001ffe57819 */ /* 0x000fee00000116d5 */
[----:B------:R-:W-:Y:S01]  /*28a0*/  @!P3 LOP3.LUT R69, R220, 0x6, RZ, 0xc0, !PT ;  /* 0x00000006dc45b812 */ /* 0x000fe200078ec0ff */
[----:B------:R-:W-:Y:S04]  /*28b0*/  DEPBAR.LE SB0, 0x0 ;  /* 0x000080000000791a */ /* 0x000fe80000000000 */
[----:B------:R-:W-:Y:S01]  /*28c0*/  BAR.SYNC.DEFER_BLOCKING 0x0 ;  /* 0x0000000000007b1d */ /* 0x000fe20000010000 */
[----:B------:R-:W-:Y:S02]  /*28d0*/  @!P3 LOP3.LUT R68, R69, 0x70, R212, 0xf8, !PT ;  /* 0x000000704544b812 */ /* 0x000fe400078ef8d4 */
[C-C-:B------:R-:W-:Y:S02]  /*28e0*/  @!P3 VIADDMNMX R72, R231.reuse, 0xffffffc1, R236.reuse, PT ;  /* 0xffffffc1e748b846 */ /* 0x140fe400038001ec */
[----:B------:R-:W-:Y:S01]  /*28f0*/  @!P3 VIADDMNMX R76, R231, 0xffffffc9, R236, PT ;  /* 0xffffffc9e74cb846 */ /* 0x000fe200038001ec */
[----:B------:R-:W-:Y:S04]  /*2900*/  @!P3 IMAD R71, R71, 0x20, R68 ;  /* 0x000000204747b824 */ /* 0x000fe800078e0244 */
[C---:B------:R-:W-:Y:S01]  /*2910*/  @!P3 VIADD R75, R71.reuse, 0x1 ;  /* 0x00000001474bb836 */ /* 0x040fe20000000000 */
[CC--:B------:R-:W-:Y:S01]  /*2920*/  @!P3 ISETP.GE.AND P2, PT, R71.reuse, R72.reuse, PT ;  /* 0x000000484700b20c */ /* 0x0c0fe20003f46270 */
[----:B------:R-:W-:Y:S03]  /*2930*/  @!P3 VIADD R77, R71, 0x9 ;  /* 0x00000009474db836 */ /* 0x000fe60000000000 */
[----:B------:R-:W-:Y:S01]  /*2940*/  @!P3 ISETP.GE.AND P1, PT, R75, R72, PT ;  /* 0x000000484b00b20c */ /* 0x000fe20003f26270 */
[----:B------:R-:W-:Y:S05]  /*2950*/  LDSM.16.M88.4 R44, [R224] ;  /* 0x00000000e02c783b */ /* 0x000fea0000000200 */
[----:B-1----:R-:W1:Y:S05]  /*2960*/  LDSM.16.M88.4 R48, [R225+0x10000] ;  /* 0x01000000e130783b */ /* 0x002e6a0000000200 */
[----:B------:R-:W-:Y:S05]  /*2970*/  LDSM.16.M88.4 R52, [R221] ;  /* 0x00000000dd34783b */ /* 0x000fea0000000200 */
[----:B------:R-:W4:Y:S05]  /*2980*/  LDSM.16.M88.4 R56, [R216+0x10000] ;  /* 0x01000000d838783b */ /* 0x000f2a0000000200 */
[----:B------:R-:W-:Y:S05]  /*2990*/  LDSM.16.M88.4 R60, [R223] ;  /* 0x00000000df3c783b */ /* 0x000fea0000000200 */
[----:B------:R-:W3:Y:S01]  /*29a0*/  LDSM.16.M88.4 R64, [R215+0x10000] ;  /* 0x01000000d740783b */ /* 0x000ee20000000200 */
[C---:B-12---:R-:W-:Y:S08]  /*29b0*/  HMMA.16816.F32 R4, R44.reuse, R48, RZ ;  /* 0x000000302c04723c */ /* 0x046ff000000018ff */
[----:B------:R-:W-:Y:S01]  /*29c0*/  HMMA.16816.F32 R8, R44, R50, RZ ;  /* 0x000000322c08723c */ /* 0x000fe200000018ff */
[----:B------:R-:W-:Y:S05]  /*29d0*/  LDSM.16.M88.4 R44, [R222] ;  /* 0x00000000de2c783b */ /* 0x000fea0000000200 */
[----:B------:R-:W1:Y:S06]  /*29e0*/  LDSM.16.M88.4 R48, [R214+0x10000] ;  /* 0x01000000d630783b */ /* 0x000e6c0000000200 */
[C---:B----4-:R-:W-:Y:S08]  /*29f0*/  HMMA.16816.F32 R4, R52.reuse, R56, R4 ;  /* 0x000000383404723c */ /* 0x050ff00000001804 */
[----:B------:R-:W-:Y:S01]  /*2a00*/  HMMA.16816.F32 R8, R52, R58, R8 ;  /* 0x0000003a3408723c */ /* 0x000fe20000001808 */
[----:B------:R-:W-:Y:S05]  /*2a10*/  LDSM.16.M88.4 R52, [R224+0x2000] ;  /* 0x00200000e034783b */ /* 0x000fea0000000200 */
[----:B------:R-:W2:Y:S06]  /*2a20*/  LDSM.16.M88.4 R56, [R225+0x11000] ;  /* 0x01100000e138783b */ /* 0x000eac0000000200 */
[C---:B---3--:R-:W-:Y:S08]  /*2a30*/  HMMA.16816.F32 R4, R60.reuse, R64, R4 ;  /* 0x000000403c04723c */ /* 0x048ff00000001804 */
[----:B------:R-:W-:Y:S01]  /*2a40*/  HMMA.16816.F32 R8, R60, R66, R8 ;  /* 0x000000423c08723c */ /* 0x000fe20000001808 */
[----:B------:R-:W-:Y:S05]  /*2a50*/  LDSM.16.M88.4 R60, [R221+0x2000] ;  /* 0x00200000dd3c783b */ /* 0x000fea0000000200 */
[----:B------:R-:W3:Y:S06]  /*2a60*/  LDSM.16.M88.4 R64, [R216+0x11000] ;  /* 0x01100000d840783b */ /* 0x000eec0000000200 */
[C---:B-1----:R-:W-:Y:S08]  /*2a70*/  HMMA.16816.F32 R4, R44.reuse, R48, R4 ;  /* 0x000000302c04723c */ /* 0x042ff00000001804 */
[----:B------:R-:W-:Y:S01]  /*2a80*/  HMMA.16816.F32 R8, R44, R50, R8 ;  /* 0x000000322c08723c */ /* 0x000fe20000001808 */
[----:B------:R-:W-:Y:S05]  /*2a90*/  LDSM.16.M88.4 R44, [R223+0x2000] ;  /* 0x00200000df2c783b */ /* 0x000fea0000000200 */
[----:B------:R-:W1:Y:S06]  /*2aa0*/  LDSM.16.M88.4 R48, [R215+0x11000] ;  /* 0x01100000d730783b */ /* 0x000e6c0000000200 */
[C---:B--2---:R-:W-:Y:S08]  /*2ab0*/  HMMA.16816.F32 R4, R52.reuse, R56, R4 ;  /* 0x000000383404723c */ /* 0x044ff00000001804 */
        /* <DEDUP_REMOVED lines=36> */
[----:B------:R-:W-:Y:S11]  /*2d00*/  HMMA.16816.F32 R8, R52, R58, R8 ;  /* 0x0000003a3408723c */ /* 0x000ff60000001808 */
[----:B------:R-:W-:Y:S01]  /*2d10*/  @!UPT UIADD3 URZ, UPT, UPT, URZ, URZ, URZ ;  /* 0x000000fffffff290 */ /* 0x000fe2000fffe0ff */
[C---:B---3--:R-:W-:Y:S08]  /*2d20*/  HMMA.16816.F32 R4, R60.reuse, R64, R4 ;  /* 0x000000403c04723c */ /* 0x048ff00000001804 */
[----:B------:R-:W-:Y:S11]  /*2d30*/  HMMA.16816.F32 R8, R60, R66, R8 ;  /* 0x000000423c08723c */ /* 0x000ff60000001808 */
[----:B------:R-:W-:Y:S01]  /*2d40*/  @!UPT UIADD3 URZ, UPT, UPT, URZ, URZ, URZ ;  /* 0x000000fffffff290 */ /* 0x000fe2000fffe0ff */
[C---:B-1----:R-:W-:Y:S08]  /*2d50*/  HMMA.16816.F32 R4, R44.reuse, R48, R4 ;  /* 0x000000302c04723c */ /* 0x042ff00000001804 */
[----:B------:R-:W-:Y:S11]  /*2d60*/  HMMA.16816.F32 R8, R44, R50, R8 ;  /* 0x000000322c08723c */ /* 0x000ff60000001808 */
[----:B------:R-:W-:Y:S02]  /*2d70*/  @!P3 FSEL R5, R5, -INF , !P1 ;  /* 0xff8000000505b808 */ /* 0x000fe40004800000 */
[----:B------:R-:W-:Y:S02]  /*2d80*/  FSETP.NEU.FTZ.AND P1, PT, R232, -INF , PT ;  /* 0xff800000e800780b */ /* 0x000fe40003f3d000 */
[----:B------:R-:W-:Y:S01]  /*2d90*/  @!P3 FSEL R4, R4, -INF , !P2 ;  /* 0xff8000000404b808 */ /* 0x000fe20005000000 */
[--C-:B------:R-:W-:Y:S01]  /*2da0*/  FFMA.FTZ R69, R5, UR7, -R73.reuse ;  /* 0x0000000705457c23 */ /* 0x100fe20008010849 */
        /* <DEDUP_REMOVED lines=16> */
[--C-:B------:R-:W-:Y:S01]  /*2eb0*/  FFMA.FTZ R72, R8, UR7, -R73.reuse ;  /* 0x0000000708487c23 */ /* 0x100fe20008010849 */
[----:B------:R-:W-:Y:S02]  /*2ec0*/  @!P3 ISETP.GE.AND P1, PT, R77, R76, PT ;  /* 0x0000004c4d00b20c */ /* 0x000fe40003f26270 */
[----:B------:R-:W-:Y:S01]  /*2ed0*/  @!P3 FSEL R10, R10, -INF , !P2 ;  /* 0xff8000000a0ab808 */ /* 0x000fe20005000000 */
[----:B------:R-:W-:Y:S01]  /*2ee0*/  FFMA.FTZ R73, R9, UR7, -R73 ;  /* 0x0000000709497c23 */ /* 0x000fe20008010849 */
[----:B------:R-:W-:Y:S03]  /*2ef0*/  @!P3 FSEL R11, R11, -INF , !P1 ;  /* 0xff8000000b0bb808 */ /* 0x000fe60004800000 */
[----:B------:R2:W-:Y:S01]  /*2f00*/  MUFU.EX2 R71, R78 ;  /* 0x0000004e00477308 */ /* 0x0005e20000000800 */
[----:B------:R-:W-:Y:S01]  /*2f10*/  LEA R76, R239, UR24, 0x1 ;  /* 0x00000018ef4c7c11 */ /* 0x000fe2000f8e08ff */
[--C-:B------:R-:W-:Y:S01]  /*2f20*/  FFMA.FTZ R81, R10, UR7, -R74.reuse ;  /* 0x000000070a517c23 */ /* 0x100fe2000801084a */
[----:B------:R-:W-:Y:S01]  /*2f30*/  LEA R82, P1, R234, R84, 0x2 ;  /* 0x00000054ea527211 */ /* 0x000fe200078210ff */
[----:B------:R-:W-:Y:S01]  /*2f40*/  FFMA.FTZ R74, R11, UR7, -R74 ;  /* 0x000000070b4a7c23 */ /* 0x000fe2000801084a */
[----:B------:R-:W-:Y:S01]  /*2f50*/  LEA R84, R218, UR24, 0x1 ;  /* 0x00000018da547c11 */ /* 0x000fe2000f8e08ff */
[----:B------:R-:W-:Y:S01]  /*2f60*/  IMAD.IADD R77, R76, 0x1, R251 ;  /* 0x000000014c4d7824 */ /* 0x000fe200078e02fb */
[----:B------:R-:W-:Y:S03]  /*2f70*/  LEA.HI.X R83, R234, R85, RZ, 0x2, P1 ;  /* 0x00000055ea537211 */ /* 0x000fe600008f14ff */
[----:B------:R3:W-:Y:S01]  /*2f80*/  MUFU.EX2 R80, R74 ;  /* 0x0000004a00507308 */ /* 0x0007e20000000800 */
[----:B-1----:R-:W-:Y:S01]  /*2f90*/  F2FP.F16.F32.PACK_AB R87, R69, R68 ;  /* 0x000000444557723e */ /* 0x002fe200000000ff */
[C---:B------:R-:W-:Y:S02]  /*2fa0*/  VIADD R88, R84.reuse, 0x20 ;  /* 0x0000002054587836 */ /* 0x040fe40000000000 */
[----:B------:R-:W-:Y:S06]  /*2fb0*/  @P0 VIADD R88, R84, 0xffffffe0 ;  /* 0xffffffe054580836 */ /* 0x000fec0000000000 */
[----:B------:R-:W1:Y:S01]  /*2fc0*/  MUFU.EX2 R70, R70 ;  /* 0x0000004600467308 */ /* 0x000e620000000800 */
[----:B--2---:R-:W-:Y:S04]  /*2fd0*/  IMAD.IADD R78, R76, 0x1, -R249 ;  /* 0x000000014c4e7824 */ /* 0x004fe800078e0af9 */
[----:B------:R-:W-:Y:S05]  /*2fe0*/  IMAD.IADD R76, R251, 0x1, R78 ;  /* 0x00000001fb4c7824 */ /* 0x000fea00078e024e */
[----:B------:R-:W-:Y:S01]  /*2ff0*/  MUFU.EX2 R75, R73 ;  /* 0x00000049004b7308 */ /* 0x000fe20000000800 */
[----:B---3--:R-:W-:Y:S05]  /*3000*/  LEA R74, R239, UR4, 0x1 ;  /* 0x00000004ef4a7c11 */ /* 0x008fea000f8e08ff */
[----:B------:R-:W-:Y:S04]  /*3010*/  STS [R74+0x15000], R87 ;  /* 0x015000574a007388 */ /* 0x000fe80000000800 */
[----:B------:R-:W2:Y:S01]  /*3020*/  MUFU.EX2 R72, R72 ;  /* 0x0000004800487308 */ /* 0x000ea20000000800 */
[----:B-1----:R-:W-:Y:S05]  /*3030*/  F2FP.F16.F32.PACK_AB R86, R71, R70 ;  /* 0x000000464756723e */ /* 0x002fea00000000ff */
[----:B------:R-:W-:Y:S04]  /*3040*/  STS [R77], R86 ;  /* 0x000000564d007388 */ /* 0x000fe80000000800 */
[----:B------:R-:W1:Y:S01]  /*3050*/  MUFU.EX2 R73, R81 ;  /* 0x0000005100497308 */ /* 0x000e620000000800 */
[----:B--2---:R-:W-:Y:S05]  /*3060*/  F2FP.F16.F32.PACK_AB R79, R75, R72 ;  /* 0x000000484b4f723e */ /* 0x004fea00000000ff */
[----:B------:R2:W-:Y:S01]  /*3070*/  STS [R78+0x10], R79 ;  /* 0x0000104f4e007388 */ /* 0x0005e20000000800 */
[----:B-1----:R-:W-:Y:S05]  /*3080*/  F2FP.F16.F32.PACK_AB R81, R80, R73 ;  /* 0x000000495051723e */ /* 0x002fea00000000ff */
[----:B------:R1:W-:Y:S05]  /*3090*/  STS [R76+0x10], R81 ;  /* 0x000010514c007388 */ /* 0x0003ea0000000800 */
[----:B------:R-:W3:Y:S05]  /*30a0*/  LDSM.16.M88.4 R44, [R224+0x8000] ;  /* 0x00800000e02c783b */ /* 0x000eea0000000200 */
[----:B------:R-:W4:Y:S05]  /*30b0*/  LDSM.16.M88.4 R48, [R221+0x8000] ;  /* 0x00800000dd30783b */ /* 0x000f2a0000000200 */
[----:B------:R-:W4:Y:S05]  /*30c0*/  LDSM.16.M88.4 R52, [R223+0x8000] ;  /* 0x00800000df34783b */ /* 0x000f2a0000000200 */
[----:B--2---:R-:W2:Y:S05]  /*30d0*/  LDG.E R79, desc[UR20][R82.64] ;  /* 0x00000014524f7981 */ /* 0x004eaa000c1e1900 */
[----:B-1----:R2:W2:Y:S01]  /*30e0*/  LDG.E R81, desc[UR20][R82.64+0x20] ;  /* 0x0000201452517981 */ /* 0x0024a2000c1e1900 */
[C---:B---3--:R-:W-:Y:S08]  /*30f0*/  HMMA.16816.F32 R4, R44.reuse, R132, RZ ;  /* 0x000000842c04723c */ /* 0x048ff000000018ff */
[----:B------:R-:W-:Y:S01]  /*3100*/  HMMA.16816.F32 R8, R44, R134, RZ ;  /* 0x000000862c08723c */ /* 0x000fe200000018ff */
[----:B------:R-:W1:Y:S11]  /*3110*/  LDSM.16.M88.4 R44, [R222+0x8000] ;  /* 0x00800000de2c783b */ /* 0x000e760000000200 */
[C---:B----4-:R-:W-:Y:S08]  /*3120*/  HMMA.16816.F32 R4, R48.reuse, R136, R4 ;  /* 0x000000883004723c */ /* 0x050ff00000001804 */
[----:B------:R-:W-:Y:S01]  /*3130*/  HMMA.16816.F32 R8, R48, R138, R8 ;  /* 0x0000008a3008723c */ /* 0x000fe20000001808 */
[----:B------:R-:W3:Y:S11]  /*3140*/  LDSM.16.M88.4 R48, [R224+0xa000] ;  /* 0x00a00000e030783b */ /* 0x000ef60000000200 */
[C---:B------:R-:W-:Y:S08]  /*3150*/  HMMA.16816.F32 R4, R52.reuse, R140, R4 ;  /* 0x0000008c3404723c */ /* 0x040ff00000001804 */
[----:B------:R-:W-:Y:S01]  /*3160*/  HMMA.16816.F32 R8, R52, R142, R8 ;  /* 0x0000008e3408723c */ /* 0x000fe20000001808 */
[----:B------:R-:W4:Y:S11]  /*3170*/  LDSM.16.M88.4 R52, [R221+0xa000] ;  /* 0x00a00000dd34783b */ /* 0x000f360000000200 */
[C---:B-1----:R-:W-:Y:S08]  /*3180*/  HMMA.16816.F32 R4, R44.reuse, R144, R4 ;  /* 0x000000902c04723c */ /* 0x042ff00000001804 */
[----:B------:R-:W-:Y:S01]  /*3190*/  HMMA.16816.F32 R8, R44, R146, R8 ;  /* 0x000000922c08723c */ /* 0x000fe20000001808 */
[----:B------:R-:W1:Y:S11]  /*31a0*/  LDSM.16.M88.4 R44, [R223+0xa000] ;  /* 0x00a00000df2c783b */ /* 0x000e760000000200 */
[C---:B---3--:R-:W-:Y:S08]  /*31b0*/  HMMA.16816.F32 R4, R48.reuse, R148, R4 ;  /* 0x000000943004723c */ /* 0x048ff00000001804 */
[----:B------:R-:W-:Y:S01]  /*31c0*/  HMMA.16816.F32 R8, R48, R150, R8 ;  /* 0x000000963008723c */ /* 0x000fe20000001808 */
[----:B------:R-:W3:Y:S11]  /*31d0*/  LDSM.16.M88.4 R48, [R222+0xa000] ;  /* 0x00a00000de30783b */ /* 0x000ef60000000200 */
[C---:B----4-:R-:W-:Y:S08]  /*31e0*/  HMMA.16816.F32 R4, R52.reuse, R152, R4 ;  /* 0x000000983404723c */ /* 0x050ff00000001804 */
        /* <DEDUP_REMOVED lines=24> */
[----:B------:R-:W-:Y:S11]  /*3370*/  HMMA.16816.F32 R8, R48, R186, R8 ;  /* 0x000000ba3008723c */ /* 0x000ff60000001808 */
[----:B------:R-:W-:Y:S01]  /*3380*/  @!UPT UIADD3 URZ, UPT, UPT, URZ, URZ, URZ ;  /* 0x000000fffffff290 */ /* 0x000fe2000fffe0ff */
[C---:B----4-:R-:W-:Y:S08]  /*3390*/  HMMA.16816.F32 R4, R52.reuse, R188, R4 ;  /* 0x000000bc3404723c */ /* 0x050ff00000001804 */
[----:B------:R-:W-:Y:S11]  /*33a0*/  HMMA.16816.F32 R8, R52, R190, R8 ;  /* 0x000000be3408723c */ /* 0x000ff60000001808 */
[----:B------:R-:W-:Y:S01]  /*33b0*/  @!UPT UIADD3 URZ, UPT, UPT, URZ, URZ, URZ ;  /* 0x000000fffffff290 */ /* 0x000fe2000fffe0ff */
[C---:B-1----:R-:W-:Y:S08]  /*33c0*/  HMMA.16816.F32 R4, R44.reuse, R192, R4 ;  /* 0x000000c02c04723c */ /* 0x042ff00000001804 */
[----:B------:R-:W-:Y:S11]  /*33d0*/  HMMA.16816.F32 R8, R44, R194, R8 ;  /* 0x000000c22c08723c */ /* 0x000ff60000001808 */
[C---:B--2---:R-:W-:Y:S01]  /*33e0*/  FADD.FTZ R83, -R79.reuse, R4 ;  /* 0x000000044f537221 */ /* 0x044fe20000010100 */
[----:B------:R-:W-:Y:S03]  /*33f0*/  FADD.FTZ R82, -R79, R5 ;  /* 0x000000054f527221 */ /* 0x000fe60000010100 */
[----:B------:R-:W-:Y:S01]  /*3400*/  FMUL.FTZ R83, R68, R83 ;  /* 0x0000005344537220 */ /* 0x000fe20000410000 */
[----:B------:R-:W-:Y:S03]  /*3410*/  FMUL.FTZ R82, R69, R82 ;  /* 0x0000005245527220 */ /* 0x000fe60000410000 */
[C---:B------:R-:W-:Y:S01]  /*3420*/  FADD.FTZ R69, -R79.reuse, R8 ;  /* 0x000000084f457221 */ /* 0x040fe20000010100 */
[----:B------:R-:W-:Y:S01]  /*3430*/  FADD.FTZ R68, -R79, R9 ;  /* 0x000000094f447221 */ /* 0x000fe20000010100 */
[----:B------:R-:W-:Y:S01]  /*3440*/  F2FP.F16.F32.PACK_AB R83, R82, R83 ;  /* 0x000000535253723e */ /* 0x000fe200000000ff */
[C---:B------:R-:W-:Y:S01]  /*3450*/  FADD.FTZ R82, -R81.reuse, R7 ;  /* 0x0000000751527221 */ /* 0x040fe20000010100 */
[C---:B------:R-:W-:Y:S01]  /*3460*/  FADD.FTZ R79, -R81.reuse, R6 ;  /* 0x00000006514f7221 */ /* 0x040fe20000010100 */
[----:B------:R-:W-:Y:S01]  /*3470*/  FMUL.FTZ R69, R72, R69 ;  /* 0x0000004548457220 */ /* 0x000fe20000410000 */
[----:B------:R-:W-:Y:S01]  /*3480*/  FADD.FTZ R72, -R81, R10 ;  /* 0x0000000a51487221 */ /* 0x000fe20000010100 */
[----:B------:R-:W-:Y:S01]  /*3490*/  FMUL.FTZ R82, R71, R82 ;  /* 0x0000005247527220 */ /* 0x000fe20000410000 */
[----:B------:R-:W-:Y:S01]  /*34a0*/  FMUL.FTZ R79, R70, R79 ;  /* 0x0000004f464f7220 */ /* 0x000fe20000410000 */
[----:B------:R-:W-:Y:S01]  /*34b0*/  FMUL.FTZ R68, R75, R68 ;  /* 0x000000444b447220 */ /* 0x000fe20000410000 */
[----:B------:R-:W-:Y:S01]  /*34c0*/  FADD.FTZ R81, -R81, R11 ;  /* 0x0000000b51517221 */ /* 0x000fe20000010100 */
[----:B------:R-:W-:Y:S01]  /*34d0*/  STS [R74+0x14000], R83 ;  /* 0x014000534a007388 */ /* 0x000fe20000000800 */
[----:B------:R-:W-:Y:S01]  /*34e0*/  FMUL.FTZ R72, R73, R72 ;  /* 0x0000004849487220 */ /* 0x000fe20000410000 */
[----:B------:R-:W-:Y:S01]  /*34f0*/  F2FP.F16.F32.PACK_AB R70, R82, R79 ;  /* 0x0000004f5246723e */ /* 0x000fe200000000ff */
[----:B------:R-:W-:Y:S01]  /*3500*/  FMUL.FTZ R81, R80, R81 ;  /* 0x0000005150517220 */ /* 0x000fe20000410000 */
[----:B------:R-:W-:Y:S03]  /*3510*/  F2FP.F16.F32.PACK_AB R79, R68, R69 ;  /* 0x00000045444f723e */ /* 0x000fe600000000ff */
[----:B------:R-:W-:Y:S01]  /*3520*/  STS [R77+-0x1000], R70 ;  /* 0xfff000464d007388 */ /* 0x000fe20000000800 */
[----:B------:R-:W-:Y:S04]  /*3530*/  F2FP.F16.F32.PACK_AB R85, R81, R72 ;  /* 0x000000485155723e */ /* 0x000fe800000000ff */
[----:B------:R-:W-:Y:S05]  /*3540*/  STS [R78+-0xff0], R79 ;  /* 0xfff0104f4e007388 */ /* 0x000fea0000000800 */
        /* <DEDUP_REMOVED lines=46> */
[----:B------:R-:W-:Y:S02]  /*3830*/  LOP3.LUT R50, R49, 0x18, R212, 0xf8, !PT ;  /* 0x0000001831327812 */ /* 0x000fe400078ef8d4 */
[----:B------:R-:W-:Y:S01]  /*3840*/  LOP3.LUT R48, R48, 0x38, R217, 0x78, !PT ;  /* 0x0000003830307812 */ /* 0x000fe200078e78d9 */
[C---:B---3--:R-:W-:Y:S04]  /*3850*/  HMMA.16816.F32 R16, R56.reuse, R52, R16 ;  /* 0x000000343810723c */ /* 0x048fe80000001810 */
[----:B------:R-:W-:Y:S02]  /*3860*/  LOP3.LUT R49, R50, 0x1c0, R3, 0xf8, !PT ;  /* 0x000001c032317812 */ /* 0x000fe400078ef803 */
[----:B------:R-:W-:Y:S02]  /*3870*/  LOP3.LUT R229, R48, 0x8, R229, 0x78, !PT ;  /* 0x0000000830e57812 */ /* 0x000fe400078e78e5 */
[-C--:B------:R-:W-:Y:S03]  /*3880*/  HMMA.16816.F32 R20, R56, R54.reuse, R20 ;  /* 0x000000363814723c */ /* 0x080fe60000001814 */
[----:B------:R-:W-:Y:S02]  /*3890*/  LOP3.LUT R228, R49, 0x38, R2, 0x78, !PT ;  /* 0x0000003831e47812 */ /* 0x000fe400078e7802 */
[----:B------:R-:W-:Y:S02]  /*38a0*/  LOP3.LUT R48, R0, 0x400, RZ, 0xc0, !PT ;  /* 0x0000040000307812 */ /* 0x000fe400078ec0ff */
[----:B------:R-:W-:Y:S01]  /*38b0*/  LOP3.LUT R228, R228, 0x200, R3, 0xf8, !PT ;  /* 0x00000200e4e47812 */ /* 0x000fe200078ef803 */
[C---:B------:R-:W-:Y:S04]  /*38c0*/  HMMA.16816.F32 R24, R44.reuse, R54, R24 ;  /* 0x000000362c18723c */ /* 0x040fe80000001818 */
[----:B------:R-:W-:Y:S01]  /*38d0*/  IMAD R229, R229, 0x2, R48 ;  /* 0x00000002e5e57824 */ /* 0x000fe200078e0230 */
[----:B------:R-:W-:Y:S03]  /*38e0*/  LEA R228, R228, UR4, 0x1 ;  /* 0x00000004e4e47c11 */ /* 0x000fe6000f8e08ff */
[-C--:B----4-:R-:W-:Y:S08]  /*38f0*/  HMMA.16816.F32 R28, R44, R64.reuse, R28 ;  /* 0x000000402c1c723c */ /* 0x090ff0000000181c */
[C---:B------:R-:W-:Y:S08]  /*3900*/  HMMA.16816.F32 R32, R56.reuse, R64, R32 ;  /* 0x000000403820723c */ /* 0x040ff00000001820 */
[-C--:B------:R-:W-:Y:S08]  /*3910*/  HMMA.16816.F32 R36, R56, R66.reuse, R36 ;  /* 0x000000423824723c */ /* 0x080ff00000001824 */
[----:B------:R-:W-:Y:S01]  /*3920*/  HMMA.16816.F32 R40, R44, R66, R40 ;  /* 0x000000422c28723c */ /* 0x000fe20000001828 */
[----:B------:R-:W-:Y:S08]  /*3930*/  @!UPT UIADD3 URZ, UPT, UPT, URZ, URZ, URZ ;  /* 0x000000fffffff290 */ /* 0x000ff0000fffe0ff */
[----:B------:R-:W-:Y:S11]  /*3940*/  BRA.U !UP0, `(.L_x_117) ;  /* 0x0000000108687547 */ /* 0x000ff6000b800000 */
[----:B------:R-:W-:Y:S01]  /*3950*/  IADD3 R4, P1, PT, RZ, -UR22, RZ ;  /* 0x80000016ff047c10 */ /* 0x000fe2000ff3e0ff */
[----:B------:R-:W-:Y:S04]  /*3960*/  IMAD.U32 R6, RZ, RZ, UR31 ;  /* 0x0000001fff067e24 */ /* 0x000fe8000f8e00ff */
[----:B------:R-:W-:Y:S05]  /*3970*/  IMAD.X R9, RZ, RZ, ~UR8, P1 ;  /* 0x80000008ff097e24 */ /* 0x000fea00088e06ff */
[----:B------:R-:W-:Y:S02]  /*3980*/  SHF.R.S64 R5, R4, 0x1f, R9 ;  /* 0x0000001f04057819 */ /* 0x000fe40000001009 */
[----:B------:R-:W-:Y:S02]  /*3990*/  LOP3.LUT R4, R2, 0x1f8, RZ, 0xc0, !PT ;  /* 0x000001f802047812 */ /* 0x000fe400078ec0ff */
[----:B------:R-:W-:Y:S01]  /*39a0*/  IADD3 R242, P1, PT, R242, R5, RZ ;  /* 0x00000005f2f27210 */ /* 0x000fe20007f3e0ff */
[----:B------:R-:W-:Y:S01]  /*39b0*/  IMAD.U32 R5, RZ, RZ, UR31 ;  /* 0x0000001fff057e24 */ /* 0x000fe2000f8e00ff */
[----:B------:R-:W-:Y:S01]  /*39c0*/  LOP3.LUT R7, R4, 0x38, R213, 0x78, !PT ;  /* 0x0000003804077812 */ /* 0x000fe200078e78d5 */
[----:B------:R-:W-:Y:S01]  /*39d0*/  IMAD.U32 R4, RZ, RZ, UR30 ;  /* 0x0000001eff047e24 */ /* 0x000fe2000f8e00ff */
[----:B------:R-:W-:Y:S02]  /*39e0*/  LEA.HI.X.SX32 R243, R9, R243, 0x1, P1 ;  /* 0x000000f309f37211 */ /* 0x000fe400008f0eff */
[----:B------:R-:W-:Y:S02]  /*39f0*/  LOP3.LUT R7, R7, 0x1e00, R2, 0xf8, !PT ;  /* 0x00001e0007077812 */ /* 0x000fe400078ef802 */
[----:B------:R-:W-:Y:S02]  /*3a00*/  LEA R10, P1, R5, R242, 0x1 ;  /* 0x000000f2050a7211 */ /* 0x000fe400078208ff */
[----:B------:R-:W-:Y:S02]  /*3a10*/  LEA R9, R7, UR4, 0x1 ;  /* 0x0000000407097c11 */ /* 0x000fe4000f8e08ff */
[----:B------:R-:W-:Y:S03]  /*3a20*/  LEA.HI.X R11, R6, R243, R4, 0x1, P1 ;  /* 0x000000f3060b7211 */ /* 0x000fe600008f0c04 */
[----:B------:R-:W-:Y:S01]  /*3a30*/  @!PT LDS RZ, [RZ] ;  /* 0x00000000fffff984 */ /* 0x000fe20000000800 */
[----:B------:R-:W-:Y:S01]  /*3a40*/  @!PT LDS RZ, [RZ] ;  /* 0x00000000fffff984 */ /* 0x000fe20000000800 */
[----:B------:R-:W-:Y:S01]  /*3a50*/  @!PT LDS RZ, [RZ] ;  /* 0x00000000fffff984 */ /* 0x000fe20000000800 */
[----:B------:R1:W-:Y:S04]  /*3a60*/  LDGSTS.E.BYPASS.LTC128B.128 [R9+0x8000], desc[UR20][R242.64] ;  /* 0x08000000f2097fae */ /* 0x0003e8000b981a14 */
[----:B------:R1:W-:Y:S04]  /*3a70*/  LDGSTS.E.BYPASS.LTC128B.128 [R9+0xa000], desc[UR20][R242.64+0x80] ;  /* 0x0a000080f2097fae */ /* 0x0003e8000b981a14 */
[----:B------:R1:W-:Y:S04]  /*3a80*/  LDGSTS.E.BYPASS.LTC128B.128 [R9+0xc000], desc[UR20][R242.64+0x100] ;  /* 0x0c000100f2097fae */ /* 0x0003e8000b981a14 */
[----:B------:R1:W-:Y:S04]  /*3a90*/  LDGSTS.E.BYPASS.LTC128B.128 [R9+0xe000], desc[UR20][R242.64+0x180] ;  /* 0x0e000180f2097fae */ /* 0x0003e8000b981a14 */
[----:B------:R1:W-:Y:S04]  /*3aa0*/  LDGSTS.E.BYPASS.LTC128B.128 [R9+0x9000], desc[UR20][R10.64] ;  /* 0x090000000a097fae */ /* 0x0003e8000b981a14 */
[----:B------:R1:W-:Y:S04]  /*3ab0*/  LDGSTS.E.BYPASS.LTC128B.128 [R9+0xb000], desc[UR20][R10.64+0x80] ;  /* 0x0b0000800a097fae */ /* 0x0003e8000b981a14 */
[----:B------:R1:W-:Y:S04]  /*3ac0*/  LDGSTS.E.BYPASS.LTC128B.128 [R9+0xd000], desc[UR20][R10.64+0x100] ;  /* 0x0d0001000a097fae */ /* 0x0003e8000b981a14 */
[----:B------:R1:W-:Y:S04]  /*3ad0*/  LDGSTS.E.BYPASS.LTC128B.128 [R9+0xf000], desc[UR20][R10.64+0x180] ;  /* 0x0f0001800a097fae */ /* 0x0003e8000b981a14 */
[----:B------:R-:W0:Y:S02]  /*3ae0*/  LDGDEPBAR ;  /* 0x00000000000079af */ /* 0x000e240000000000 */
.L_x_117:
[----:B------:R-:W-:Y:S01]  /*3af0*/  LDSM.16.M88.4 R196, [R229+UR4+0x14000] ;  /* 0x01400004e5c4783b */ /* 0x000fe20008000200 */
[----:B------:R-:W-:Y:S01]  /*3b00*/  VIADD R5, R229, UR4 ;  /* 0x00000004e5057c36 */ /* 0x000fe20008000000 */
[----:B------:R-:W-:Y:S01]  /*3b10*/  PLOP3.LUT P2, PT, PT, PT, UP0, 0x80, 0x8 ;  /* 0x000000000008781c */ /* 0x000fe20003f4f008 */
[----:B------:R-:W-:Y:S01]  /*3b20*/  IMAD R252, R248, UR6, RZ ;  /* 0x00000006f8fc7c24 */ /* 0x000fe2000f8e02ff */
[----:B------:R-:W2:Y:S01]  /*3b30*/  LDSM.16.MT88.4 R48, [R228+0x10000] ;  /* 0x01000000e430783b */ /* 0x000ea20000004200 */
[C---:B------:R-:W-:Y:S01]  /*3b40*/  VIADD R4, R5.reuse, 0x14000 ;  /* 0x0001400005047836 */ /* 0x040fe20000000000 */
[----:B------:R-:W-:Y:S01]  /*3b50*/  @UP0 UIADD3 UR10, UP3, UPT, UR32, -0x100, URZ ;  /* 0xffffff00200a0890 */ /* 0x000fe2000ff7e0ff */
[----:B------:R-:W-:Y:S01]  /*3b60*/  VIADD R76, R5, 0x14020 ;  /* 0x00014020054c7836 */ /* 0x000fe20000000000 */
[----:B------:R-:W1:Y:S01]  /*3b70*/  LDSM.16.M88.4 R92, [R229+UR4+0x14800] ;  /* 0x01480004e55c783b */ /* 0x000e620008000200 */
[----:B------:R-:W-:Y:S01]  /*3b80*/  @P0 VIADD R76, R4, 0xffffffe0 ;  /* 0xffffffe0044c0836 */ /* 0x000fe20000000000 */
[----:B------:R-:W-:Y:S02]  /*3b90*/  @UP0 UIADD3.X UR9, UPT, UPT, UR33, -0x1, URZ, UP3, !UPT ;  /* 0xffffffff21090890 */ /* 0x000fe40009ffe4ff */
[----:B------:R-:W3:Y:S01]  /*3ba0*/  LDSM.16.MT88.4 R64, [R228+0x11000] ;  /* 0x01100000e440783b */ /* 0x000ee20000004200 */
[----:B------:R-:W-:Y:S02]  /*3bb0*/  @UP0 UIADD3 UR16, UP2, UPT, UR16, -0x100, URZ ;  /* 0xffffff0010100890 */ /* 0x000fe4000ff5e0ff */
[----:B------:R-:W-:Y:S01]  /*3bc0*/  UISETP.GT.AND UP1, UPT, UR28, UR14, UPT ;  /* 0x0000000e1c00728c */ /* 0x000fe2000bf24270 */
[----:B------:R-:W4:Y:S01]  /*3bd0*/  LDSM.16.MT88.4 R80, [R228+0x12000] ;  /* 0x01200000e450783b */ /* 0x000f220000004200 */
[----:B------:R-:W-:Y:S03]  /*3be0*/  @UP0 UIADD3.X UR15, UPT, UPT, UR15, -0x1, URZ, UP2, !UPT ;  /* 0xffffffff0f0f0890 */ /* 0x000fe600097fe4ff */
[----:B------:R-:W4:Y:S04]  /*3bf0*/  LDSM.16.MT88.4 R96, [R228+0x13000] ;  /* 0x01300000e460783b */ /* 0x000f280000004200 */
[----:B------:R-:W-:Y:S04]  /*3c00*/  LDSM.16.M88.4 R200, [R76] ;  /* 0x000000004cc8783b */ /* 0x000fe80000000200 */
[----:B------:R4:W-:Y:S04]  /*3c10*/  LDSM.16.M88.4 R208, [R76+0x800] ;  /* 0x000800004cd0783b */ /* 0x0009e80000000200 */
[----:B------:R-:W4:Y:S01]  /*3c20*/  LDSM.16.MT88.4 R204, [R228+0x10800] ;  /* 0x01080000e4cc783b */ /* 0x000f220000004200 */
[-C--:B--2---:R-:W-:Y:S08]  /*3c30*/  HMMA.16816.F32 R4, R196, R48.reuse, RZ ;  /* 0x00000030c404723c */ /* 0x084ff000000018ff */
[C---:B-1----:R-:W-:Y:S08]  /*3c40*/  HMMA.16816.F32 R8, R92.reuse, R48, RZ ;  /* 0x000000305c08723c */ /* 0x042ff000000018ff */
[-C--:B------:R-:W-:Y:S08]  /*3c50*/  HMMA.16816.F32 R44, R92, R50.reuse, RZ ;  /* 0x000000325c2c723c */ /* 0x080ff000000018ff */
[C---:B------:R-:W-:Y:S08]  /*3c60*/  HMMA.16816.F32 R48, R196.reuse, R50, RZ ;  /* 0x00000032c430723c */ /* 0x040ff000000018ff */
[-C--:B---3--:R-:W-:Y:S08]  /*3c70*/  HMMA.16816.F32 R52, R196, R64.reuse, RZ ;  /* 0x00000040c434723c */ /* 0x088ff000000018ff */
[C---:B------:R-:W-:Y:S08]  /*3c80*/  HMMA.16816.F32 R56, R92.reuse, R64, RZ ;  /* 0x000000405c38723c */ /* 0x040ff000000018ff */
[-C--:B------:R-:W-:Y:S08]  /*3c90*/  HMMA.16816.F32 R60, R92, R66.reuse, RZ ;  /* 0x000000425c3c723c */ /* 0x080ff000000018ff */
[C---:B------:R-:W-:Y:S08]  /*3ca0*/  HMMA.16816.F32 R64, R196.reuse, R66, RZ ;  /* 0x00000042c440723c */ /* 0x040ff000000018ff */
[-C--:B----4-:R-:W-:Y:S08]  /*3cb0*/  HMMA.16816.F32 R68, R196, R80.reuse, RZ ;  /* 0x00000050c444723c */ /* 0x090ff000000018ff */
[C---:B------:R-:W-:Y:S08]  /*3cc0*/  HMMA.16816.F32 R72, R92.reuse, R80, RZ ;  /* 0x000000505c48723c */ /* 0x040ff000000018ff */
[-C--:B------:R-:W-:Y:S08]  /*3cd0*/  HMMA.16816.F32 R76, R92, R82.reuse, RZ ;  /* 0x000000525c4c723c */ /* 0x080ff000000018ff */
[C---:B------:R-:W-:Y:S08]  /*3ce0*/  HMMA.16816.F32 R80, R196.reuse, R82, RZ ;  /* 0x00000052c450723c */ /* 0x040ff000000018ff */
[-C--:B------:R-:W-:Y:S08]  /*3cf0*/  HMMA.16816.F32 R84, R196, R96.reuse, RZ ;  /* 0x00000060c454723c */ /* 0x080ff000000018ff */
[C---:B------:R-:W-:Y:S08]  /*3d00*/  HMMA.16816.F32 R88, R92.reuse, R96, RZ ;  /* 0x000000605c58723c */ /* 0x040ff000000018ff */
[-C--:B------:R-:W-:Y:S08]  /*3d10*/  HMMA.16816.F32 R92, R92, R98.reuse, RZ ;  /* 0x000000625c5c723c */ /* 0x080ff000000018ff */
[----:B------:R-:W-:Y:S01]  /*3d20*/  HMMA.16816.F32 R96, R196, R98, RZ ;  /* 0x00000062c460723c */ /* 0x000fe200000018ff */
[----:B------:R-:W1:Y:S07]  /*3d30*/  LDSM.16.MT88.4 R196, [R228+0x11800] ;  /* 0x01180000e4c4783b */ /* 0x000e6e0000004200 */
[-C--:B------:R-:W-:Y:S08]  /*3d40*/  HMMA.16816.F32 R4, R200, R204.reuse, R4 ;  /* 0x000000ccc804723c */ /* 0x080ff00000001804 */
[C---:B------:R-:W-:Y:S08]  /*3d50*/  HMMA.16816.F32 R8, R208.reuse, R204, R8 ;  /* 0x000000ccd008723c */ /* 0x040ff00000001808 */
[-C--:B------:R-:W-:Y:S08]  /*3d60*/  HMMA.16816.F32 R44, R208, R206.reuse, R44 ;  /* 0x000000ced02c723c */ /* 0x080ff0000000182c */
[C---:B------:R-:W-:Y:S01]  /*3d70*/  HMMA.16816.F32 R48, R200.reuse, R206, R48 ;  /* 0x000000cec830723c */ /* 0x040fe20000001830 */
[----:B------:R-:W2:Y:S07]  /*3d80*/  LDSM.16.MT88.4 R204, [R228+0x12800] ;  /* 0x01280000e4cc783b */ /* 0x000eae0000004200 */
[-C--:B-1----:R-:W-:Y:S08]  /*3d90*/  HMMA.16816.F32 R52, R200, R196.reuse, R52 ;  /* 0x000000c4c834723c */ /* 0x082ff00000001834 */
[C---:B------:R-:W-:Y:S04]  /*3da0*/  HMMA.16816.F32 R56, R208.reuse, R196, R56 ;  /* 0x000000c4d038723c */ /* 0x040fe80000001838 */
[C---:B------:R-:W-:Y:S04]  /*3db0*/  IMAD.U32 R197, R252.reuse, -0x40, RZ ;  /* 0xffffffc0fcc57824 */ /* 0x040fe800078e00ff */
[-C--:B------:R-:W-:Y:S03]  /*3dc0*/  HMMA.16816.F32 R60, R208, R198.reuse, R60 ;  /* 0x000000c6d03c723c */ /* 0x080fe6000000183c */
[C---:B------:R-:W-:Y:S04]  /*3dd0*/  LEA R240, P1, R197.reuse, R240, 0x2 ;  /* 0x000000f0c5f07211 */ /* 0x040fe800078210ff */
[----:B------:R-:W-:Y:S01]  /*3de0*/  LEA.HI.X.SX32 R241, R197, R241, 0x2, P1 ;  /* 0x000000f1c5f17211 */ /* 0x000fe200008f16ff */
[C---:B------:R-:W-:Y:S01]  /*3df0*/  HMMA.16816.F32 R64, R200.reuse, R198, R64 ;  /* 0x000000c6c840723c */ /* 0x040fe20000001840 */
[----:B------:R-:W1:Y:S07]  /*3e00*/  LDSM.16.MT88.4 R196, [R228+0x13800] ;  /* 0x01380000e4c4783b */ /* 0x000e6e0000004200 */
[-C--:B--2---:R-:W-:Y:S08]  /*3e10*/  HMMA.16816.F32 R68, R200, R204.reuse, R68 ;  /* 0x000000ccc844723c */ /* 0x084ff00000001844 */
        /* <DEDUP_REMOVED lines=8> */
[-C--:B-1----:R-:W-:Y:S03]  /*3ea0*/  HMMA.16816.F32 R84, R200, R196.reuse, R84 ;  /* 0x000000c4c854723c */ /* 0x082fe60000001854 */
[C---:B------:R-:W-:Y:S04]  /*3eb0*/  LEA R228, P1, R252.reuse, R206, 0x5 ;  /* 0x000000cefce47211 */ /* 0x040fe800078228ff */
[C---:B------:R-:W-:Y:S01]  /*3ec0*/  LEA.HI.X.SX32 R229, R252.reuse, R207, 0x5, P1 ;  /* 0x000000cffce57211 */ /* 0x040fe200008f2eff */
[C---:B------:R-:W-:Y:S08]  /*3ed0*/  HMMA.16816.F32 R88, R208.reuse, R196, R88 ;  /* 0x000000c4d058723c */ /* 0x040ff00000001858 */
[-C--:B------:R-:W-:Y:S03]  /*3ee0*/  HMMA.16816.F32 R92, R208, R198.reuse, R92 ;  /* 0x000000c6d05c723c */ /* 0x080fe6000000185c */
[C---:B------:R-:W-:Y:S04]  /*3ef0*/  LEA R210, P1, R252.reuse, R228, 0x5 ;  /* 0x000000e4fcd27211 */ /* 0x040fe800078228ff */
[C---:B------:R-:W-:Y:S01]  /*3f00*/  LEA.HI.X.SX32 R211, R252.reuse, R229, 0x5, P1 ;  /* 0x000000e5fcd37211 */ /* 0x040fe200008f2eff */
[----:B------:R-:W-:Y:S04]  /*3f10*/  HMMA.16816.F32 R96, R200, R198, R96 ;  /* 0x000000c6c860723c */ /* 0x000fe80000001860 */
[----:B------:R-:W-:Y:S02]  /*3f20*/  SHF.R.U32.HI R200, RZ, 0x1, R213 ;  /* 0x00000001ffc87819 */ /* 0x000fe400000116d5 */
[----:B------:R-:W-:Y:S02]  /*3f30*/  LEA R208, P1, R252, R210, 0x5 ;  /* 0x000000d2fcd07211 */ /* 0x000fe400078228ff */
[----:B------:R-:W-:Y:S02]  /*3f40*/  @P2 LOP3.LUT R201, R200, 0x30, RZ, 0xc0, !PT ;  /* 0x00000030c8c92812 */ /* 0x000fe400078ec0ff */
[C---:B------:R-:W-:Y:S02]  /*3f50*/  LEA.HI.X.SX32 R209, R252.reuse, R211, 0x5, P1 ;  /* 0x000000d3fcd17211 */ /* 0x040fe400008f2eff */
[----:B------:R-:W-:Y:S01]  /*3f60*/  @P2 LOP3.LUT R234, R201, 0x7, R230, 0xf8, !PT ;  /* 0x00000007c9ea2812 */ /* 0x000fe200078ef8e6 */
[----:B------:R-:W-:Y:S01]  /*3f70*/  IMAD.MOV.U32 R201, RZ, RZ, 0x4 ;  /* 0x00000004ffc97424 */ /* 0x000fe200078e00ff */
[----:B------:R-:W-:Y:S03]  /*3f80*/  LEA R202, P1, R252, R208, 0x5 ;  /* 0x000000d0fcca7211 */ /* 0x000fe600078228ff */
[----:B------:R-:W-:Y:S01]  /*3f90*/  @P2 IMAD.WIDE.U32 R198, R234, R201, UR32 ;  /* 0x00000020eac62e25 */ /* 0x000fe2000f8e00c9 */
[C---:B------:R-:W-:Y:S01]  /*3fa0*/  LEA.HI.X.SX32 R203, R252.reuse, R209, 0x5, P1 ;  /* 0x000000d1fccb7211 */ /* 0x040fe200008f2eff */
[----:B------:R-:W-:Y:S01]  /*3fb0*/  @UP0 UMOV UR32, UR10 ;  /* 0x0000000a00200c82 */ /* 0x000fe20008000000 */
[C---:B------:R-:W-:Y:S01]  /*3fc0*/  LEA R200, P1, R252.reuse, R202, 0x5 ;  /* 0x000000cafcc87211 */ /* 0x040fe200078228ff */
[----:B------:R-:W-:Y:S01]  /*3fd0*/  @UP0 UMOV UR33, UR9 ;  /* 0x0000000900210c82 */ /* 0x000fe20008000000 */
[----:B------:R-:W5:Y:S02]  /*3fe0*/  @P2 LDG.E R233, desc[UR20][R198.64+-0x100] ;  /* 0xffff0014c6e92981 */ /* 0x000f64000c1e1900 */
[C---:B------:R-:W-:Y:S02]  /*3ff0*/  LEA.HI.X.SX32 R201, R252.reuse, R203, 0x5, P1 ;  /* 0x000000cbfcc97211 */ /* 0x040fe400008f2eff */
        /* <DEDUP_REMOVED lines=12> */
[----:B------:R-:W-:Y:S01]  /*40c0*/  REDG.E.ADD.F32.FTZ.RN.STRONG.GPU desc[UR20][R240.64+0x80], R48 ;  /* 0x00008030f00079a6 */ /* 0x000fe2000c12f314 */
        /* <DEDUP_REMOVED lines=37> */
[C---:B----4-:R-:W-:Y:S02]  /*4320*/  IMAD.WIDE R4, R252.reuse, -0xc0, R48 ;  /* 0xffffff40fc047825 */ /* 0x050fe400078e0230 */
[----:B------:R4:W-:Y:S01]  /*4330*/  REDG.E.ADD.F32.FTZ.RN.STRONG.GPU desc[UR20][R48.64+0x100], R59 ;  /* 0x0001003b300079a6 */ /* 0x0009e2000c12f314 */
[C---:B------:R-:W-:Y:S03]  /*4340*/  LEA R50, P1, R252.reuse, R4, 0x5 ;  /* 0x00000004fc327211 */ /* 0x040fe600078228ff */
        /* <DEDUP_REMOVED lines=39> */
[C---:B--2---:R-:W-:Y:S02]  /*45c0*/  IMAD.WIDE R10, R252.reuse, -0xc0, R202 ;  /* 0xffffff40fc0a7825 */ /* 0x044fe400078e02ca */
[----:B------:R-:W-:Y:S01]  /*45d0*/  REDG.E.ADD.F32.FTZ.RN.STRONG.GPU desc[UR20][R202.64+0x200], R75 ;  /* 0x0002004bca0079a6 */ /* 0x000fe2000c12f314 */
[C---:B------:R-:W-:Y:S03]  /*45e0*/  LEA R56, P1, R252.reuse, R10, 0x5 ;  /* 0x0000000afc387211 */ /* 0x040fe600078228ff */
[----:B------:R-:W-:Y:S01]  /*45f0*/  REDG.E.ADD.F32.FTZ.RN.STRONG.GPU desc[UR20][R240.64+0x280], R80 ;  /* 0x00028050f00079a6 */ /* 0x000fe2000c12f314 */
[C---:B---3--:R-:W-:Y:S03]  /*4600*/  LEA.HI.X.SX32 R57, R252.reuse, R11, 0x5, P1 ;  /* 0x0000000bfc397211 */ /* 0x048fe600008f2eff */
[----:B------:R-:W-:Y:S01]  /*4610*/  REDG.E.ADD.F32.FTZ.RN.STRONG.GPU desc[UR20][R10.64+0x280], R81 ;  /* 0x000280510a0079a6 */ /* 0x000fe2000c12f314 */
[C---:B------:R-:W-:Y:S03]  /*4620*/  LEA R200, P1, R252.reuse, R56, 0x5 ;  /* 0x00000038fcc87211 */ /* 0x040fe600078228ff */
[----:B------:R-:W-:Y:S01]  /*4630*/  REDG.E.ADD.F32.FTZ.RN.STRONG.GPU desc[UR20][R56.64+0x280], R82 ;  /* 0x00028052380079a6 */ /* 0x000fe2000c12f314 */
[C---:B------:R-:W-:Y:S02]  /*4640*/  LEA.HI.X.SX32 R201, R252.reuse, R57, 0x5, P1 ;  /* 0x00000039fcc97211 */ /* 0x040fe400008f2eff */
[C---:B------:R-:W-:Y:S01]  /*4650*/  LEA R198, P1, R252.reuse, R200, 0x5 ;  /* 0x000000c8fcc67211 */ /* 0x040fe200078228ff */
[----:B------:R-:W-:Y:S03]  /*4660*/  LDSM.16.MT88.4 R8, [R226] ;  /* 0x00000000e208783b */ /* 0x000fe60000004200 */
[C---:B------:R-:W-:Y:S01]  /*4670*/  LEA.HI.X.SX32 R199, R252.reuse, R201, 0x5, P1 ;  /* 0x000000c9fcc77211 */ /* 0x040fe200008f2eff */
[----:B------:R-:W-:Y:S01]  /*4680*/  REDG.E.ADD.F32.FTZ.RN.STRONG.GPU desc[UR20][R200.64+0x280], R83 ;  /* 0x00028053c80079a6 */ /* 0x000fe2000c12f314 */
[C---:B------:R-:W-:Y:S03]  /*4690*/  LEA R58, P1, R252.reuse, R198, 0x5 ;  /* 0x000000c6fc3a7211 */ /* 0x040fe600078228ff */
[----:B------:R1:W-:Y:S01]  /*46a0*/  REDG.E.ADD.F32.FTZ.RN.STRONG.GPU desc[UR20][R198.64+0x280], R76 ;  /* 0x0002804cc60079a6 */ /* 0x0003e2000c12f314 */
[C---:B----4-:R-:W-:Y:S02]  /*46b0*/  LEA.HI.X.SX32 R59, R252.reuse, R199, 0x5, P1 ;  /* 0x000000c7fc3b7211 */ /* 0x050fe400008f2eff */
[C---:B------:R-:W-:Y:S01]  /*46c0*/  LEA R48, P1, R252.reuse, R58, 0x5 ;  /* 0x0000003afc307211 */ /* 0x040fe200078228ff */
[----:B------:R-:W-:Y:S03]  /*46d0*/  LDSM.16.MT88.4 R72, [R226+0x5800] ;  /* 0x00580000e248783b */ /* 0x000fe60000004200 */
[C---:B------:R-:W-:Y:S01]  /*46e0*/  LEA.HI.X.SX32 R49, R252.reuse, R59, 0x5, P1 ;  /* 0x0000003bfc317211 */ /* 0x040fe200008f2eff */
[----:B------:R-:W-:Y:S01]  /*46f0*/  REDG.E.ADD.F32.FTZ.RN.STRONG.GPU desc[UR20][R58.64+0x280], R77 ;  /* 0x0002804d3a0079a6 */ /* 0x000fe2000c12f314 */
[C---:B------:R-:W-:Y:S03]  /*4700*/  LEA R4, P1, R252.reuse, R48, 0x5 ;  /* 0x00000030fc047211 */ /* 0x040fe600078228ff */
        /* <DEDUP_REMOVED lines=9> */
[C---:B------:R-:W-:Y:S01]  /*47a0*/  LEA R66, P1, R252.reuse, R50, 0x5 ;  /* 0x00000032fc427211 */ /* 0x040fe200078228ff */
[C---:B-1----:R-:W-:Y:S02]  /*47b0*/  VIADD R76, R227.reuse, 0x20 ;  /* 0x00000020e34c7836 */ /* 0x042fe40000000000 */
[----:B------:R-:W-:Y:S01]  /*47c0*/  REDG.E.ADD.F32.FTZ.RN.STRONG.GPU desc[UR20][R50.64+0x300], R86 ;  /* 0x00030056320079a6 */ /* 0x000fe2000c12f314 */
[C---:B------:R-:W-:Y:S01]  /*47d0*/  LEA.HI.X.SX32 R67, R252.reuse, R51, 0x5, P1 ;  /* 0x00000033fc437211 */ /* 0x040fe200008f2eff */
[----:B------:R-:W-:Y:S01]  /*47e0*/  @P0 VIADD R76, R227, 0xffffffe0 ;  /* 0xffffffe0e34c0836 */ /* 0x000fe20000000000 */
        /* <DEDUP_REMOVED lines=24> */
[----:B------:R-:W1:Y:S03]  /*4970*/  LDSM.16.MT88.4 R4, [R227+0x14000] ;  /* 0x01400000e304783b */ /* 0x000e660000004200 */
        /* <DEDUP_REMOVED lines=11> */
[----:B------:R-:W-:Y:S03]  /*4a30*/  LEA.HI.X.SX32 R53, R252, R211, 0x5, P1 ;  /* 0x000000d3fc357211 */ /* 0x000fe600008f2eff */
[----:B------:R-:W2:Y:S04]  /*4a40*/  LDSM.16.MT88.4 R44, [R76+0x14000] ;  /* 0x014000004c2c783b */ /* 0x000ea80000004200 */
[----:B------:R-:W-:Y:S04]  /*4a50*/  REDG.E.ADD.F32.FTZ.RN.STRONG.GPU desc[UR20][R52.64+0x380], R95 ;  /* 0x0003805f340079a6 */ /* 0x000fe8000c12f314 */
[----:B------:R-:W3:Y:S04]  /*4a60*/  LDSM.16.MT88.4 R52, [R227+0x14400] ;  /* 0x01440000e334783b */ /* 0x000ee80000004200 */
[----:B------:R-:W-:Y:S01]  /*4a70*/  LDSM.16.MT88.4 R68, [R76+0x14800] ;  /* 0x014800004c44783b */ /* 0x000fe20000004200 */
[-C--:B-1----:R-:W-:Y:S08]  /*4a80*/  HMMA.16816.F32 R100, R4, R8.reuse, R100 ;  /* 0x000000080464723c */ /* 0x082ff00000001864 */
[C---:B--2---:R-:W-:Y:S08]  /*4a90*/  HMMA.16816.F32 R104, R44.reuse, R8, R104 ;  /* 0x000000082c68723c */ /* 0x044ff00000001868 */
[-C--:B------:R-:W-:Y:S08]  /*4aa0*/  HMMA.16816.F32 R108, R44, R10.reuse, R108 ;  /* 0x0000000a2c6c723c */ /* 0x080ff0000000186c */
[C---:B------:R-:W-:Y:S01]  /*4ab0*/  HMMA.16816.F32 R112, R4.reuse, R10, R112 ;  /* 0x0000000a0470723c */ /* 0x040fe20000001870 */
[----:B------:R-:W-:Y:S07]  /*4ac0*/  LDSM.16.MT88.4 R8, [R227+0x14800] ;  /* 0x01480000e308783b */ /* 0x000fee0000004200 */
[-C--:B------:R-:W-:Y:S08]  /*4ad0*/  HMMA.16816.F32 R116, R4, R48.reuse, R116 ;  /* 0x000000300474723c */ /* 0x080ff00000001874 */
[C---:B------:R-:W-:Y:S08]  /*4ae0*/  HMMA.16816.F32 R120, R44.reuse, R48, R120 ;  /* 0x000000302c78723c */ /* 0x040ff00000001878 */
[-C--:B------:R-:W-:Y:S01]  /*4af0*/  HMMA.16816.F32 R124, R44, R50.reuse, R124 ;  /* 0x000000322c7c723c */ /* 0x080fe2000000187c */
[----:B------:R-:W1:Y:S07]  /*4b00*/  LDSM.16.MT88.4 R44, [R226+0x1000] ;  /* 0x00100000e22c783b */ /* 0x000e6e0000004200 */
[----:B------:R-:W-:Y:S01]  /*4b10*/  HMMA.16816.F32 R128, R4, R50, R128 ;  /* 0x000000320480723c */ /* 0x000fe20000001880 */
[----:B------:R-:W2:Y:S04]  /*4b20*/  LDSM.16.MT88.4 R4, [R226+0x5000] ;  /* 0x00500000e204783b */ /* 0x000ea80000004200 */
[----:B------:R-:W-:Y:S03]  /*4b30*/  LDSM.16.MT88.4 R48, [R227+0x14c00] ;  /* 0x014c0000e330783b */ /* 0x000fe60000004200 */
[-C--:B---3--:R-:W-:Y:S08]  /*4b40*/  HMMA.16816.F32 R100, R52, R56.reuse, R100 ;  /* 0x000000383464723c */ /* 0x088ff00000001864 */
[C---:B------:R-:W-:Y:S08]  /*4b50*/  HMMA.16816.F32 R104, R60.reuse, R56, R104 ;  /* 0x000000383c68723c */ /* 0x040ff00000001868 */
[-C--:B------:R-:W-:Y:S08]  /*4b60*/  HMMA.16816.F32 R108, R60, R58.reuse, R108 ;  /* 0x0000003a3c6c723c */ /* 0x080ff0000000186c */
[C---:B------:R-:W-:Y:S01]  /*4b70*/  HMMA.16816.F32 R112, R52.reuse, R58, R112 ;  /* 0x0000003a3470723c */ /* 0x040fe20000001870 */
[----:B------:R-:W3:Y:S07]  /*4b80*/  LDSM.16.MT88.4 R56, [R226+0x1800] ;  /* 0x00180000e238783b */ /* 0x000eee0000004200 */
[-C--:B------:R-:W-:Y:S08]  /*4b90*/  HMMA.16816.F32 R116, R52, R64.reuse, R116 ;  /* 0x000000403474723c */ /* 0x080ff00000001874 */
[C---:B------:R-:W-:Y:S08]  /*4ba0*/  HMMA.16816.F32 R120, R60.reuse, R64, R120 ;  /* 0x000000403c78723c */ /* 0x040ff00000001878 */
[-C--:B------:R-:W-:Y:S01]  /*4bb0*/  HMMA.16816.F32 R124, R60, R66.reuse, R124 ;  /* 0x000000423c7c723c */ /* 0x080fe2000000187c */
[----:B------:R-:W4:Y:S07]  /*4bc0*/  LDSM.16.MT88.4 R60, [R76+0x14c00] ;  /* 0x014c00004c3c783b */ /* 0x000f2e0000004200 */
[----:B------:R-:W-:Y:S08]  /*4bd0*/  HMMA.16816.F32 R128, R52, R66, R128 ;  /* 0x000000423480723c */ /* 0x000ff00000001880 */
[-C--:B-1----:R-:W-:Y:S08]  /*4be0*/  HMMA.16816.F32 R100, R8, R44.reuse, R100 ;  /* 0x0000002c0864723c */ /* 0x082ff00000001864 */
[C---:B------:R-:W-:Y:S08]  /*4bf0*/  HMMA.16816.F32 R104, R68.reuse, R44, R104 ;  /* 0x0000002c4468723c */ /* 0x040ff00000001868 */
[-C--:B------:R-:W-:Y:S08]  /*4c00*/  HMMA.16816.F32 R108, R68, R46.reuse, R108 ;  /* 0x0000002e446c723c */ /* 0x080ff0000000186c */
[C---:B------:R-:W-:Y:S08]  /*4c10*/  HMMA.16816.F32 R112, R8.reuse, R46, R112 ;  /* 0x0000002e0870723c */ /* 0x040ff00000001870 */
[-C--:B--2---:R-:W-:Y:S08]  /*4c20*/  HMMA.16816.F32 R116, R8, R4.reuse, R116 ;  /* 0x000000040874723c */ /* 0x084ff00000001874 */
[C---:B------:R-:W-:Y:S04]  /*4c30*/  HMMA.16816.F32 R120, R68.reuse, R4, R120 ;  /* 0x000000044478723c */ /* 0x040fe80000001878 */
[----:B------:R-:W-:Y:S04]  /*4c40*/  LOP3.LUT R4, R2, 0x1f8, RZ, 0xc0, !PT ;  /* 0x000001f802047812 */ /* 0x000fe800078ec0ff */
[-C--:B------:R-:W-:Y:S08]  /*4c50*/  HMMA.16816.F32 R124, R68, R6.reuse, R124 ;  /* 0x00000006447c723c */ /* 0x080ff0000000187c */
[----:B------:R-:W-:Y:S04]  /*4c60*/  HMMA.16816.F32 R128, R8, R6, R128 ;  /* 0x000000060880723c */ /* 0x000fe80000001880 */
[----:B------:R-:W-:Y:S04]  /*4c70*/  LOP3.LUT R7, R4, 0x38, R213, 0x78, !PT ;  /* 0x0000003804077812 */ /* 0x000fe800078e78d5 */
[-C--:B---3--:R-:W-:Y:S05]  /*4c80*/  HMMA.16816.F32 R100, R48, R56.reuse, R100 ;  /* 0x000000383064723c */ /* 0x088fea0000001864 */
[----:B------:R-:W-:Y:S03]  /*4c90*/  LOP3.LUT R7, R7, 0x1e00, R2, 0xf8, !PT ;  /* 0x00001e0007077812 */ /* 0x000fe600078ef802 */
[C---:B----4-:R-:W-:Y:S04]  /*4ca0*/  HMMA.16816.F32 R104, R60.reuse, R56, R104 ;  /* 0x000000383c68723c */ /* 0x050fe80000001868 */
[----:B------:R-:W-:Y:S04]  /*4cb0*/  LEA R7, R7, UR4, 0x1 ;  /* 0x0000000407077c11 */ /* 0x000fe8000f8e08ff */
[-C--:B------:R-:W-:Y:S08]  /*4cc0*/  HMMA.16816.F32 R108, R60, R58.reuse, R108 ;  /* 0x0000003a3c6c723c */ /* 0x080ff0000000186c */
[C---:B------:R-:W-:Y:S08]  /*4cd0*/  HMMA.16816.F32 R112, R48.reuse, R58, R112 ;  /* 0x0000003a3070723c */ /* 0x040ff00000001870 */
[-C--:B------:R-:W-:Y:S08]  /*4ce0*/  HMMA.16816.F32 R116, R48, R72.reuse, R116 ;  /* 0x000000483074723c */ /* 0x080ff00000001874 */
[C---:B------:R-:W-:Y:S08]  /*4cf0*/  HMMA.16816.F32 R120, R60.reuse, R72, R120 ;  /* 0x000000483c78723c */ /* 0x040ff00000001878 */
[-C--:B------:R-:W-:Y:S08]  /*4d00*/  HMMA.16816.F32 R124, R60, R74.reuse, R124 ;  /* 0x0000004a3c7c723c */ /* 0x080ff0000000187c */
[----:B------:R-:W-:Y:S01]  /*4d10*/  HMMA.16816.F32 R128, R48, R74, R128 ;  /* 0x0000004a3080723c */ /* 0x000fe20000001880 */
[----:B------:R-:W-:Y:S08]  /*4d20*/  @!UPT UIADD3 URZ, UPT, UPT, URZ, URZ, URZ ;  /* 0x000000fffffff290 */ /* 0x000ff0000fffe0ff */
[----:B------:R-:W-:Y:S11]  /*4d30*/  BRA.U !UP0, `(.L_x_118) ;  /* 0x00000001085c7547 */ /* 0x000ff6000b800000 */
[----:B------:R-:W-:Y:S01]  /*4d40*/  BAR.SYNC.DEFER_BLOCKING 0x0 ;  /* 0x0000000000007b1d */ /* 0x000fe20000010000 */
[----:B------:R-:W-:Y:S07]  /*4d50*/  IADD3 R6, P1, PT, RZ, -UR23, RZ ;  /* 0x80000017ff067c10 */ /* 0x000fee000ff3e0ff */
[----:B------:R-:W1:Y:S08]  /*4d60*/  LDC R5, c[0x0][0x3b0] ;  /* 0x0000ec00ff057b82 */ /* 0x000e700000000800 */
[----:B------:R-:W2:Y:S01]  /*4d70*/  LDC R4, c[0x0][0x3b4] ;  /* 0x0000ed00ff047b82 */ /* 0x000ea20000000800 */
[----:B-1----:R-:W-:Y:S04]  /*4d80*/  IMAD.SHL.U32 R9, R5, 0x40, RZ ;  /* 0x0000004005097824 */ /* 0x002fe800078e00ff */
[----:B------:R-:W-:Y:S05]  /*4d90*/  IMAD.X R9, RZ, RZ, ~R9, P1 ;  /* 0x000000ffff097224 */ /* 0x000fea00008e0e09 */
[----:B------:R-:W-:Y:S04]  /*4da0*/  SHF.R.S64 R11, R6, 0x1f, R9 ;  /* 0x0000001f060b7819 */ /* 0x000fe80000001009 */
[----:B------:R-:W-:Y:S04]  /*4db0*/  IADD3 R244, P1, PT, R244, R11, RZ ;  /* 0x0000000bf4f47210 */ /* 0x000fe80007f3e0ff */
[----:B------:R-:W-:Y:S02]  /*4dc0*/  LEA.HI.X.SX32 R245, R9, R245, 0x1, P1 ;  /* 0x000000f509f57211 */ /* 0x000fe400008f0eff */
[C---:B------:R-:W-:Y:S03]  /*4dd0*/  LEA R8, P1, R5.reuse, R244, 0x6 ;  /* 0x000000f405087211 */ /* 0x040fe600078230ff */
[----:B------:R-:W-:Y:S01]  /*4de0*/  @!PT LDS RZ, [RZ] ;  /* 0x00000000fffff984 */ /* 0x000fe20000000800 */
[----:B------:R-:W-:Y:S01]  /*4df0*/  @!PT LDS RZ, [RZ] ;  /* 0x00000000fffff984 */ /* 0x000fe20000000800 */
[----:B------:R-:W-:Y:S01]  /*4e00*/  @!PT LDS RZ, [RZ] ;  /* 0x00000000fffff984 */ /* 0x000fe20000000800 */
[----:B------:R1:W-:Y:S01]  /*4e10*/  LDGSTS.E.BYPASS.LTC128B.128 [R7], desc[UR20][R244.64] ;  /* 0x00000000f4077fae */ /* 0x0003e2000b981a14 */
[----:B--2---:R-:W-:Y:S03]  /*4e20*/  LEA.HI.X R9, R5, R245, R4, 0x6, P1 ;  /* 0x000000f505097211 */ /* 0x004fe600008f3404 */
        /* <DEDUP_REMOVED lines=8> */
.L_x_118:
[----:B------:R-:W-:Y:S01]  /*4eb0*/  IADD3 R231, PT, PT, R231, -0x40, RZ ;  /* 0xffffffc0e7e77810 */ /* 0x000fe20007ffe0ff */
[----:B------:R-:W-:Y:S06]  /*4ec0*/  BRA.U UP1, `(.L_x_119) ;  /* 0xffffffd901347547 */ /* 0x000fec000b83ffff */
[----:B------:R-:W2:Y:S01]  /*4ed0*/  S2R R0, SR_TID.X ;  /* 0x0000000000007919 */ /* 0x000ea20000002100 */
[----:B------:R-:W3:Y:S01]  /*4ee0*/  LDCU UR6, c[0x0][0x500] ;  /* 0x0000a000ff0677ac */ /* 0x000ee20008000800 */
        /* <DEDUP_REMOVED lines=46> */
[----:B------:R-:W-:Y:S01]  /*51d0*/  LOP3.LUT R230, R230, 0x6, R3, 0xf8, !PT ;  /* 0x00000006e6e67812 */ /* 0x000fe200078ef803 */
[----:B------:R-:W2:Y:S01]  /*51e0*/  S2R R2, SR_CTAID.Y ;  /* 0x0000000000027919 */ /* 0x000ea20000002600 */
        /* <DEDUP_REMOVED lines=20> */
[----:B------:R-:W-:Y:S01]  /*5330*/  LEA R3, R230, UR4, 0x1 ;  /* 0x00000004e6037c11 */ /* 0x000fe2000f8e08ff */
[----:B------:R-:W-:Y:S01]  /*5340*/  BAR.SYNC.DEFER_BLOCKING 0x0 ;  /* 0x0000000000007b1d */ /* 0x000fe20000010000 */
[----:B------:R-:W-:Y:S02]  /*5350*/  F2FP.F16.F32.PACK_AB R130, R131, R130 ;  /* 0x000000828382723e */ /* 0x000fe400000000ff */
[----:B------:R-:W-:Y:S02]  /*5360*/  F2FP.F16.F32.PACK_AB R124, R125, R124 ;  /* 0x0000007c7d7c723e */ /* 0x000fe400000000ff */
[----:B------:R-:W-:Y:S02]  /*5370*/  F2FP.F16.F32.PACK_AB R126, R127, R126 ;  /* 0x0000007e7f7e723e */ /* 0x000fe400000000ff */
[----:B------:R-:W-:Y:S01]  /*5380*/  ISETP.NE.AND P0, PT, R238, -0x1, PT ;  /* 0xffffffffee00780c */ /* 0x000fe20003f05270 */
        /* <DEDUP_REMOVED lines=32> */
[----:B--2---:R-:W-:Y:S05]  /*5590*/  @P0 BRA `(.L_x_120) ;  /* 0x0000000000280947 */ /* 0x004fea0003800000 */
[----:B------:R-:W2:Y:S01]  /*55a0*/  LDCU.64 UR12, c[0x0][0x5c0] ;  /* 0x0000b800ff0c77ac */ /* 0x000ea20008000a00 */
[----:B------:R-:W-:Y:S01]  /*55b0*/  SHF.R.S32.HI R4, RZ, 0x1f, R237 ;  /* 0x0000001fff047819 */ /* 0x000fe200000114ed */
[----:B------:R-:W4:Y:S04]  /*55c0*/  LDCU.64 UR6, c[0x0][0x5a8] ;  /* 0x0000b500ff0677ac */ /* 0x000f280008000a00 */
[----:B--2---:R-:W-:Y:S02]  /*55d0*/  IMAD R4, R4, UR12, RZ ;  /* 0x0000000c04047c24 */ /* 0x004fe4000f8e02ff */
[----:B-1----:R-:W-:-:S04]  /*55e0*/  IMAD.WIDE.U32 R8, R237, UR12, RZ ;  /* 0x0000000ced087c25 */ /* 0x002fc8000f8e00ff */
[----:B---3--:R-:W-:-:S05]  /*55f0*/  IMAD R3, R237, UR13, R4 ;  /* 0x0000000ded037c24 */ /* 0x008fca000f8e0204 */
[----:B------:R-:W-:-:S03]  /*5600*/  IADD3 R9, PT, PT, R9, R3, RZ ;  /* 0x0000000309097210 */ /* 0x000fc60007ffe0ff */
[----:B----4-:R-:W-:-:S04]  /*5610*/  IMAD.WIDE.U32 R46, R2, UR6, R8 ;  /* 0x00000006022e7c25 */ /* 0x010fc8000f8e0008 */
[----:B------:R-:W-:Y:S01]  /*5620*/  IMAD R11, R2, UR7, R47 ;  /* 0x00000007020b7c24 */ /* 0x000fe2000f8e022f */
[----:B------:R-:W-:Y:S05]  /*5630*/  BRA `(.L_x_121) ;  /* 0x0000000000147947 */ /* 0x000fea0003800000 */
.L_x_120:
[----:B------:R-:W2:Y:S01]  /*5640*/  LDCU.64 UR12, c[0x0][0x5c0] ;  /* 0x0000b800ff0c77ac */ /* 0x000ea20008000a00 */
[----:B------:R-:W-:-:S05]  /*5650*/  IADD3 R46, PT, PT, R237, R238, RZ ;  /* 0x000000eeed2e7210 */ /* 0x000fca0007ffe0ff */
[C---:B--2---:R-:W-:Y:S02]  /*5660*/  IMAD R11, R46.reuse, UR13, RZ ;  /* 0x0000000d2e0b7c24 */ /* 0x044fe4000f8e02ff */
[----:B------:R-:W-:-:S05]  /*5670*/  IMAD.WIDE.U32 R46, R46, UR12, RZ ;  /* 0x0000000c2e2e7c25 */ /* 0x000fca000f8e00ff */
[----:B------:R-:W-:Y:S02]  /*5680*/  IADD3 R11, PT, PT, R47, R11, RZ ;  /* 0x0000000b2f0b7210 */ /* 0x000fe40007ffe0ff */
.L_x_121:
[----:B------:R-:W-:Y:S05]  /*5690*/  @P0 BRA `(.L_x_122) ;  /* 0x00000000002c0947 */ /* 0x000fea0003800000 */
[----:B------:R-:W2:Y:S01]  /*56a0*/  LDCU.64 UR6, c[0x0][0x5c8] ;  /* 0x0000b900ff0677ac */ /* 0x000ea20008000a00 */
[----:B------:R-:W-:Y:S01]  /*56b0*/  SHF.R.S32.HI R4, RZ, 0x1f, R237 ;  /* 0x0000001fff047819 */ /* 0x000fe200000114ed */
[----:B------:R-:W4:Y:S04]  /*56c0*/  LDCU.64 UR8, c[0x0][0x5b0] ;  /* 0x0000b600ff0877ac */ /* 0x000f280008000a00 */
[----:B--2---:R-:W-:Y:S02]  /*56d0*/  IMAD R4, R4, UR6, RZ ;  /* 0x0000000604047c24 */ /* 0x004fe4000f8e02ff */
[----:B-1----:R-:W-:-:S04]  /*56e0*/  IMAD.WIDE.U32 R8, R237, UR6, RZ ;  /* 0x00000006ed087c25 */ /* 0x002fc8000f8e00ff */
[----:B------:R-:W-:-:S05]  /*56f0*/  IMAD R4, R237, UR7, R4 ;  /* 0x00000007ed047c24 */ /* 0x000fca000f8e0204 */
[----:B------:R-:W-:-:S03]  /*5700*/  IADD3 R9, PT, PT, R9, R4, RZ ;  /* 0x0000000409097210 */ /* 0x000fc60007ffe0ff */
[----:B----4-:R-:W-:-:S04]  /*5710*/  IMAD.WIDE.U32 R4, R2, UR8, R8 ;  /* 0x0000000802047c25 */ /* 0x010fc8000f8e0008 */
[----:B------:R-:W-:Y:S01]  /*5720*/  IMAD R6, R2, UR9, R5 ;  /* 0x0000000902067c24 */ /* 0x000fe2000f8e0205 */
[----:B------:R-:W-:Y:S01]  /*5730*/  MOV R10, R4 ;  /* 0x00000004000a7202 */ /* 0x000fe20000000f00 */
[----:B------:R-:W-:Y:S06]  /*5740*/  BRA `(.L_x_123) ;  /* 0x0000000000187947 */ /* 0x000fec0003800000 */
.L_x_122:
[----:B------:R-:W2:Y:S01]  /*5750*/  LDCU.64 UR6, c[0x0][0x5c8] ;  /* 0x0000b900ff0677ac */ /* 0x000ea20008000a00 */
[----:B------:R-:W-:-:S05]  /*5760*/  IADD3 R4, PT, PT, R237, R238, RZ ;  /* 0x000000eeed047210 */ /* 0x000fca0007ffe0ff */
[C---:B--2---:R-:W-:Y:S02]  /*5770*/  IMAD R6, R4.reuse, UR7, RZ ;  /* 0x0000000704067c24 */ /* 0x044fe4000f8e02ff */
[----:B------:R-:W-:-:S05]  /*5780*/  IMAD.WIDE.U32 R4, R4, UR6, RZ ;  /* 0x0000000604047c25 */ /* 0x000fca000f8e00ff */
[----:B------:R-:W-:Y:S02]  /*5790*/  IADD3 R6, PT, PT, R5, R6, RZ ;  /* 0x0000000605067210 */ /* 0x000fe40007ffe0ff */
[----:B------:R-:W-:Y:S02]  /*57a0*/  MOV R10, R4 ;  /* 0x00000004000a7202 */ /* 0x000fe40000000f00 */
.L_x_123:
[----:B------:R-:W-:Y:S01]  /*57b0*/  USHF.L.U32 UR8, UR25, 0x5, URZ ;  /* 0x0000000519087899 */ /* 0x000fe200080006ff */
[----:B---3--:R-:W-:Y:S01]  /*57c0*/  SHF.R.U32.HI R3, RZ, 0x3, R0 ;  /* 0x00000003ff037819 */ /* 0x008fe20000011600 */
[----:B------:R-:W-:Y:S04]  /*57d0*/  BAR.SYNC.DEFER_BLOCKING 0x0 ;  /* 0x0000000000007b1d */ /* 0x000fe80000010000 */
[----:B------:R-:W-:-:S05]  /*57e0*/  VIADD R236, R236, -UR8 ;  /* 0x80000008ecec7c36 */ /* 0x000fca0008000000 */
[----:B------:R-:W-:-:S13]  /*57f0*/  ISETP.GE.AND P0, PT, R3, R236, PT ;  /* 0x000000ec0300720c */ /* 0x000fda0003f06270 */
[----:B------:R-:W-:Y:S05]  /*5800*/  @P0 BRA `(.L_x_110) ;  /* 0x0000000000c00947 */ /* 0x000fea0003800000 */
[----:B------:R-:W-:Y:S01]  /*5810*/  SHF.L.U32 R0, R0, 0x3, RZ ;  /* 0x0000000300007819 */ /* 0x000fe200000006ff */
[----:B------:R-:W-:Y:S01]  /*5820*/  USHF.L.U32 UR8, UR25, 0x5, URZ ;  /* 0x0000000519087899 */ /* 0x000fe200080006ff */
[----:B------:R-:W-:Y:S01]  /*5830*/  MOV R15, UR12 ;  /* 0x0000000c000f7c02 */ /* 0x000fe20008000f00 */
[----:B-1----:R-:W1:Y:S01]  /*5840*/  LDC.64 R8, c[0x0][0x5d8] ;  /* 0x00017600ff087b82 */ /* 0x002e620000000a00 */
[----:B------:R-:W-:Y:S01]  /*5850*/  LOP3.LUT R12, R0, 0x38, RZ, 0xc0, !PT ;  /* 0x00000038000c7812 */ /* 0x000fe200078ec0ff */
[----:B------:R-:W-:Y:S01]  /*5860*/  USHF.R.S32.HI UR9, URZ, 0x1f, UR8 ;  /* 0x0000001fff097899 */ /* 0x000fe20008011408 */
[----:B------:R-:W-:Y:S01]  /*5870*/  MOV R13, RZ ;  /* 0x000000ff000d7202 */ /* 0x000fe20000000f00 */
[----:B------:R-:W2:Y:S01]  /*5880*/  LDS.128 R20, [R7+0x12000] ;  /* 0x0120000007147984 */ /* 0x000ea20000000c00 */
[----:B------:R-:W-:Y:S01]  /*5890*/  MOV R44, UR6 ;  /* 0x00000006002c7c02 */ /* 0x000fe20008000f00 */
[----:B------:R-:W-:Y:S01]  /*58a0*/  UIMAD UR10, UR9, UR12, URZ ;  /* 0x0000000c090a72a4 */ /* 0x000fe2000f8e02ff */
[--C-:B------:R-:W-:Y:S01]  /*58b0*/  IMAD.WIDE.U32 R14, R15, UR8, R12.reuse ;  /* 0x000000080f0e7c25 */ /* 0x100fe2000f8e000c */
[----:B------:R-:W-:Y:S01]  /*58c0*/  UIMAD UR9, UR9, UR6, URZ ;  /* 0x00000006090972a4 */ /* 0x000fe2000f8e02ff */
[----:B------:R-:W3:Y:S01]  /*58d0*/  LDC.64 R4, c[0x0][0x5e0] ;  /* 0x00017800ff047b82 */ /* 0x000ee20000000a00 */
[----:B------:R-:W-:Y:S01]  /*58e0*/  UIMAD UR10, UR8, UR13, UR10 ;  /* 0x0000000d080a72a4 */ /* 0x000fe2000f8e020a */
[----:B------:R-:W-:Y:S01]  /*58f0*/  IMAD.WIDE.U32 R44, R44, UR8, R12 ;  /* 0x000000082c2c7c25 */ /* 0x000fe2000f8e000c */
[----:B------:R-:W-:Y:S01]  /*5900*/  IADD3 R46, P0, PT, R46, R14, RZ ;  /* 0x0000000e2e2e7210 */ /* 0x000fe20007f1e0ff */
[----:B------:R-:W-:Y:S01]  /*5910*/  UIMAD UR9, UR8, UR7, UR9 ;  /* 0x00000007080972a4 */ /* 0x000fe2000f8e0209 */
[----:B------:R-:W4:Y:S02]  /*5920*/  LDS.128 R16, [R7+0x11000] ;  /* 0x0110000007107984 */ /* 0x000f240000000c00 */
[----:B------:R-:W-:-:S02]  /*5930*/  IADD3.X R47, PT, PT, R11, UR10, R15, P0, !PT ;  /* 0x0000000a0b2f7c10 */ /* 0x000fc400087fe40f */
[----:B------:R-:W4:Y:S01]  /*5940*/  LDS.128 R12, [R7+0x10000] ;  /* 0x01000000070c7984 */ /* 0x000f220000000c00 */
[----:B------:R-:W-:-:S03]  /*5950*/  IADD3 R10, P0, PT, R10, R44, RZ ;  /* 0x0000002c0a0a7210 */ /* 0x000fc60007f1e0ff */
[----:B------:R-:W4:Y:S01]  /*5960*/  LDS.128 R24, [R7+0x13000] ;  /* 0x0130000007187984 */ /* 0x000f220000000c00 */
[----:B------:R-:W-:Y:S01]  /*5970*/  IADD3.X R11, PT, PT, R6, UR9, R45, P0, !PT ;  /* 0x00000009060b7c10 */ /* 0x000fe200087fe42d */
[----:B------:R-:W2:Y:S01]  /*5980*/  LDCU.128 UR8, c[0x0][0x560] ;  /* 0x0000ac00ff0877ac */ /* 0x000ea20008000c00 */
[----:B-1----:R-:W-:Y:S01]  /*5990*/  IMAD.WIDE.U32 R46, R8, UR18, R46 ;  /* 0x00000012082e7c25 */ /* 0x002fe2000f8e002e */
[----:B------:R-:W1:Y:S03]  /*59a0*/  LDS.128 R28, [R7+0x14000] ;  /* 0x01400000071c7984 */ /* 0x000e660000000c00 */
[----:B------:R-:W-:Y:S01]  /*59b0*/  IMAD R47, R9, UR18, R47 ;  /* 0x00000012092f7c24 */ /* 0x000fe2000f8e022f */
[----:B------:R-:W1:Y:S01]  /*59c0*/  LDS.128 R32, [R7+0x15000] ;  /* 0x0150000007207984 */ /* 0x000e620000000c00 */
[----:B---3--:R-:W-:-:S03]  /*59d0*/  IMAD.WIDE.U32 R10, R4, UR18, R10 ;  /* 0x00000012040a7c25 */ /* 0x008fc6000f8e000a */
[----:B------:R-:W3:Y:S01]  /*59e0*/  LDS.128 R36, [R7+0x16000] ;  /* 0x0160000007247984 */ /* 0x000ee20000000c00 */
[----:B------:R-:W-:-:S03]  /*59f0*/  IMAD.WIDE.U32 R8, R3, UR12, R46 ;  /* 0x0000000c03087c25 */ /* 0x000fc6000f8e002e */
[----:B------:R4:W3:Y:S01]  /*5a00*/  LDS.128 R40, [R7+0x17000] ;  /* 0x0170000007287984 */ /* 0x0008e20000000c00 */
[----:B------:R-:W-:Y:S01]  /*5a10*/  IMAD R11, R5, UR18, R11 ;  /* 0x00000012050b7c24 */ /* 0x000fe2000f8e020b */
[----:B--2---:R-:W-:Y:S01]  /*5a20*/  LEA R6, P0, R8, UR8, 0x1 ;  /* 0x0000000808067c11 */ /* 0x004fe2000f8008ff */
[C---:B------:R-:W-:Y:S02]  /*5a30*/  IMAD R0, R3.reuse, UR13, R9 ;  /* 0x0000000d03007c24 */ /* 0x040fe4000f8e0209 */
[----:B------:R-:W-:-:S04]  /*5a40*/  IMAD.WIDE.U32 R4, R3, UR6, R10 ;  /* 0x0000000603047c25 */ /* 0x000fc8000f8e000a */
[----:B------:R-:W-:Y:S01]  /*5a50*/  IMAD R3, R3, UR7, R5 ;  /* 0x0000000703037c24 */ /* 0x000fe2000f8e0205 */
[----:B----4-:R-:W-:Y:S02]  /*5a60*/  LEA.HI.X R7, R8, UR9, R0, 0x1, P0 ;  /* 0x0000000908077c11 */ /* 0x010fe400080f0c00 */
[----:B------:R-:W-:-:S03]  /*5a70*/  LEA R8, P0, R4, UR10, 0x1 ;  /* 0x0000000a04087c11 */ /* 0x000fc6000f8008ff */
[----:B------:R2:W-:Y:S01]  /*5a80*/  STG.E.128 desc[UR20][R6.64+0x100], R20 ;  /* 0x0001001406007986 */ /* 0x0005e2000c101d14 */
[----:B------:R-:W-:-:S03]  /*5a90*/  LEA.HI.X R9, R4, UR11, R3, 0x1, P0 ;  /* 0x0000000b04097c11 */ /* 0x000fc600080f0c03 */
[----:B------:R2:W-:Y:S04]  /*5aa0*/  STG.E.128 desc[UR20][R6.64+0x80], R16 ;  /* 0x0000801006007986 */ /* 0x0005e8000c101d14 */
[----:B------:R2:W-:Y:S04]  /*5ab0*/  STG.E.128 desc[UR20][R6.64], R12 ;  /* 0x0000000c06007986 */ /* 0x0005e8000c101d14 */
[----:B------:R2:W-:Y:S04]  /*5ac0*/  STG.E.128 desc[UR20][R6.64+0x180], R24 ;  /* 0x0001801806007986 */ /* 0x0005e8000c101d14 */
[----:B-1----:R2:W-:Y:S04]  /*5ad0*/  STG.E.128 desc[UR20][R8.64], R28 ;  /* 0x0000001c08007986 */ /* 0x0025e8000c101d14 */
[----:B------:R2:W-:Y:S04]  /*5ae0*/  STG.E.128 desc[UR20][R8.64+0x80], R32 ;  /* 0x0000802008007986 */ /* 0x0005e8000c101d14 */
[----:B---3--:R2:W-:Y:S04]  /*5af0*/  STG.E.128 desc[UR20][R8.64+0x100], R36 ;  /* 0x0001002408007986 */ /* 0x0085e8000c101d14 */
[----:B------:R2:W-:Y:S02]  /*5b00*/  STG.E.128 desc[UR20][R8.64+0x180], R40 ;  /* 0x0001802808007986 */ /* 0x0005e4000c101d14 */
.L_x_110:
[----:B------:R-:W-:Y:S05]  /*5b10*/  BSYNC.RECONVERGENT B1 ;  /* 0x0000000000017941 */ /* 0x000fea0003800200 */
.L_x_94:
[----:B------:R-:W4:Y:S01]  /*5b20*/  LDCU UR7, c[0x0][0x438] ;  /* 0x00008700ff0777ac */ /* 0x000f220008000800 */
[----:B------:R-:W1:Y:S01]  /*5b30*/  LDC R0, c[0x0][0x438] ;  /* 0x00010e00ff007b82 */ /* 0x000e620000000800 */
[----:B------:R-:W3:Y:S01]  /*5b40*/  LDCU UR8, c[0x0][0x370] ;  /* 0x00006e00ff0877ac */ /* 0x000ee20008000800 */
[----:B----4-:R-:W-:-:S04]  /*5b50*/  UIADD3 UR7, UPT, UPT, UR7, 0x1f, URZ ;  /* 0x0000001f07077890 */ /* 0x010fc8000fffe0ff */
[----:B------:R-:W-:Y:S02]  /*5b60*/  USHF.R.S32.HI UR6, URZ, 0x1f, UR7 ;  /* 0x0000001fff067899 */ /* 0x000fe40008011407 */
[----:B---3--:R-:W-:Y:S02]  /*5b70*/  UIADD3 UR25, UPT, UPT, UR8, UR25, URZ ;  /* 0x0000001908197290 */ /* 0x008fe4000fffe0ff */
[----:B------:R-:W-:-:S04]  /*5b80*/  ULEA.HI UR6, UR6, UR7, URZ, 0x5 ;  /* 0x0000000706067291 */ /* 0x000fc8000f8f28ff */
[----:B------:R-:W-:-:S04]  /*5b90*/  USHF.R.S32.HI UR6, URZ, 0x5, UR6 ;  /* 0x00000005ff067899 */ /* 0x000fc80008011406 */
[----:B------:R-:W-:-:S09]  /*5ba0*/  UISETP.GE.AND UP0, UPT, UR25, UR6, UPT ;  /* 0x000000061900728c */ /* 0x000fd2000bf06270 */
[----:B------:R-:W-:Y:S05]  /*5bb0*/  BRA.U !UP0, `(.L_x_124) ;  /* 0xffffffa508807547 */ /* 0x000fea000b83ffff */
[----:B------:R-:W-:Y:S05]  /*5bc0*/  EXIT ;  /* 0x000000000000794d */ /* 0x000fea0003800000 */
.L_x_125:
        /* <DEDUP_REMOVED lines=11> */
.L_x_1258:


//--------------------- .text._ZN5flash44flash_bwd_dq_dk_dv_loop_seqk_parallel_kernelI23Flash_bwd_kernel_traitsILi256ELi64ELi32ELi8ELi4ELi1ELi2ELb1ELb1EN7cutlass6half_tE19Flash_kernel_traitsILi256ELi64ELi32ELi8ES3_EELb0ELb1ELb0ELb0ELb0ELb1ELb1EEEvNS_16Flash_bwd_paramsE --------------------------
	.section	.text._ZN5flash44flash_bwd_dq_dk_dv_loop_seqk_parallel_kernelI23Flash_bwd_kernel_traitsILi256ELi64ELi32ELi8ELi4ELi1ELi2ELb1ELb1EN7cutlass6half_tE19Flash_kernel_traitsILi256ELi64ELi32ELi8ES3_EELb0ELb1ELb0ELb0ELb0ELb1ELb1EEEvNS_16Flash_bwd_paramsE,"ax",@progbits
	.align	128
        .global         _ZN5flash44flash_bwd_dq_dk_dv_loop_seqk_parallel_kernelI23Flash_bwd_kernel_traitsILi256ELi64ELi32ELi8ELi4ELi1ELi2ELb1ELb1EN7cutlass6half_tE19Flash_kernel_traitsILi256ELi64ELi32ELi8ES3_EELb0ELb1ELb0ELb0ELb0ELb1ELb1EEEvNS_16Flash_bwd_paramsE
        .type           _ZN5flash44flash_bwd_dq_dk_dv_loop_seqk_parallel_kernelI23Flash_bwd_kernel_traitsILi256ELi64ELi32ELi8ELi4ELi1ELi2ELb1ELb1EN7cutlass6half_tE19Flash_kernel_traitsILi256ELi64ELi32ELi8ES3_EELb0ELb1ELb0ELb0ELb0ELb1ELb1EEEvNS_16Flash_bwd_paramsE,@function
        .size           _ZN5flash44flash_bwd_dq_dk_dv_loop_seqk_parallel_kernelI23Flash_bwd_kernel_traitsILi256ELi64ELi32ELi8ELi4ELi1ELi2ELb1ELb1EN7cutlass6half_tE19Flash_kernel_traitsILi256ELi64ELi32ELi8ES3_EELb0ELb1ELb0ELb0ELb0ELb1ELb1EEEvNS_16Flash_bwd_paramsE,(.L_x_1259 - _ZN5flash44flash_bwd_dq_dk_dv_loop_seqk_parallel_kernelI23Flash_bwd_kernel_traitsILi256ELi64ELi32ELi8ELi4ELi1ELi2ELb1ELb1EN7cutlass6half_tE19Flash_kernel_traitsILi256ELi64ELi32ELi8ES3_EELb0ELb1ELb0ELb0ELb0ELb1ELb1EEEvNS_16Flash_bwd_paramsE)
        .other          _ZN5flash44flash_bwd_dq_dk_dv_loop_seqk_parallel_kernelI23Flash_bwd_kernel_traitsILi256ELi64ELi32ELi8ELi4ELi1ELi2ELb1ELb1EN7cutlass6half_tE19Flash_kernel_traitsILi256ELi64ELi32ELi8ES3_EELb0ELb1ELb0ELb0ELb0ELb1ELb1EEEvNS_16Flash_bwd_paramsE,@"STO_CUDA_ENTRY STV_DEFAULT"
_ZN5flash44flash_bwd_dq_dk_dv_loop_seqk_parallel_kernelI23Flash_bwd_kernel_traitsILi256ELi64ELi32ELi8ELi4ELi1ELi2ELb1ELb1EN7cutlass6half_tE19Flash_kernel_traitsILi256ELi64ELi32ELi8ES3_EELb0ELb1ELb0ELb0ELb0ELb1ELb1EEEvNS_16Flash_bwd_paramsE:
.text._ZN5flash44flash_bwd_dq_dk_dv_loop_seqk_parallel_kernelI23Flash_bwd_kernel_traitsILi256ELi64ELi32ELi8ELi4ELi1ELi2ELb1ELb1EN7cutlass6half_tE19Flash_kernel_traitsILi256ELi64ELi32ELi8ES3_EELb0ELb1ELb0ELb0ELb0ELb1ELb1EEEvNS_16Flash_bwd_paramsE:
        /* <DEDUP_REMOVED lines=28> */
.L_x_157:
        /* <DEDUP_REMOVED lines=20> */
[----:B------:R-:W-:-:S03]  /*0300*/  @P4 LEA.HI.X R9, R2, R9, RZ, 0x2, P0 ;  /* 0x0000000902094211 */ /* 0x000fc600000f14ff */
[----:B------:R4:W3:Y:S04]  /*0310*/  @P5 LDG.E R235, desc[UR20][R10.64] ;  /* 0x000000140aeb5981 */ /* 0x0008e8000c1e1900 */
[----:B------:R-:W3:Y:S01]  /*0320*/  @P4 LDG.E R234, desc[UR20][R8.64] ;  /* 0x0000001408ea4981 */ /* 0x000ee2000c1e1900 */
[----:B----4-:R-:W-:-:S03]  /*0330*/  IMAD.MOV.U32 R10, RZ, RZ, -0x1 ;  /* 0xffffffffff0a7424 */ /* 0x010fc600078e00ff */
[----:B-----5:R4:W5:Y:S04]  /*0340*/  @P2 LDG.E R8, desc[UR20][R12.64+0x4] ;  /* 0x000004140c082981 */ /* 0x020968000c1e1900 */
[----:B------:R4:W5:Y:S01]  /*0350*/  @P3 LDG.E R10, desc[UR20][R12.64] ;  /* 0x000000140c0a3981 */ /* 0x000962000c1e1900 */
[----:B--2---:R-:W-:Y:S02]  /*0360*/  ISETP.NE.AND P5, PT, R3, RZ, PT ;  /* 0x000000ff0300720c */ /* 0x004fe40003fa5270 */
[----:B---3--:R-:W-:Y:S01]  /*0370*/  ISETP.EQ.U32.AND P0, PT, R4, RZ, PT ;  /* 0x000000ff0400720c */ /* 0x008fe20003f02070 */
[----:B------:R-:W2:Y:S03]  /*0380*/  @!P4 LDC R3, c[0x0][0x43c] ;  /* 0x00010f00ff03cb82 */ /* 0x000ea60000000800 */
[----:B------:R-:W-:-:S02]  /*0390*/  ISETP.EQ.OR.EX P0, PT, R5, RZ, !P5, P0 ;  /* 0x000000ff0500720c */ /* 0x000fc40006f02700 */
[----:B------:R-:W-:-:S03]  /*03a0*/  ISETP.NE.U32.AND P1, PT, R4, RZ, PT ;  /* 0x000000ff0400720c */ /* 0x000fc60003f25070 */
[----:B------:R-:W3:Y:S01]  /*03b0*/  @!P2 LDC R229, c[0x0][0x434] ;  /* 0x00010d00ffe5ab82 */ /* 0x000ee20000000800 */
[----:B------:R-:W-:Y:S01]  /*03c0*/  IMAD.MOV.U32 R236, RZ, RZ, -0x1 ;  /* 0xffffffffffec7424 */ /* 0x000fe200078e00ff */
[----:B------:R-:W-:-:S06]  /*03d0*/  ISETP.NE.AND.EX P1, PT, R5, RZ, PT, P1 ;  /* 0x000000ff0500720c */ /* 0x000fcc0003f25310 */
[----:B------:R4:W5:Y:S01]  /*03e0*/  @!P0 LDG.E R236, desc[UR20][R242.64] ;  /* 0x00000014f2ec8981 */ /* 0x000962000c1e1900 */
[----:B-1----:R-:W-:Y:S01]  /*03f0*/  @!P4 ISETP.NE.U32.AND P0, PT, R6, RZ, PT ;  /* 0x000000ff0600c20c */ /* 0x002fe20003f05070 */
[----:B------:R-:W-:-:S03]  /*0400*/  USHF.L.U32 UR27, UR25, 0x5, URZ ;  /* 0x00000005191b7899 */ /* 0x000fc600080006ff */
[----:B------:R-:W-:-:S04]  /*0410*/  @!P4 ISETP.NE.AND.EX P0, PT, R7, RZ, PT, P0 ;  /* 0x000000ff0700c20c */ /* 0x000fc80003f05300 */
[----:B--2---:R-:W-:Y:S01]  /*0420*/  @!P4 SEL R3, R3, RZ, P0 ;  /* 0x000000ff0303c207 */ /* 0x004fe20000000000 */
[----:B------:R-:W-:Y:S01]  /*0430*/  @P4 IMAD.IADD R234, R234, 0x1, -R235 ;  /* 0x00000001eaea4824 */ /* 0x000fe200078e0aeb */
[----:B---34-:R-:W-:Y:S07]  /*0440*/  @!P1 BRA `(.L_x_126) ;  /* 0x00000000000c9947 */ /* 0x018fee0003800000 */
[----:B------:R-:W2:Y:S02]  /*0450*/  @P5 LDG.E R0, desc[UR20][R242.64+0x4] ;  /* 0x00000414f2005981 */ /* 0x000ea4000c1e1900 */
[----:B--2--5:R-:W-:-:S06]  /*0460*/  @P5 IADD3 R0, PT, PT, R0, -R236, RZ ;  /* 0x800000ec00005210 */ /* 0x024fcc0007ffe0ff */
[----:B------:R1:W5:Y:S02]  /*0470*/  @!P5 LDG.E R0, desc[UR20][R242.64] ;  /* 0x00000014f200d981 */ /* 0x000364000c1e1900 */
.L_x_126:
        /* <DEDUP_REMOVED lines=15> */
[C---:B--2---:R-:W-:Y:S01]  /*0570*/  @!P4 IMAD.WIDE.U32 R8, R2.reuse, R6, RZ ;  /* 0x000000060208c225 */ /* 0x044fe200078e00ff */
[----:B------:R-:W-:Y:S02]  /*0580*/  MOV R233, UR6 ;  /* 0x0000000600e97c02 */ /* 0x000fe40008000f00 */
[----:B------:R-:W-:Y:S01]  /*0590*/  USHF.R.S32.HI UR14, URZ, 0x1f, UR29 ;  /* 0x0000001fff0e7899 */ /* 0x000fe2000801141d */
[----:B------:R-:W-:Y:S02]  /*05a0*/  @!P4 IMAD R18, R2, R7, R9 ;  /* 0x000000070212c224 */ /* 0x000fe400078e0209 */
[----:B------:R-:W-:Y:S02]  /*05b0*/  @!P4 IMAD.MOV.U32 R19, RZ, RZ, R8 ;  /* 0x000000ffff13c224 */ /* 0x000fe400078e0008 */
        /* <DEDUP_REMOVED lines=15> */
.L_x_128:
[----:B------:R-:W2:Y:S01]  /*06b0*/  LDCU.64 UR12, c[0x0][0x3b8] ;  /* 0x00007700ff0c77ac */ /* 0x000ea20008000a00 */
[----:B------:R-:W-:-:S05]  /*06c0*/  IADD3 R4, PT, PT, R235, R236, RZ ;  /* 0x000000eceb047210 */ /* 0x000fca0007ffe0ff */
[C---:B--2---:R-:W-:Y:S02]  /*06d0*/  IMAD R8, R4.reuse, UR13, RZ ;  /* 0x0000000d04087c24 */ /* 0x044fe4000f8e02ff */
[----:B------:R-:W-:-:S05]  /*06e0*/  IMAD.WIDE.U32 R4, R4, UR12, RZ ;  /* 0x0000000c04047c25 */ /* 0x000fca000f8e00ff */
[----:B------:R-:W-:Y:S02]  /*06f0*/  IADD3 R8, PT, PT, R5, R8, RZ ;  /* 0x0000000805087210 */ /* 0x000fe40007ffe0ff */
[----:B------:R-:W-:-:S07]  /*0700*/  MOV R9, R4 ;  /* 0x0000000400097202 */ /* 0x000fce0000000f00 */
.L_x_129:
[----:B------:R-:W2:Y:S01]  /*0710*/  LDC R0, c[0x0][0x3e8] ;  /* 0x0000fa00ff007b82 */ /* 0x000ea20000000800 */
[----:B------:R-:W3:Y:S01]  /*0720*/  S2R R14, SR_CTAID.Z ;  /* 0x00000000000e7919 */ /* 0x000ee20000002700 */
[----:B------:R-:W-:Y:S01]  /*0730*/  USHF.R.S32.HI UR26, URZ, 0x1f, UR27 ;  /* 0x0000001fff1a7899 */ /* 0x000fe2000801141b */
[----:B--2---:R-:W-:-:S04]  /*0740*/  IABS R5, R0 ;  /* 0x0000000000057213 */ /* 0x004fc80000000000 */
[----:B------:R-:W2:Y:S08]  /*0750*/  I2F.RP R6, R5 ;  /* 0x0000000500067306 */ /* 0x000eb00000209400 */
[----:B--2---:R-:W2:Y:S02]  /*0760*/  MUFU.RCP R6, R6 ;  /* 0x0000000600067308 */ /* 0x004ea40000001000 */
[----:B--2---:R-:W-:-:S06]  /*0770*/  VIADD R6, R6, 0xffffffe ;  /* 0x0ffffffe06067836 */ /* 0x004fcc0000000000 */
[----:B------:R-:W2:Y:S02]  /*0780*/  F2I.FTZ.U32.TRUNC.NTZ R7, R6 ;  /* 0x0000000600077305 */ /* 0x000ea4000021f000 */
[----:B--2---:R-:W-:Y:S01]  /*0790*/  IMAD.MOV R3, RZ, RZ, -R7 ;  /* 0x000000ffff037224 */ /* 0x004fe200078e0a07 */
[----:B------:R-:W-:-:S03]  /*07a0*/  MOV R6, RZ ;  /* 0x000000ff00067202 */ /* 0x000fc60000000f00 */
[----:B------:R-:W-:Y:S01]  /*07b0*/  IMAD R4, R3, R5, RZ ;  /* 0x0000000503047224 */ /* 0x000fe200078e02ff */
[----:B---3--:R-:W-:-:S03]  /*07c0*/  IABS R3, R14 ;  /* 0x0000000e00037213 */ /* 0x008fc60000000000 */
[----:B------:R-:W-:-:S04]  /*07d0*/  IMAD.HI.U32 R6, R7, R4, R6 ;  /* 0x0000000407067227 */ /* 0x000fc800078e0006 */
[----:B------:R-:W-:-:S04]  /*07e0*/  IMAD.MOV.U32 R4, RZ, RZ, R3 ;  /* 0x000000ffff047224 */ /* 0x000fc800078e0003 */
[----:B------:R-:W-:-:S04]  /*07f0*/  IMAD.HI.U32 R6, R6, R4, RZ ;  /* 0x0000000406067227 */ /* 0x000fc800078e00ff */
[----:B------:R-:W-:-:S04]  /*0800*/  IMAD.MOV R3, RZ, RZ, -R6 ;  /* 0x000000ffff037224 */ /* 0x000fc800078e0a06 */
[----:B------:R-:W-:-:S05]  /*0810*/  IMAD R3, R5, R3, R4 ;  /* 0x0000000305037224 */ /* 0x000fca00078e0204 */
[----:B------:R-:W-:-:S13]  /*0820*/  ISETP.GT.U32.AND P1, PT, R5, R3, PT ;  /* 0x000000030500720c */ /* 0x000fda0003f24070 */
[-C--:B------:R-:W-:Y:S01]  /*0830*/  @!P1 IADD3 R3, PT, PT, R3, -R5.reuse, RZ ;  /* 0x8000000503039210 */ /* 0x080fe20007ffe0ff */
[----:B------:R-:W-:Y:S01]  /*0840*/  @!P1 VIADD R6, R6, 0x1 ;  /* 0x0000000106069836 */ /* 0x000fe20000000000 */
[----:B------:R-:W-:Y:S02]  /*0850*/  ISETP.NE.AND P1, PT, R0, RZ, PT ;  /* 0x000000ff0000720c */ /* 0x000fe40003f25270 */
[----:B------:R-:W-:Y:S02]  /*0860*/  ISETP.GE.U32.AND P5, PT, R3, R5, PT ;  /* 0x000000050300720c */ /* 0x000fe40003fa6070 */
[----:B------:R-:W-:-:S04]  /*0870*/  LOP3.LUT R3, R14, R0, RZ, 0x3c, !PT ;  /* 0x000000000e037212 */ /* 0x000fc800078e3cff */
[----:B------:R-:W-:-:S07]  /*0880*/  ISETP.GE.AND P0, PT, R3, RZ, PT ;  /* 0x000000ff0300720c */ /* 0x000fce0003f06270 */
        /* <DEDUP_REMOVED lines=12> */
[----:B------:R-:W-:Y:S02]  /*0950*/  IADD3 R5, PT, PT, R7, R4, RZ ;  /* 0x0000000407057210 */ /* 0x000fe40007ffe0ff */
[----:B------:R-:W-:-:S05]  /*0960*/  MOV R4, R6 ;  /* 0x0000000600047202 */ /* 0x000fca0000000f00 */
[----:B---3--:R-:W-:-:S04]  /*0970*/  IMAD.WIDE.U32 R4, R2, UR8, R4 ;  /* 0x0000000802047c25 */ /* 0x008fc8000f8e0004 */
[----:B------:R-:W-:Y:S01]  /*0980*/  IMAD R12, R2, UR9, R5 ;  /* 0x00000009020c7c24 */ /* 0x000fe2000f8e0205 */
[----:B------:R-:W-:Y:S01]  /*0990*/  MOV R13, R4 ;  /* 0x00000004000d7202 */ /* 0x000fe20000000f00 */
[----:B------:R-:W-:Y:S06]  /*09a0*/  BRA `(.L_x_131) ;  /* 0x0000000000187947 */ /* 0x000fec0003800000 */
.L_x_130:
[----:B------:R-:W2:Y:S01]  /*09b0*/  LDCU.64 UR6, c[0x0][0x3c0] ;  /* 0x00007800ff0677ac */ /* 0x000ea20008000a00 */
[----:B------:R-:W-:-:S05]  /*09c0*/  IADD3 R4, PT, PT, R235, R236, RZ ;  /* 0x000000eceb047210 */ /* 0x000fca0007ffe0ff */
[C---:B--2---:R-:W-:Y:S02]  /*09d0*/  IMAD R12, R4.reuse, UR7, RZ ;  /* 0x00000007040c7c24 */ /* 0x044fe4000f8e02ff */
[----:B------:R-:W-:-:S05]  /*09e0*/  IMAD.WIDE.U32 R4, R4, UR6, RZ ;  /* 0x0000000604047c25 */ /* 0x000fca000f8e00ff */
[----:B------:R-:W-:Y:S02]  /*09f0*/  IADD3 R12, PT, PT, R5, R12, RZ ;  /* 0x0000000c050c7210 */ /* 0x000fe40007ffe0ff */
[----:B------:R-:W-:-:S07]  /*0a00*/  MOV R13, R4 ;  /* 0x00000004000d7202 */ /* 0x000fce0000000f00 */
.L_x_131:
        /* <DEDUP_REMOVED lines=12> */
[----:B------:R-:W2:Y:S02]  /*0ad0*/  LDCU UR8, c[0x0][0x444] ;  /* 0x00008880ff0877ac */ /* 0x000ea40008000800 */
[----:B--2---:R-:W-:Y:S01]  /*0ae0*/  USHF.R.S32.HI UR9, URZ, 0x1f, UR8 ;  /* 0x0000001fff097899 */ /* 0x004fe20008011408 */
[----:B------:R-:W-:Y:S01]  /*0af0*/  IMAD.WIDE.U32 R20, R2, UR8, RZ ;  /* 0x0000000802147c25 */ /* 0x000fe2000f8e00ff */
[----:B------:R-:W-:-:S04]  /*0b00*/  USHF.R.S32.HI UR8, URZ, 0x1f, UR16 ;  /* 0x0000001fff087899 */ /* 0x000fc80008011410 */
[----:B------:R-:W-:Y:S02]  /*0b10*/  IMAD R5, R2, UR9, RZ ;  /* 0x0000000902057c24 */ /* 0x000fe4000f8e02ff */
[----:B------:R-:W-:-:S03]  /*0b20*/  IMAD.WIDE.U32 R24, R20, UR16, RZ ;  /* 0x0000001014187c25 */ /* 0x000fc6000f8e00ff */
[----:B------:R-:W-:-:S05]  /*0b30*/  IADD3 R5, PT, PT, R21, R5, RZ ;  /* 0x0000000515057210 */ /* 0x000fca0007ffe0ff */
[----:B------:R-:W-:Y:S01]  /*0b40*/  IMAD R28, R5, UR16, RZ ;  /* 0x00000010051c7c24 */ /* 0x000fe2000f8e02ff */
[----:B------:R-:W-:-:S03]  /*0b50*/  SHF.R.S32.HI R5, RZ, 0x1f, R23 ;  /* 0x0000001fff057819 */ /* 0x000fc60000011417 */
[----:B------:R-:W-:Y:S02]  /*0b60*/  IMAD R28, R20, UR8, R28 ;  /* 0x00000008141c7c24 */ /* 0x000fe4000f8e021c */
[----:B------:R-:W-:-:S03]  /*0b70*/  IMAD.WIDE.U32 R20, R24, R23, RZ ;  /* 0x0000001718147225 */ /* 0x000fc600078e00ff */
[----:B------:R-:W-:Y:S02]  /*0b80*/  IADD3 R28, PT, PT, R25, R28, RZ ;  /* 0x0000001c191c7210 */ /* 0x000fe40007ffe0ff */
[----:B------:R-:W-:-:S03]  /*0b90*/  MOV R25, R20 ;  /* 0x0000001400197202 */ /* 0x000fc60000000f00 */
[----:B------:R-:W-:-:S04]  /*0ba0*/  IMAD R28, R28, R23, RZ ;  /* 0x000000171c1c7224 */ /* 0x000fc800078e02ff */
[----:B------:R-:W-:-:S05]  /*0bb0*/  IMAD R28, R5, R24, R28 ;  /* 0x00000018051c7224 */ /* 0x000fca00078e021c */
[----:B------:R-:W-:Y:S01]  /*0bc0*/  IADD3 R28, PT, PT, R21, R28, RZ ;  /* 0x0000001c151c7210 */ /* 0x000fe20007ffe0ff */
[----:B------:R-:W-:Y:S06]  /*0bd0*/  BRA `(.L_x_133) ;  /* 0x0000000000107947 */ /* 0x000fec0003800000 */
.L_x_132:
[-C--:B------:R-:W-:Y:S02]  /*0be0*/  IMAD R28, R17, R10.reuse, RZ ;  /* 0x0000000a111c7224 */ /* 0x080fe400078e02ff */
[----:B------:R-:W-:-:S05]  /*0bf0*/  IMAD.WIDE.U32 R20, R16, R10, RZ ;  /* 0x0000000a10147225 */ /* 0x000fca00078e00ff */
[----:B------:R-:W-:Y:S02]  /*0c00*/  IADD3 R28, PT, PT, R21, R28, RZ ;  /* 0x0000001c151c7210 */ /* 0x000fe40007ffe0ff */
[----:B------:R-:W-:-:S07]  /*0c10*/  MOV R25, R20 ;  /* 0x0000001400197202 */ /* 0x000fce0000000f00 */
.L_x_133:
        /* <DEDUP_REMOVED lines=21> */
.L_x_134:
[----:B------:R-:W2:Y:S01]  /*0d70*/  LDC R5, c[0x0][0x434] ;  /* 0x00010d00ff057b82 */ /* 0x000ea20000000800 */
[----:B------:R-:W-:-:S04]  /*0d80*/  IMAD R6, R2, UR16, R14 ;  /* 0x0000001002067c24 */ /* 0x000fc8000f8e020e */
[----:B--2---:R-:W-:-:S05]  /*0d90*/  IMAD R5, R6, R5, RZ ;  /* 0x0000000506057224 */ /* 0x004fca00078e02ff */
[----:B------:R-:W-:-:S15]  /*0da0*/  R2UR UR32, R5 ;  /* 0x00000000052072ca */ /* 0x000fde00000e0000 */
.L_x_135:
        /* <DEDUP_REMOVED lines=10> */
.L_x_136:
[----:B------:R-:W2:Y:S01]  /*0e50*/  LDC R17, c[0x0][0x444] ;  /* 0x00011100ff117b82 */ /* 0x000ea20000000800 */
[----:B------:R-:W-:-:S04]  /*0e60*/  IMAD R5, R2, UR16, R14 ;  /* 0x0000001002057c24 */ /* 0x000fc8000f8e020e */
[----:B--2---:R-:W-:-:S07]  /*0e70*/  IMAD R17, R5, R17, RZ ;  /* 0x0000001105117224 */ /* 0x004fce00078e02ff */
.L_x_137:
[----:B------:R-:W2:Y:S01]  /*0e80*/  S2R R10, SR_TID.X ;  /* 0x00000000000a7919 */ /* 0x000ea20000002100 */
[----:B------:R-:W3:Y:S01]  /*0e90*/  LDCU.128 UR8, c[0x0][0x590] ;  /* 0x0000b200ff0877ac */ /* 0x000ee20008000c00 */
[----:B------:R-:W4:Y:S01]  /*0ea0*/  LDC R24, c[0x0][0x508] ;  /* 0x00014200ff187b82 */ /* 0x000f220000000800 */
[----:B------:R-:W-:Y:S01]  /*0eb0*/  IMAD R23, R23, UR16, RZ ;  /* 0x0000001017177c24 */ /* 0x000fe2000f8e02ff */
[----:B------:R-:W-:Y:S01]  /*0ec0*/  ISETP.NE.AND P4, PT, RZ, UR15, PT ;  /* 0x0000000fff007c0c */ /* 0x000fe2000bf85270 */
[----:B------:R-:W-:Y:S01]  /*0ed0*/  VIADD R245, R229, UR27 ;  /* 0x0000001be5f57c36 */ /* 0x000fe20008000000 */
[----:B------:R-:W5:Y:S01]  /*0ee0*/  LDCU.64 UR34, c[0x0][0x420] ;  /* 0x00008400ff2277ac */ /* 0x000f620008000a00 */
[----:B------:R-:W-:Y:S03]  /*0ef0*/  BSSY.RECONVERGENT B1, `(.L_x_127) ;  /* 0x000050a000017945 */ /* 0x000fe60003800200 */
[----:B------:R-:W1:Y:S01]  /*0f00*/  LDC.64 R30, c[0x0][0x5e8] ;  /* 0x00017a00ff1e7b82 */ /* 0x000e620000000a00 */
[----:B------:R-:W-:-:S02]  /*0f10*/  UIADD3 UR32, UPT, UPT, UR29, UR32, URZ ;  /* 0x000000201d207290 */ /* 0x000fc4000fffe0ff */
[----:B---3--:R-:W-:Y:S02]  /*0f20*/  UIMAD UR17, UR14, UR8, URZ ;  /* 0x000000080e1172a4 */ /* 0x008fe4000f8e02ff */
[----:B------:R-:W-:Y:S02]  /*0f30*/  USHF.L.U64.HI UR30, UR8, 0x5, UR9 ;  /* 0x00000005081e7899 */ /* 0x000fe40008010209 */
[----:B------:R-:W-:Y:S02]  /*0f40*/  UIMAD UR17, UR29, UR9, UR17 ;  /* 0x000000091d1172a4 */ /* 0x000fe4000f8e0211 */
[----:B------:R-:W-:Y:S01]  /*0f50*/  USHF.L.U32 UR31, UR8, 0x5, URZ ;  /* 0x00000005081f7899 */ /* 0x000fe200080006ff */
[----:B----4-:R-:W-:Y:S01]  /*0f60*/  IADD3 R24, PT, PT, R245, -R24, -R234 ;  /* 0x80000018f5187210 */ /* 0x010fe20007ffe8ea */
[----:B-----5:R-:W-:Y:S01]  /*0f70*/  UIMAD.WIDE UR32, UR32, 0x4, UR34 ;  /* 0x00000004202078a5 */ /* 0x020fe2000f8e0222 */
[----:B--2---:R-:W-:Y:S01]  /*0f80*/  IMAD.SHL.U32 R11, R10, 0x8, RZ ;  /* 0x000000080a0b7824 */ /* 0x004fe200078e00ff */
[----:B------:R-:W-:-:S02]  /*0f90*/  SHF.R.U32.HI R15, RZ, 0x3, R10 ;  /* 0x00000003ff0f7819 */ /* 0x000fc4000001160a */
[----:B------:R-:W-:Y:S02]  /*0fa0*/  SHF.R.U32.HI R20, RZ, 0x5, R10 ;  /* 0x00000005ff147819 */ /* 0x000fe4000001160a */
[----:B------:R-:W-:Y:S02]  /*0fb0*/  LOP3.LUT R16, R11, 0x38, RZ, 0xc0, !PT ;  /* 0x000000380b107812 */ /* 0x000fe400078ec0ff */
[----:B------:R-:W-:Y:S02]  /*0fc0*/  LOP3.LUT R22, R10, 0x1f, RZ, 0xc0, !PT ;  /* 0x0000001f0a167812 */ /* 0x000fe400078ec0ff */
[----:B------:R-:W-:Y:S01]  /*0fd0*/  IADD3 R6, P0, PT, R16, R4, RZ ;  /* 0x0000000410067210 */ /* 0x000fe20007f1e0ff */
[----:B------:R-:W-:Y:S02]  /*0fe0*/  IMAD.U32 R4, RZ, RZ, UR8 ;  /* 0x00000008ff047e24 */ /* 0x000fe4000f8e00ff */
[C---:B------:R-:W-:Y:S02]  /*0ff0*/  IMAD R22, R23.reuse, R20, R22 ;  /* 0x0000001417167224 */ /* 0x040fe400078e0216 */
[----:B------:R-:W-:Y:S01]  /*1000*/  IMAD.X R7, RZ, RZ, R7, P0 ;  /* 0x000000ffff077224 */ /* 0x000fe200000e0607 */
[--C-:B------:R-:W-:Y:S01]  /*1010*/  IADD3 R25, P1, P0, R32, R25, R29.reuse ;  /* 0x0000001920197210 */ /* 0x100fe2000783e01d */
[----:B------:R-:W-:Y:S01]  /*1020*/  IMAD.SHL.U32 R23, R23, 0x40, RZ ;  /* 0x0000004017177824 */ /* 0x000fe200078e00ff */
[----:B------:R-:W-:Y:S01]  /*1030*/  SHF.R.S32.HI R29, RZ, 0x1f, R29 ;  /* 0x0000001fff1d7819 */ /* 0x000fe2000001141d */
[----:B------:R-:W-:-:S02]  /*1040*/  IMAD.WIDE.U32 R6, R4, UR29, R6 ;  /* 0x0000001d04067c25 */ /* 0x000fc4000f8e0006 */
[----:B------:R-:W2:Y:S01]  /*1050*/  LDC.64 R4, c[0x0][0x3b0] ;  /* 0x0000ec00ff047b82 */ /* 0x000ea20000000a00 */
[----:B------:R-:W-:Y:S01]  /*1060*/  IADD3.X R21, PT, PT, R21, R28, R29, P1, P0 ;  /* 0x0000001c15157210 */ /* 0x000fe20000fe041d */
[----:B------:R-:W-:Y:S01]  /*1070*/  VIADD R27, R7, UR17 ;  /* 0x00000011071b7c36 */ /* 0x000fe20008000000 */
[----:B------:R-:W3:Y:S01]  /*1080*/  LDCU.64 UR16, c[0x0][0x3c8] ;  /* 0x00007900ff1077ac */ /* 0x000ee20008000a00 */
[----:B------:R-:W-:Y:S02]  /*1090*/  IMAD.MOV.U32 R26, RZ, RZ, R6 ;  /* 0x000000ffff1a7224 */ /* 0x000fe400078e0006 */
[----:B------:R-:W-:Y:S02]  /*10a0*/  VIADD R28, R17, UR29 ;  /* 0x0000001d111c7c36 */ /* 0x000fe40008000000 */
[----:B------:R-:W4:Y:S01]  /*10b0*/  LDC.64 R6, c[0x0][0x5f8] ;  /* 0x00017e00ff067b82 */ /* 0x000f220000000a00 */
[----:B------:R-:W-:-:S04]  /*10c0*/  IMAD.WIDE.U32 R26, R14, UR10, R26 ;  /* 0x0000000a0e1a7c25 */ /* 0x000fc8000f8e001a */
[----:B------:R-:W-:Y:S01]  /*10d0*/  IMAD R27, R14, UR11, R27 ;  /* 0x0000000b0e1b7c24 */ /* 0x000fe2000f8e021b */
[----:B------:R-:W5:Y:S01]  /*10e0*/  LDCU.64 UR10, c[0x0][0x550] ;  /* 0x0000aa00ff0a77ac */ /* 0x000f620008000a00 */
[----:B------:R-:W-:Y:S02]  /*10f0*/  IMAD.MOV.U32 R17, RZ, RZ, RZ ;  /* 0x000000ffff117224 */ /* 0x000fe400078e00ff */
[----:B------:R-:W-:-:S04]  /*1100*/  IMAD.WIDE.U32 R26, R15, UR8, R26 ;  /* 0x000000080f1a7c25 */ /* 0x000fc8000f8e001a */
[----:B------:R-:W-:Y:S01]  /*1110*/  IMAD R20, R15, UR9, R27 ;  /* 0x000000090f147c24 */ /* 0x000fe2000f8e021b */
[----:B------:R-:W3:Y:S01]  /*1120*/  LDCU.64 UR8, c[0x0][0x570] ;  /* 0x0000ae00ff0877ac */ /* 0x000ee20008000a00 */
[----:B-1----:R-:W-:-:S04]  /*1130*/  IMAD.WIDE R28, R28, 0x4, R30 ;  /* 0x000000041c1c7825 */ /* 0x002fc800078e021e */
[C---:B--2---:R-:W-:Y:S01]  /*1140*/  IMAD R27, R4.reuse, UR14, RZ ;  /* 0x0000000e041b7c24 */ /* 0x044fe2000f8e02ff */
[----:B------:R-:W1:Y:S01]  /*1150*/  LDCU.64 UR14, c[0x0][0x380] ;  /* 0x00007000ff0e77ac */ /* 0x000e620008000a00 */
[----:B------:R-:W-:Y:S01]  /*1160*/  IMAD.WIDE.U32 R32, R4, UR29, R16 ;  /* 0x0000001d04207c25 */ /* 0x000fe2000f8e0010 */
[----:B-----5:R-:W-:-:S03]  /*1170*/  LEA R238, P3, R26, UR10, 0x1 ;  /* 0x0000000a1aee7c11 */ /* 0x020fc6000f8608ff */
[----:B------:R-:W-:Y:S01]  /*1180*/  IMAD R27, R5, UR29, R27 ;  /* 0x0000001d051b7c24 */ /* 0x000fe2000f8e021b */
[----:B------:R-:W-:Y:S01]  /*1190*/  IADD3 R30, P0, PT, R19, R32, RZ ;  /* 0x00000020131e7210 */ /* 0x000fe20007f1e0ff */
[----:B----4-:R-:W-:Y:S01]  /*11a0*/  IMAD.WIDE.U32 R34, R6, UR19, RZ ;  /* 0x0000001306227c25 */ /* 0x010fe2000f8e00ff */
[----:B------:R-:W-:Y:S02]  /*11b0*/  SHF.R.S32.HI R6, RZ, 0x1f, R24 ;  /* 0x0000001fff067819 */ /* 0x000fe40000011418 */
[----:B------:R-:W-:Y:S01]  /*11c0*/  IADD3.X R31, PT, PT, R18, R33, R27, P0, !PT ;  /* 0x00000021121f7210 */ /* 0x000fe200007fe41b */
[----:B------:R-:W-:Y:S01]  /*11d0*/  IMAD R7, R7, UR19, R35 ;  /* 0x0000001307077c24 */ /* 0x000fe2000f8e0223 */
[----:B------:R-:W-:Y:S02]  /*11e0*/  LEA.HI R6, R6, R24, RZ, 0x6 ;  /* 0x0000001806067211 */ /* 0x000fe400078f30ff */
[----:B------:R-:W-:Y:S01]  /*11f0*/  SEL R18, R34, RZ, P4 ;  /* 0x000000ff22127207 */ /* 0x000fe20002000000 */
[----:B---3--:R-:W-:Y:S01]  /*1200*/  IMAD.WIDE.U32 R30, R14, UR16, R30 ;  /* 0x000000100e1e7c25 */ /* 0x008fe2000f8e001e */
[----:B------:R-:W-:-:S02]  /*1210*/  R2UR UR16, R6 ;  /* 0x00000000061072ca */ /* 0x000fc400000e0000 */
[----:B------:R-:W-:Y:S01]  /*1220*/  IADD3 R18, P1, P0, R22, R25, R18 ;  /* 0x0000001916127210 */ /* 0x000fe2000783e012 */
[----:B------:R-:W-:Y:S01]  /*1230*/  IMAD R31, R14, UR17, R31 ;  /* 0x000000110e1f7c24 */ /* 0x000fe2000f8e021f */
[----:B------:R-:W-:Y:S02]  /*1240*/  SHF.R.S32.HI R22, RZ, 0x1f, R22 ;  /* 0x0000001fff167819 */ /* 0x000fe40000011416 */
[----:B------:R-:W-:Y:S01]  /*1250*/  SEL R7, R7, RZ, P4 ;  /* 0x000000ff07077207 */ /* 0x000fe20002000000 */
[C---:B------:R-:W-:Y:S01]  /*1260*/  IMAD.WIDE.U32 R30, R15.reuse, R4, R30 ;  /* 0x000000040f1e7225 */ /* 0x040fe200078e001e */
        /* <DEDUP_REMOVED lines=8> */
[C---:B------:R-:W-:Y:S02]  /*12f0*/  IADD3 R18, P0, PT, R23.reuse, R18, RZ ;  /* 0x0000001217127210 */ /* 0x040fe40007f1e0ff */
[C---:B------:R-:W-:Y:S01]  /*1300*/  SHF.L.U64.HI R5, R4.reuse, 0x5, R5 ;  /* 0x0000000504057819 */ /* 0x040fe20000010205 */
[----:B------:R-:W-:Y:S01]  /*1310*/  USEL UR14, URZ, UR16, !UP0 ;  /* 0x00000010ff0e7287 */ /* 0x000fe2000c000000 */
[----:B------:R-:W-:Y:S01]  /*1320*/  LEA.HI.X.SX32 R7, R23, R7, 0x1, P0 ;  /* 0x0000000717077211 */ /* 0x000fe200000f0eff */
[----:B------:R-:W-:Y:S01]  /*1330*/  IMAD.SHL.U32 R4, R4, 0x20, RZ ;  /* 0x0000002004047824 */ /* 0x000fe200078e00ff */
[----:B------:R-:W-:Y:S01]  /*1340*/  LEA R202, P0, R18, UR8, 0x2 ;  /* 0x0000000812ca7c11 */ /* 0x000fe2000f8010ff */
        /* <DEDUP_REMOVED lines=16> */
[----:B------:R-:W-:Y:S01]  /*1450*/  MOV R3, R4 ;  /* 0x0000000400037202 */ /* 0x000fe20000000f00 */
[----:B------:R-:W-:Y:S05]  /*1460*/  BRA `(.L_x_140) ;  /* 0x0000000000187947 */ /* 0x000fea0003800000 */
.L_x_139:
[----:B------:R-:W1:Y:S01]  /*1470*/  LDCU.64 UR16, c[0x0][0x5c0] ;  /* 0x0000b800ff1077ac */ /* 0x000e620008000a00 */
[----:B------:R-:W-:-:S05]  /*1480*/  IADD3 R0, PT, PT, R235, R236, RZ ;  /* 0x000000eceb007210 */ /* 0x000fca0007ffe0ff */
[C---:B-1----:R-:W-:Y:S02]  /*1490*/  IMAD R3, R0.reuse, UR17, RZ ;  /* 0x0000001100037c24 */ /* 0x042fe4000f8e02ff */
[----:B------:R-:W-:-:S05]  /*14a0*/  IMAD.WIDE.U32 R4, R0, UR16, RZ ;  /* 0x0000001000047c25 */ /* 0x000fca000f8e00ff */
[----:B------:R-:W-:Y:S02]  /*14b0*/  IADD3 R0, PT, PT, R5, R3, RZ ;  /* 0x0000000305007210 */ /* 0x000fe40007ffe0ff */
[----:B------:R-:W-:Y:S02]  /*14c0*/  MOV R3, R4 ;  /* 0x0000000400037202 */ /* 0x000fe40000000f00 */
.L_x_140:
        /* <DEDUP_REMOVED lines=12> */
.L_x_141:
[----:B------:R-:W1:Y:S01]  /*1590*/  LDCU.64 UR14, c[0x0][0x5c8] ;  /* 0x0000b900ff0e77ac */ /* 0x000e620008000a00 */
[----:B------:R-:W-:-:S05]  /*15a0*/  IADD3 R235, PT, PT, R235, R236, RZ ;  /* 0x000000ecebeb7210 */ /* 0x000fca0007ffe0ff */
[C---:B-1----:R-:W-:Y:S02]  /*15b0*/  IMAD R4, R235.reuse, UR15, RZ ;  /* 0x0000000feb047c24 */ /* 0x042fe4000f8e02ff */
[----:B------:R-:W-:-:S05]  /*15c0*/  IMAD.WIDE.U32 R6, R235, UR14, RZ ;  /* 0x0000000eeb067c25 */ /* 0x000fca000f8e00ff */
[----:B------:R-:W-:Y:S02]  /*15d0*/  IADD3 R4, PT, PT, R7, R4, RZ ;  /* 0x0000000407047210 */ /* 0x000fe40007ffe0ff */
[----:B------:R-:W-:Y:S02]  /*15e0*/  MOV R5, R6 ;  /* 0x0000000600057202 */ /* 0x000fe40000000f00 */
.L_x_142:
        /* <DEDUP_REMOVED lines=19> */
[----:B--2---:R-:W-:Y:S01]  /*1720*/  IMAD.WIDE.U32 R4, R14, UR6, R6 ;  /* 0x000000060e047c25 */ /* 0x004fe2000f8e0006 */
[----:B------:R-:W-:-:S03]  /*1730*/  MOV R6, R8 ;  /* 0x0000000800067202 */ /* 0x000fc60000000f00 */
[C---:B------:R-:W-:Y:S02]  /*1740*/  IMAD R7, R14.reuse, UR13, R9 ;  /* 0x0000000d0e077c24 */ /* 0x040fe4000f8e0209 */
[----:B------:R-:W-:Y:S02]  /*1750*/  IMAD R5, R14, UR7, R5 ;  /* 0x000000070e057c24 */ /* 0x000fe4000f8e0205 */
[----:B------:R-:W-:-:S04]  /*1760*/  IMAD.WIDE.U32 R6, R15, UR16, R6 ;  /* 0x000000100f067c25 */ /* 0x000fc8000f8e0006 */
[----:B------:R-:W-:-:S04]  /*1770*/  IMAD.WIDE.U32 R4, R15, UR14, R4 ;  /* 0x0000000e0f047c25 */ /* 0x000fc8000f8e0004 */
[C---:B------:R-:W-:Y:S01]  /*1780*/  IMAD R0, R15.reuse, UR17, R7 ;  /* 0x000000110f007c24 */ /* 0x040fe2000f8e0207 */
        /* <DEDUP_REMOVED lines=14> */
.L_x_138:
        /* <DEDUP_REMOVED lines=19> */
[----:B------:R-:W-:Y:S01]  /*19a0*/  IMAD R2, R3, UR11, R2 ;  /* 0x0000000b03027c24 */ /* 0x000fe2000f8e0202 */
[----:B------:R-:W-:-:S04]  /*19b0*/  MOV R12, R18 ;  /* 0x00000012000c7202 */ /* 0x000fc80000000f00 */
        /* <DEDUP_REMOVED lines=13> */
.L_x_145:
[----:B------:R2:W-:Y:S04]  /*1a90*/  STS.128 [R6+0x14000], RZ ;  /* 0x014000ff06007388 */ /* 0x0005e80000000c00 */
[----:B------:R2:W-:Y:S04]  /*1aa0*/  STS.128 [R6+0x15000], RZ ;  /* 0x015000ff06007388 */ /* 0x0005e80000000c00 */
[----:B------:R2:W-:Y:S04]  /*1ab0*/  STS.128 [R6+0x16000], RZ ;  /* 0x016000ff06007388 */ /* 0x0005e80000000c00 */
[----:B------:R2:W-:Y:S02]  /*1ac0*/  STS.128 [R6+0x17000], RZ ;  /* 0x017000ff06007388 */ /* 0x0005e40000000c00 */
.L_x_146:
[----:B------:R-:W-:Y:S05]  /*1ad0*/  BSYNC.RECONVERGENT B0 ;  /* 0x0000000000007941 */ /* 0x000fea0003800200 */
.L_x_144:
[--C-:B------:R-:W-:Y:S01]  /*1ae0*/  SHF.R.U32.HI R2, RZ, 0x1, R10.reuse ;  /* 0x00000001ff027819 */ /* 0x100fe2000001160a */
[----:B------:R-:W-:Y:S01]  /*1af0*/  IMAD.MOV.U32 R231, RZ, RZ, 0x7f800000 ;  /* 0x7f800000ffe77424 */ /* 0x000fe200078e00ff */
[----:B------:R-:W-:Y:S01]  /*1b00*/  SHF.R.U32.HI R232, RZ, 0x2, R10 ;  /* 0x00000002ffe87819 */ /* 0x000fe2000001160a */
[----:B------:R-:W-:Y:S01]  /*1b10*/  IMAD.MOV.U32 R230, RZ, RZ, 0x7f800000 ;  /* 0x7f800000ffe67424 */ /* 0x000fe200078e00ff */
[----:B------:R-:W-:Y:S01]  /*1b20*/  LOP3.LUT R7, R2, 0x30, RZ, 0xc0, !PT ;  /* 0x0000003002077812 */ /* 0x000fe200078ec0ff */
[----:B------:R-:W0:Y:S03]  /*1b30*/  LDGDEPBAR ;  /* 0x00000000000079af */ /* 0x000e260000000000 */
[----:B------:R-:W-:Y:S01]  /*1b40*/  LOP3.LUT R232, R7, 0x7, R232, 0xf8, !PT ;  /* 0x0000000707e87812 */ /* 0x000fe200078ef8e8 */
[----:B------:R-:W-:-:S04]  /*1b50*/  VIADD R7, R229, -UR29 ;  /* 0x8000001de5077c36 */ /* 0x000fc80008000000 */
[C---:B------:R-:W-:Y:S01]  /*1b60*/  VIADD R12, R232.reuse, 0x8 ;  /* 0x00000008e80c7836 */ /* 0x040fe20000000000 */
[----:B------:R-:W-:-:S04]  /*1b70*/  ISETP.GE.AND P1, PT, R232, R7, PT ;  /* 0x00000007e800720c */ /* 0x000fc80003f26270 */
[----:B------:R-:W-:Y:S01]  /*1b80*/  ISETP.GE.AND P0, PT, R12, R7, PT ;  /* 0x000000070c00720c */ /* 0x000fe20003f06270 */
[----:B------:R-:W-:-:S04]  /*1b90*/  IMAD.MOV.U32 R12, RZ, RZ, 0x4 ;  /* 0x00000004ff0c7424 */ /* 0x000fc800078e00ff */
[----:B------:R-:W-:-:S05]  /*1ba0*/  IMAD.WIDE.U32 R12, R232, R12, UR32 ;  /* 0x00000020e80c7e25 */ /* 0x000fca000f8e000c */
[----:B------:R-:W5:Y:S04]  /*1bb0*/  @!P1 LDG.E R231, desc[UR20][R12.64] ;  /* 0x000000140ce79981 */ /* 0x000f68000c1e1900 */
[----:B------:R3:W5:Y:S01]  /*1bc0*/  @!P0 LDG.E R230, desc[UR20][R12.64+0x20] ;  /* 0x000020140ce68981 */ /* 0x000762000c1e1900 */
[----:B------:R-:W-:Y:S01]  /*1bd0*/  ISETP.GE.AND P3, PT, R15, R7, PT ;  /* 0x000000070f00720c */ /* 0x000fe20003f66270 */
[----:B------:R-:W-:-:S12]  /*1be0*/  BSSY.RECONVERGENT B0, `(.L_x_147) ;  /* 0x0000050000007945 */ /* 0x000fd80003800200 */
[----:B------:R-:W-:Y:S01]  /*1bf0*/  @!PT LDS RZ, [RZ] ;  /* 0x00000000fffff984 */ /* 0x000fe20000000800 */
[----:B------:R-:W-:Y:S01]  /*1c00*/  @!PT LDS RZ, [RZ] ;  /* 0x00000000fffff984 */ /* 0x000fe20000000800 */
[----:B------:R-:W-:Y:S01]  /*1c10*/  @!PT LDS RZ, [RZ] ;  /* 0x00000000fffff984 */ /* 0x000fe20000000800 */
[----:B------:R4:W-:Y:S04]  /*1c20*/  @!P3 LDGSTS.E.BYPASS.LTC128B.128 [R6+0x8000], desc[UR20][R238.64] ;  /* 0x08000000ee06bfae */ /* 0x0009e8000b981a14 */
[----:B------:R4:W-:Y:S04]  /*1c30*/  @!P3 LDGSTS.E.BYPASS.LTC128B.128 [R6+0xa000], desc[UR20][R238.64+0x80] ;  /* 0x0a000080ee06bfae */ /* 0x0009e8000b981a14 */
[----:B------:R4:W-:Y:S01]  /*1c40*/  @!P3 LDGSTS.E.BYPASS.LTC128B.128 [R6+0xc000], desc[UR20][R238.64+0x100] ;  /* 0x0c000100ee06bfae */ /* 0x0009e2000b981a14 */
[----:B---3--:R-:W-:-:S03]  /*1c50*/  VIADD R12, R15, 0x20 ;  /* 0x000000200f0c7836 */ /* 0x008fc60000000000 */
[----:B------:R4:W-:Y:S01]  /*1c60*/  @!P3 LDGSTS.E.BYPASS.LTC128B.128 [R6+0xe000], desc[UR20][R238.64+0x180] ;  /* 0x0e000180ee06bfae */ /* 0x0009e2000b981a14 */
[----:B------:R-:W-:Y:S01]  /*1c70*/  IMAD.U32 R13, RZ, RZ, UR31 ;  /* 0x0000001fff0d7e24 */ /* 0x000fe2000f8e00ff */
[----:B------:R-:W-:Y:S01]  /*1c80*/  ISETP.GE.AND P2, PT, R12, R7, PT ;  /* 0x000000070c00720c */ /* 0x000fe20003f46270 */
[----:B------:R-:W-:Y:S01]  /*1c90*/  IMAD.U32 R12, RZ, RZ, UR31 ;  /* 0x0000001fff0c7e24 */ /* 0x000fe2000f8e00ff */
[----:B------:R4:W-:Y:S01]  /*1ca0*/  @P3 STS.128 [R6+0x8000], RZ ;  /* 0x008000ff06003388 */ /* 0x0009e20000000c00 */
[----:B------:R-:W-:-:S03]  /*1cb0*/  IMAD.U32 R7, RZ, RZ, UR30 ;  /* 0x0000001eff077e24 */ /* 0x000fc6000f8e00ff */
[----:B------:R4:W-:Y:S04]  /*1cc0*/  @P3 STS.128 [R6+0xa000], RZ ;  /* 0x00a000ff06003388 */ /* 0x0009e80000000c00 */
[----:B------:R4:W-:Y:S03]  /*1cd0*/  @P3 STS.128 [R6+0xc000], RZ ;  /* 0x00c000ff06003388 */ /* 0x0009e60000000c00 */
[----:B------:R-:W-:Y:S01]  /*1ce0*/  @!P2 LEA R20, P1, R13, R238, 0x1 ;  /* 0x000000ee0d14a211 */ /* 0x000fe200078208ff */
[----:B------:R4:W-:Y:S01]  /*1cf0*/  @P3 STS.128 [R6+0xe000], RZ ;  /* 0x00e000ff06003388 */ /* 0x0009e20000000c00 */
[----:B-1----:R-:W-:Y:S02]  /*1d00*/  @!P2 LEA R18, P0, R4, R240, 0x1 ;  /* 0x000000f00412a211 */ /* 0x002fe400078008ff */
[----:B------:R-:W-:Y:S01]  /*1d10*/  @!P2 LEA.HI.X R21, R12, R239, R7, 0x1, P1 ;  /* 0x000000ef0c15a211 */ /* 0x000fe200008f0c07 */
[----:B------:R4:W-:Y:S01]  /*1d20*/  @P2 STS.128 [R6+0x9000], RZ ;  /* 0x009000ff06002388 */ /* 0x0009e20000000c00 */
[----:B------:R-:W-:-:S03]  /*1d30*/  @!P2 LEA.HI.X R19, R4, R241, R5, 0x1, P0 ;  /* 0x000000f10413a211 */ /* 0x000fc600000f0c05 */
        /* <DEDUP_REMOVED lines=54> */
.L_x_148:
[----:B------:R3:W-:Y:S04]  /*20a0*/  STS.128 [R6+0x10000], RZ ;  /* 0x010000ff06007388 */ /* 0x0007e80000000c00 */
[----:B------:R3:W-:Y:S04]  /*20b0*/  STS.128 [R6+0x11000], RZ ;  /* 0x011000ff06007388 */ /* 0x0007e80000000c00 */
[----:B------:R3:W-:Y:S04]  /*20c0*/  STS.128 [R6+0x12000], RZ ;  /* 0x012000ff06007388 */ /* 0x0007e80000000c00 */
[----:B------:R3:W-:Y:S02]  /*20d0*/  STS.128 [R6+0x13000], RZ ;  /* 0x013000ff06007388 */ /* 0x0007e40000000c00 */
.L_x_149:
[----:B------:R-:W-:Y:S05]  /*20e0*/  BSYNC.RECONVERGENT B0 ;  /* 0x0000000000007941 */ /* 0x000fea0003800200 */
.L_x_147:
[----:B------:R-:W2:Y:S01]  /*20f0*/  S2R R213, SR_TID.X ;  /* 0x0000000000d57919 */ /* 0x000ea20000002100 */
[C---:B------:R-:W-:Y:S01]  /*2100*/  IMAD.SHL.U32 R222, R10.reuse, 0x40, RZ ;  /* 0x000000400ade7824 */ /* 0x040fe200078e00ff */
[----:B------:R-:W-:Y:S01]  /*2110*/  IADD3 R3, PT, PT, R233, R232, R234 ;  /* 0x000000e8e9037210 */ /* 0x000fe20007ffe0ea */
[C---:B------:R-:W-:Y:S01]  /*2120*/  IMAD.SHL.U32 R0, R10.reuse, 0x20, RZ ;  /* 0x000000200a007824 */ /* 0x040fe200078e00ff */
[----:B------:R-:W0:Y:S01]  /*2130*/  LDGDEPBAR ;  /* 0x00000000000079af */ /* 0x000e220000000000 */
[----:B------:R-:W-:Y:S01]  /*2140*/  R2P PR, R10, 0x6 ;  /* 0x000000060a007804 */ /* 0x000fe20000000000 */
[----:B------:R-:W-:Y:S01]  /*2150*/  IMAD.MOV.U32 R224, RZ, RZ, 0x20 ;  /* 0x00000020ffe07424 */ /* 0x000fe200078e00ff */
[----:B-1----:R-:W-:Y:S01]  /*2160*/  LOP3.LUT R8, R222, 0x1c0, RZ, 0xc0, !PT ;  /* 0x000001c0de087812 */ /* 0x002fe200078ec0ff */
[----:B------:R-:W-:Y:S01]  /*2170*/  IMAD.IADD R229, R3, 0x1, -R229 ;  /* 0x0000000103e57824 */ /* 0x000fe200078e0ae5 */
[----:B------:R-:W-:Y:S01]  /*2180*/  LOP3.LUT R223, R0, 0x200, RZ, 0xc0, !PT ;  /* 0x0000020000df7812 */ /* 0x000fe200078ec0ff */
[----:B------:R-:W1:Y:S01]  /*2190*/  LDC R244, c[0x0][0x44c] ;  /* 0x00011300fff47b82 */ /* 0x000e620000000800 */
[--C-:B------:R-:W-:Y:S01]  /*21a0*/  LOP3.LUT R8, R8, 0x38, R11.reuse, 0xf8, !PT ;  /* 0x0000003808087812 */ /* 0x100fe200078ef80b */
[----:B------:R-:W1:Y:S01]  /*21b0*/  LDCU UR9, c[0x0][0x590] ;  /* 0x0000b200ff0977ac */ /* 0x000e620008000800 */
[----:B------:R-:W-:Y:S01]  /*21c0*/  LOP3.LUT R223, R223, 0x1c00, R11, 0xf8, !PT ;  /* 0x00001c00dfdf7812 */ /* 0x000fe200078ef80b */
[----:B------:R-:W-:Y:S01]  /*21d0*/  IMAD.MOV.U32 R221, RZ, RZ, 0x40 ;  /* 0x00000040ffdd7424 */ /* 0x000fe200078e00ff */
[C---:B------:R-:W-:Y:S01]  /*21e0*/  LOP3.LUT R10, R8.reuse, 0x8, R10, 0x78, !PT ;  /* 0x00000008080a7812 */ /* 0x040fe200078e780a */
[----:B------:R-:W-:Y:S01]  /*21f0*/  IMAD.MOV.U32 R246, RZ, RZ, 0x20 ;  /* 0x00000020fff67424 */ /* 0x000fe200078e00ff */
[----:B------:R-:W-:Y:S01]  /*2200*/  LOP3.LUT R8, R8, 0x8, R2, 0x78, !PT ;  /* 0x0000000808087812 */ /* 0x000fe200078e7802 */
[----:B------:R-:W-:Y:S01]  /*2210*/  IMAD.MOV.U32 R248, RZ, RZ, 0x240 ;  /* 0x00000240fff87424 */ /* 0x000fe200078e00ff */
[----:B------:R-:W-:-:S02]  /*2220*/  LOP3.LUT R223, R223, R10, RZ, 0xfc, !PT ;  /* 0x0000000adfdf7212 */ /* 0x000fc400078efcff */
[----:B------:R-:W-:Y:S02]  /*2230*/  CS2R R126, SRZ ;  /* 0x00000000007e7805 */ /* 0x000fe4000001ff00 */
[----:B------:R-:W-:Y:S02]  /*2240*/  SEL R224, R224, 0xffffffe0, !P1 ;  /* 0xffffffe0e0e07807 */ /* 0x000fe40004800000 */
[----:B------:R-:W-:Y:S02]  /*2250*/  CS2R R124, SRZ ;  /* 0x00000000007c7805 */ /* 0x000fe4000001ff00 */
[----:B------:R-:W-:Y:S02]  /*2260*/  LEA R223, R223, UR5, 0x1 ;  /* 0x00000005dfdf7c11 */ /* 0x000fe4000f8e08ff */
[----:B------:R-:W-:Y:S02]  /*2270*/  CS2R R130, SRZ ;  /* 0x0000000000827805 */ /* 0x000fe4000001ff00 */
[----:B------:R-:W-:-:S02]  /*2280*/  LOP3.LUT R222, R222, 0x200, RZ, 0xc0, !PT ;  /* 0x00000200dede7812 */ /* 0x000fc400078ec0ff */
[----:B------:R-:W-:Y:S02]  /*2290*/  CS2R R128, SRZ ;  /* 0x0000000000807805 */ /* 0x000fe4000001ff00 */
[----:B------:R-:W-:Y:S01]  /*22a0*/  SEL R221, R221, 0xffffffc0, !P2 ;  /* 0xffffffc0dddd7807 */ /* 0x000fe20005000000 */
[----:B------:R-:W-:-:S04]  /*22b0*/  DEPBAR.LE SB0, 0x1 ;  /* 0x000080400000791a */ /* 0x000fc80000000000 */
[C---:B--2---:R-:W-:Y:S01]  /*22c0*/  IMAD.SHL.U32 R3, R213.reuse, 0x40, RZ ;  /* 0x00000040d5037824 */ /* 0x044fe200078e00ff */
[----:B------:R-:W-:Y:S01]  /*22d0*/  SHF.R.U32.HI R228, RZ, 0x2, R213 ;  /* 0x00000002ffe47819 */ /* 0x000fe200000116d5 */
[----:B------:R-:W-:Y:S01]  /*22e0*/  BAR.SYNC.DEFER_BLOCKING 0x0 ;  /* 0x0000000000007b1d */ /* 0x000fe20000010000 */
[C---:B------:R-:W-:Y:S01]  /*22f0*/  IMAD.SHL.U32 R7, R213.reuse, 0x100, RZ ;  /* 0x00000100d5077824 */ /* 0x040fe200078e00ff */
[----:B------:R-:W-:Y:S01]  /*2300*/  LOP3.LUT R222, R222, 0xc00, R0, 0xf8, !PT ;  /* 0x00000c00dede7812 */ /* 0x000fe200078ef800 */
[----:B------:R-:W-:Y:S01]  /*2310*/  IMAD.SHL.U32 R2, R213, 0x8, RZ ;  /* 0x00000008d5027824 */ /* 0x000fe200078e00ff */
[----:B------:R-:W-:Y:S01]  /*2320*/  LOP3.LUT R219, R3, 0x1c0, RZ, 0xc0, !PT ;  /* 0x000001c003db7812 */ /* 0x000fe200078ec0ff */
[----:B------:R-:W-:Y:S01]  /*2330*/  VIADD R188, R223, 0x14040 ;  /* 0x00014040dfbc7836 */ /* 0x000fe20000000000 */
[----:B------:R-:W-:Y:S01]  /*2340*/  LOP3.LUT R5, R3, 0x200, RZ, 0xc0, !PT ;  /* 0x0000020003057812 */ /* 0x000fe200078ec0ff */
[----:B------:R-:W-:Y:S01]  /*2350*/  IMAD.IADD R216, R223, 0x1, R224 ;  /* 0x00000001dfd87824 */ /* 0x000fe200078e02e0 */
[----:B------:R-:W-:Y:S01]  /*2360*/  LOP3.LUT R219, R219, 0x38, R228, 0xf8, !PT ;  /* 0x00000038dbdb7812 */ /* 0x000fe200078ef8e4 */
[----:B------:R-:W-:Y:S01]  /*2370*/  IMAD.SHL.U32 R0, R213, 0x20, RZ ;  /* 0x00000020d5007824 */ /* 0x000fe200078e00ff */
[----:B------:R-:W-:Y:S01]  /*2380*/  LOP3.LUT R5, R5, 0x1000, R7, 0xf8, !PT ;  /* 0x0000100005057812 */ /* 0x000fe200078ef807 */
[----:B---34-:R-:W-:Y:S01]  /*2390*/  IMAD.SHL.U32 R6, R213, 0x10, RZ ;  /* 0x00000010d5067824 */ /* 0x018fe200078e00ff */
[----:B------:R-:W-:Y:S01]  /*23a0*/  LOP3.LUT R219, R219, 0x38, R2, 0x78, !PT ;  /* 0x00000038dbdb7812 */ /* 0x000fe200078e7802 */
[C---:B------:R-:W-:Y:S01]  /*23b0*/  IMAD.SHL.U32 R220, R213.reuse, 0x2, RZ ;  /* 0x00000002d5dc7824 */ /* 0x040fe200078e00ff */
[----:B------:R-:W-:Y:S01]  /*23c0*/  LOP3.LUT R4, R0, 0xe0, RZ, 0xc0, !PT ;  /* 0x000000e000047812 */ /* 0x000fe200078ec0ff */
[----:B------:R-:W-:Y:S01]  /*23d0*/  IMAD.SHL.U32 R217, R213, 0x4, RZ ;  /* 0x00000004d5d97824 */ /* 0x000fe200078e00ff */
[----:B------:R-:W-:Y:S01]  /*23e0*/  LOP3.LUT R219, R5, R219, RZ, 0xfc, !PT ;  /* 0x000000db05db7212 */ /* 0x000fe200078efcff */
[C---:B------:R-:W-:Y:S01]  /*23f0*/  VIADD R5, R223.reuse, 0x14000 ;  /* 0x00014000df057836 */ /* 0x040fe20000000000 */
[----:B------:R-:W-:Y:S01]  /*2400*/  LOP3.LUT R222, R222, R8, RZ, 0xfc, !PT ;  /* 0x00000008dede7212 */ /* 0x000fe200078efcff */
[----:B------:R-:W-:Y:S01]  /*2410*/  IMAD.IADD R215, R223, 0x1, R221 ;  /* 0x00000001dfd77824 */ /* 0x000fe200078e02dd */
[----:B------:R-:W-:Y:S01]  /*2420*/  LOP3.LUT R4, R4, 0x100, R6, 0xf8, !PT ;  /* 0x0000010004047812 */ /* 0x000fe200078ef806 */
[----:B------:R-:W-:Y:S01]  /*2430*/  @P2 VIADD R188, R5, 0xffffffc0 ;  /* 0xffffffc005bc2836 */ /* 0x000fe20000000000 */
[----:B------:R-:W-:Y:S01]  /*2440*/  LOP3.LUT R237, R2, 0xe0, RZ, 0xc0, !PT ;  /* 0x000000e002ed7812 */ /* 0x000fe200078ec0ff */
[C---:B------:R-:W-:Y:S01]  /*2450*/  IMAD.IADD R214, R224.reuse, 0x1, R215 ;  /* 0x00000001e0d67824 */ /* 0x040fe200078e02d7 */
[----:B------:R2:W3:Y:S01]  /*2460*/  LDSM.16.M88.4 R132, [R223+0x14000] ;  /* 0x01400000df84783b */ /* 0x0004e20000000200 */
[----:B------:R-:W-:Y:S01]  /*2470*/  IMAD.IADD R192, R224, 0x1, R188 ;  /* 0x00000001e0c07824 */ /* 0x000fe200078e02bc */
[----:B------:R-:W-:-:S02]  /*2480*/  LEA R222, R222, UR5, 0x1 ;  /* 0x00000005dede7c11 */ /* 0x000fc4000f8e08ff */
[----:B------:R-:W-:Y:S01]  /*2490*/  CS2R R122, SRZ ;  /* 0x00000000007a7805 */ /* 0x000fe2000001ff00 */
[----:B------:R2:W4:Y:S01]  /*24a0*/  LDSM.16.M88.4 R140, [R188] ;  /* 0x00000000bc8c783b */ /* 0x0005220000000200 */
[----:B------:R-:W-:Y:S02]  /*24b0*/  LOP3.LUT R218, R213, 0x8, RZ, 0xc0, !PT ;  /* 0x00000008d5da7812 */ /* 0x000fe400078ec0ff */
[----:B------:R-:W-:Y:S02]  /*24c0*/  CS2R R120, SRZ ;  /* 0x0000000000787805 */ /* 0x000fe4000001ff00 */
[----:B------:R-:W-:Y:S01]  /*24d0*/  SHF.R.U32.HI R7, RZ, 0x3, R4 ;  /* 0x00000003ff077819 */ /* 0x000fe20000011604 */
[----:B------:R2:W1:Y:S01]  /*24e0*/  LDSM.16.M88.4 R156, [R188+0x1000] ;  /* 0x00100000bc9c783b */ /* 0x0004620000000200 */
[--C-:B------:R-:W-:Y:S01]  /*24f0*/  SHF.R.U32.HI R212, RZ, 0x3, R213.reuse ;  /* 0x00000003ffd47819 */ /* 0x100fe200000116d5 */
[--C-:B------:R-:W-:Y:S01]  /*2500*/  IMAD.IADD R221, R221, 0x1, R222.reuse ;  /* 0x00000001dddd7824 */ /* 0x100fe200078e02de */
[----:B------:R-:W-:Y:S01]  /*2510*/  LOP3.LUT R6, R6, 0x600, RZ, 0xc0, !PT ;  /* 0x0000060006067812 */ /* 0x000fe200078ec0ff */
[----:B------:R2:W1:Y:S01]  /*2520*/  LDSM.16.M88.4 R172, [R188+0x2000] ;  /* 0x00200000bcac783b */ /* 0x0004620000000200 */
[----:B------:R-:W-:Y:S01]  /*2530*/  LOP3.LUT R237, R237, 0x18, R213, 0xf8, !PT ;  /* 0x00000018eded7812 */ /* 0x000fe200078ef8d5 */
[----:B------:R-:W-:Y:S01]  /*2540*/  IMAD.IADD R225, R224, 0x1, R222 ;  /* 0x00000001e0e17824 */ /* 0x000fe200078e02de */
[----:B------:R-:W-:Y:S01]  /*2550*/  LOP3.LUT R218, R218, 0x38, R7, 0x78, !PT ;  /* 0x00000038dada7812 */ /* 0x000fe200078e7807 */
[----:B------:R2:W1:Y:S01]  /*2560*/  LDSM.16.M88.4 R144, [R192] ;  /* 0x00000000c090783b */ /* 0x0004620000000200 */
[----:B------:R-:W-:-:S02]  /*2570*/  LOP3.LUT R6, R6, 0x6, R220, 0xf8, !PT ;  /* 0x0000000606067812 */ /* 0x000fc400078ef8dc */
[----:B------:R-:W-:Y:S02]  /*2580*/  CS2R R118, SRZ ;  /* 0x0000000000767805 */ /* 0x000fe4000001ff00 */
[----:B------:R-:W-:Y:S01]  /*2590*/  LOP3.LUT R237, R237, 0x10, R212, 0x78, !PT ;  /* 0x00000010eded7812 */ /* 0x000fe200078e78d4 */
[----:B------:R2:W1:Y:S01]  /*25a0*/  LDSM.16.M88.4 R160, [R192+0x1000] ;  /* 0x00100000c0a0783b */ /* 0x0004620000000200 */
[C---:B------:R-:W-:Y:S02]  /*25b0*/  LOP3.LUT P1, RZ, R213.reuse, 0x2, RZ, 0xc0, !PT ;  /* 0x00000002d5ff7812 */ /* 0x040fe4000782c0ff */
[----:B------:R-:W-:Y:S02]  /*25c0*/  CS2R R116, SRZ ;  /* 0x0000000000747805 */ /* 0x000fe4000001ff00 */
[----:B------:R-:W-:Y:S01]  /*25d0*/  LOP3.LUT P0, RZ, R213, 0x4, RZ, 0xc0, !PT ;  /* 0x00000004d5ff7812 */ /* 0x000fe2000780c0ff */
[----:B------:R2:W1:Y:S01]  /*25e0*/  LDSM.16.M88.4 R176, [R192+0x2000] ;  /* 0x00200000c0b0783b */ /* 0x0004620000000200 */
[----:B------:R-:W-:-:S02]  /*25f0*/  LOP3.LUT R237, R6, R237, RZ, 0xfc, !PT ;  /* 0x000000ed06ed7212 */ /* 0x000fc400078efcff */
[----:B------:R-:W-:Y:S02]  /*2600*/  CS2R R110, SRZ ;  /* 0x00000000006e7805 */ /* 0x000fe4000001ff00 */
[----:B------:R-:W-:Y:S01]  /*2610*/  LOP3.LUT R218, R218, R4, RZ, 0x3c, !PT ;  /* 0x00000004dada7212 */ /* 0x000fe200078e3cff */
[----:B------:R2:W1:Y:S01]  /*2620*/  LDSM.16.M88.4 R148, [R223+0x15000] ;  /* 0x01500000df94783b */ /* 0x0004620000000200 */
[----:B------:R-:W-:Y:S02]  /*2630*/  IADD3 R245, PT, PT, R245, 0x20, -R234 ;  /* 0x00000020f5f57810 */ /* 0x000fe40007ffe8ea */
        /* <DEDUP_REMOVED lines=10> */
[----:B------:R2:W2:Y:S01]  /*26e0*/  LDSM.16.M88.4 R136, [R216+0x14000] ;  /* 0x01400000d888783b */ /* 0x0004a20000000200 */
[----:B------:R-:W-:-:S02]  /*26f0*/  CS2R R36, SRZ ;  /* 0x0000000000247805 */ /* 0x000fc4000001ff00 */
[----:B------:R-:W-:Y:S02]  /*2700*/  CS2R R42, SRZ ;  /* 0x00000000002a7805 */ /* 0x000fe4000001ff00 */
[----:B------:R-:W-:Y:S01]  /*2710*/  CS2R R40, SRZ ;  /* 0x0000000000287805 */ /* 0x000fe2000001ff00 */
[----:B------:R1:W2:Y:S01]  /*2720*/  LDSM.16.M88.4 R152, [R216+0x15000] ;  /* 0x01500000d898783b */ /* 0x0002a20000000200 */
        /* <DEDUP_REMOVED lines=11> */
[----:B------:R-:W2:Y:S01]  /*27e0*/  LDSM.16.M88.4 R188, [R188+0x3000] ;  /* 0x00300000bcbc783b */ /* 0x000ea20000000200 */
[----:B------:R-:W-:-:S02]  /*27f0*/  CS2R R16, SRZ ;  /* 0x0000000000107805 */ /* 0x000fc4000001ff00 */
[----:B------:R-:W-:Y:S02]  /*2800*/  CS2R R14, SRZ ;  /* 0x00000000000e7805 */ /* 0x000fe4000001ff00 */
[----:B------:R-:W-:Y:S01]  /*2810*/  CS2R R12, SRZ ;  /* 0x00000000000c7805 */ /* 0x000fe2000001ff00 */
[----:B------:R-:W2:Y:S01]  /*2820*/  LDSM.16.M88.4 R192, [R192+0x3000] ;  /* 0x00300000c0c0783b */ /* 0x000ea20000000200 */
[----:B------:R-:W-:Y:S01]  /*2830*/  SEL R246, R246, 0xffffffe0, !P1 ;  /* 0xffffffe0f6f67807 */ /* 0x000fe20004800000 */
[----:B------:R-:W-:Y:S01]  /*2840*/  IMAD.IADD R224, R224, 0x1, R221 ;  /* 0x00000001e0e07824 */ /* 0x000fe200078e02dd */
[----:B------:R-:W-:Y:S01]  /*2850*/  SEL R248, R248, 0x1c0, !P0 ;  /* 0x000001c0f8f87807 */ /* 0x000fe20004000000 */
[----:B------:R-:W-:Y:S01]  /*2860*/  UIADD3 UR27, UPT, UPT, UR27, 0x20, URZ ;  /* 0x000000201b1b7890 */ /* 0x000fe2000fffe0ff */
[----:B------:R-:W-:Y:S01]  /*2870*/  LOP3.LUT R247, R217, 0x20, RZ, 0xc0, !PT ;  /* 0x00000020d9f77812 */ /* 0x000fe200078ec0ff */
[----:B------:R-:W2:Y:S01]  /*2880*/  LDCU UR6, c[0x0][0x3e0] ;  /* 0x00007c00ff0677ac */ /* 0x000ea20008000800 */
[----:B------:R-:W2:Y:S01]  /*2890*/  LDCU UR8, c[0x0][0x50c] ;  /* 0x0000a180ff0877ac */ /* 0x000ea20008000800 */
[----:B------:R-:W2:Y:S01]  /*28a0*/  LDCU UR7, c[0x0][0x45c] ;  /* 0x00008b80ff0777ac */ /* 0x000ea20008000800 */
[----:B-1-34-:R-:W-:-:S12]  /*28b0*/  USHF.L.U32 UR9, UR9, 0x6, URZ ;  /* 0x0000000609097899 */ /* 0x01afd800080006ff */
.L_x_152:
[----:B------:R-:W0:Y:S01]  /*28c0*/  LDGDEPBAR ;  /* 0x00000000000079af */ /* 0x000e220000000000 */
[----:B------:R-:W-:Y:S01]  /*28d0*/  IADD3 R233, PT, PT, R233, -0x40, RZ ;  /* 0xffffffc0e9e97810 */ /* 0x000fe20007ffe0ff */
[----:B------:R-:W-:Y:S01]  /*28e0*/  UIADD3 UR28, UPT, UPT, UR28, -0x1, URZ ;  /* 0xffffffff1c1c7890 */ /* 0x000fe2000fffe0ff */
[----:B-----5:R-:W-:Y:S02]  /*28f0*/  FSETP.NEU.FTZ.AND P1, PT, R231, -INF , PT ;  /* 0xff800000e700780b */ /* 0x020fe40003f3d000 */
[----:B------:R-:W-:Y:S01]  /*2900*/  ISETP.GE.AND P3, PT, R233, R245, PT ;  /* 0x000000f5e900720c */ /* 0x000fe20003f66270 */
[----:B------:R-:W-:Y:S01]  /*2910*/  UISETP.GT.AND UP0, UPT, UR28, UR14, UPT ;  /* 0x0000000e1c00728c */ /* 0x000fe2000bf04270 */
[----:B------:R-:W-:Y:S02]  /*2920*/  LEA R227, R218, UR4, 0x1 ;  /* 0x00000004dae37c11 */ /* 0x000fe4000f8e08ff */
[----:B------:R-:W-:Y:S02]  /*2930*/  ISETP.GT.AND P3, PT, R234, UR27, P3 ;  /* 0x0000001bea007c0c */ /* 0x000fe40009f64270 */
[----:B------:R-:W-:Y:S02]  /*2940*/  LEA R226, R219, UR4, 0x1 ;  /* 0x00000004dbe27c11 */ /* 0x000fe4000f8e08ff */
[----:B------:R-:W-:Y:S01]  /*2950*/  SHF.R.U32.HI R200, RZ, 0x1, R213 ;  /* 0x00000001ffc87819 */ /* 0x000fe200000116d5 */
[----:B------:R-:W-:Y:S04]  /*2960*/  DEPBAR.LE SB0, 0x0 ;  /* 0x000080000000791a */ /* 0x000fe80000000000 */
[----:B------:R-:W-:Y:S06]  /*2970*/  BAR.SYNC.DEFER_BLOCKING 0x0 ;  /* 0x0000000000007b1d */ /* 0x000fec0000010000 */
[----:B-1----:R-:W-:Y:S06]  /*2980*/  LDSM.16.M88.4 R8, [R222] ;  /* 0x00000000de08783b */ /* 0x002fec0000000200 */
[----:B------:R-:W1:Y:S06]  /*2990*/  LDSM.16.M88.4 R44, [R223+0x10000] ;  /* 0x01000000df2c783b */ /* 0x000e6c0000000200 */
[----:B------:R-:W-:Y:S06]  /*29a0*/  LDSM.16.M88.4 R48, [R225] ;  /* 0x00000000e130783b */ /* 0x000fec0000000200 */
[----:B------:R-:W3:Y:S06]  /*29b0*/  LDSM.16.M88.4 R52, [R216+0x10000] ;  /* 0x01000000d834783b */ /* 0x000eec0000000200 */
[----:B------:R-:W-:Y:S06]  /*29c0*/  LDSM.16.M88.4 R56, [R221] ;  /* 0x00000000dd38783b */ /* 0x000fec0000000200 */
[----:B------:R-:W4:Y:S06]  /*29d0*/  LDSM.16.M88.4 R60, [R215+0x10000] ;  /* 0x01000000d73c783b */ /* 0x000f2c0000000200 */
[----:B------:R-:W-:Y:S01]  /*29e0*/  LDSM.16.M88.4 R64, [R214+0x10000] ;  /* 0x01000000d640783b */ /* 0x000fe20000000200 */
[C---:B-1----:R-:W-:Y:S08]  /*29f0*/  HMMA.16816.F32 R4, R8.reuse, R44, RZ ;  /* 0x0000002c0804723c */ /* 0x042ff000000018ff */
[----:B------:R-:W-:Y:S01]  /*2a00*/  HMMA.16816.F32 R8, R8, R46, RZ ;  /* 0x0000002e0808723c */ /* 0x000fe200000018ff */
[----:B------:R-:W1:Y:S11]  /*2a10*/  LDSM.16.M88.4 R44, [R224] ;  /* 0x00000000e02c783b */ /* 0x000e760000000200 */
        /* <DEDUP_REMOVED lines=8> */
[C---:B-1----:R-:W-:Y:S08]  /*2aa0*/  HMMA.16816.F32 R4, R44.reuse, R64, R4 ;  /* 0x000000402c04723c */ /* 0x042ff00000001804 */
[----:B------:R-:W-:Y:S01]  /*2ab0*/  HMMA.16816.F32 R8, R44, R66, R8 ;  /* 0x000000422c08723c */ /* 0x000fe20000001808 */
[----:B------:R-:W-:Y:S06]  /*2ac0*/  LDSM.16.M88.4 R44, [R221+0x2000] ;  /* 0x00200000dd2c783b */ /* 0x000fec0000000200 */
[----:B------:R-:W1:Y:S05]  /*2ad0*/  LDSM.16.M88.4 R64, [R215+0x11000] ;  /* 0x01100000d740783b */ /* 0x000e6a0000000200 */
        /* <DEDUP_REMOVED lines=26> */
[----:B------:R3:W-:Y:S06]  /*2c80*/  LDSM.16.M88.4 R48, [R225+0x6000] ;  /* 0x00600000e130783b */ /* 0x0007ec0000000200 */
[----:B------:R-:W2:Y:S05]  /*2c90*/  LDSM.16.M88.4 R52, [R216+0x13000] ;  /* 0x01300000d834783b */ /* 0x000eaa0000000200 */
[C---:B----4-:R-:W-:Y:S08]  /*2ca0*/  HMMA.16816.F32 R4, R56.reuse, R60, R4 ;  /* 0x0000003c3804723c */ /* 0x050ff00000001804 */
[----:B------:R-:W-:Y:S01]  /*2cb0*/  HMMA.16816.F32 R8, R56, R62, R8 ;  /* 0x0000003e3808723c */ /* 0x000fe20000001808 */
[----:B------:R-:W-:Y:S02]  /*2cc0*/  LDSM.16.M88.4 R56, [R221+0x6000] ;  /* 0x00600000dd38783b */ /* 0x000fe40000000200 */
[C---:B---3--:R-:W-:Y:S04]  /*2cd0*/  IADD3 R225, PT, PT, R246.reuse, R222, RZ ;  /* 0x000000def6e17210 */ /* 0x048fe80007ffe0ff */
[----:B------:R-:W3:Y:S05]  /*2ce0*/  LDSM.16.M88.4 R60, [R215+0x13000] ;  /* 0x01300000d73c783b */ /* 0x000eea0000000200 */
[C---:B-1----:R-:W-:Y:S08]  /*2cf0*/  HMMA.16816.F32 R4, R44.reuse, R64, R4 ;  /* 0x000000402c04723c */ /* 0x042ff00000001804 */
[----:B------:R-:W-:Y:S01]  /*2d00*/  HMMA.16816.F32 R8, R44, R66, R8 ;  /* 0x000000422c08723c */ /* 0x000fe20000001808 */
[----:B------:R1:W-:Y:S06]  /*2d10*/  LDSM.16.M88.4 R44, [R224+0x6000] ;  /* 0x00600000e02c783b */ /* 0x0003ec0000000200 */
[----:B------:R-:W4:Y:S05]  /*2d20*/  LDSM.16.M88.4 R64, [R214+0x13000] ;  /* 0x01300000d640783b */ /* 0x000f2a0000000200 */
[C---:B--2---:R-:W-:Y:S01]  /*2d30*/  HMMA.16816.F32 R4, R48.reuse, R52, R4 ;  /* 0x000000343004723c */ /* 0x044fe20000001804 */
[----:B------:R-:W-:Y:S01]  /*2d40*/  IMAD.U32 R52, RZ, RZ, UR16 ;  /* 0x00000010ff347e24 */ /* 0x000fe2000f8e00ff */
[----:B------:R-:W-:Y:S06]  /*2d50*/  MOV R53, UR15 ;  /* 0x0000000f00357c02 */ /* 0x000fec0008000f00 */
[----:B------:R-:W-:Y:S03]  /*2d60*/  HMMA.16816.F32 R8, R48, R54, R8 ;  /* 0x000000363008723c */ /* 0x000fe60000001808 */
[----:B-1----:R-:W-:Y:S09]  /*2d70*/  IADD3 R224, PT, PT, R246, R221, RZ ;  /* 0x000000ddf6e07210 */ /* 0x002ff20007ffe0ff */
[C---:B---3--:R-:W-:Y:S08]  /*2d80*/  HMMA.16816.F32 R4, R56.reuse, R60, R4 ;  /* 0x0000003c3804723c */ /* 0x048ff00000001804 */
[----:B------:R-:W-:Y:S11]  /*2d90*/  HMMA.16816.F32 R8, R56, R62, R8 ;  /* 0x0000003e3808723c */ /* 0x000ff60000001808 */
[----:B------:R-:W-:Y:S01]  /*2da0*/  @!UPT UIADD3 URZ, UPT, UPT, URZ, URZ, URZ ;  /* 0x000000fffffff290 */ /* 0x000fe2000fffe0ff */
[C---:B----4-:R-:W-:Y:S05]  /*2db0*/  HMMA.16816.F32 R4, R44.reuse, R64, R4 ;  /* 0x000000402c04723c */ /* 0x050fea0000001804 */
[C---:B------:R-:W-:Y:S02]  /*2dc0*/  LEA R64, R237.reuse, UR4, 0x1 ;  /* 0x00000004ed407c11 */ /* 0x040fe4000f8e08ff */
[----:B------:R-:W-:Y:S01]  /*2dd0*/  LEA R65, R237, UR24, 0x1 ;  /* 0x00000018ed417c11 */ /* 0x000fe2000f8e08ff */
[----:B------:R-:W-:Y:S03]  /*2de0*/  HMMA.16816.F32 R8, R44, R66, R8 ;  /* 0x000000422c08723c */ /* 0x000fe60000001808 */
[C---:B------:R-:W-:Y:S01]  /*2df0*/  IADD3 R61, PT, PT, R65.reuse, -R247, RZ ;  /* 0x800000f7413d7210 */ /* 0x040fe20007ffe0ff */
[----:B------:R-:W-:Y:S03]  /*2e00*/  IMAD.IADD R65, R65, 0x1, R248 ;  /* 0x0000000141417824 */ /* 0x000fe600078e02f8 */
[----:B------:R-:W-:Y:S04]  /*2e10*/  IADD3 R60, PT, PT, R248, R61, RZ ;  /* 0x0000003df83c7210 */ /* 0x000fe80007ffe0ff */
[----:B------:R-:W-:Y:S01]  /*2e20*/  FMUL.FTZ R4, R4, UR8 ;  /* 0x0000000804047c20 */ /* 0x000fe20008410000 */
[----:B------:R-:W-:Y:S01]  /*2e30*/  FMUL.FTZ R7, R7, UR8 ;  /* 0x0000000807077c20 */ /* 0x000fe20008410000 */
[----:B------:R-:W-:Y:S01]  /*2e40*/  FMUL.FTZ R5, R5, UR8 ;  /* 0x0000000805057c20 */ /* 0x000fe20008410000 */
[----:B------:R-:W-:Y:S01]  /*2e50*/  FMUL.FTZ R6, R6, UR8 ;  /* 0x0000000806067c20 */ /* 0x000fe20008410000 */
[----:B------:R1:W2:Y:S04]  /*2e60*/  MUFU.TANH R56, R4 ;  /* 0x0000000400387308 */ /* 0x0002a80000002400 */
        /* <DEDUP_REMOVED lines=9> */
[----:B---3--:R-:W-:Y:S05]  /*2f00*/  IMAD.U32 R7, RZ, RZ, UR25 ;  /* 0x00000019ff077e24 */ /* 0x008fea000f8e00ff */
[----:B------:R-:W-:Y:S01]  /*2f10*/  @!P3 LEA R7, R7, R4, 0x5 ;  /* 0x000000040707b211 */ /* 0x000fe200078e28ff */
[----:B--2---:R-:W-:Y:S03]  /*2f20*/  IMAD.MOV.U32 R4, RZ, RZ, R56 ;  /* 0x000000ffff047224 */ /* 0x004fe600078e0038 */
[----:B------:R2:W-:Y:S01]  /*2f30*/  MUFU.TANH R66, R10 ;  /* 0x0000000a00427308 */ /* 0x0005e20000002400 */
[--C-:B----4-:R-:W-:Y:S04]  /*2f40*/  @!P3 VIADDMNMX R8, R229, 0xffffffc1, R234.reuse, PT ;  /* 0xffffffc1e508b846 */ /* 0x110fe800038001ea */
        /* <DEDUP_REMOVED lines=8> */
[----:B--2---:R-:W-:Y:S01]  /*2fd0*/  @!P3 IADD3 R10, PT, PT, R7, 0x1, RZ ;  /* 0x00000001070ab810 */ /* 0x004fe20007ffe0ff */
[----:B------:R-:W-:Y:S01]  /*2fe0*/  FFMA.FTZ R74, R4, UR7, -R5 ;  /* 0x00000007044a7c23 */ /* 0x000fe20008010805 */
[----:B------:R-:W-:Y:S02]  /*2ff0*/  FMUL.FTZ R4, R230, 1.4426950216293334961 ;  /* 0x3fb8aa3be6047820 */ /* 0x000fe40000410000 */
[----:B------:R-:W-:Y:S02]  /*3000*/  @!P3 ISETP.GE.AND P2, PT, R10, R8, PT ;  /* 0x000000080a00b20c */ /* 0x000fe40003f46270 */
[----:B------:R-:W-:Y:S03]  /*3010*/  FSETP.NEU.FTZ.AND P1, PT, R230, -INF , PT ;  /* 0xff800000e600780b */ /* 0x000fe60003f3d000 */
[----:B------:R4:W2:Y:S01]  /*3020*/  MUFU.TANH R63, R9 ;  /* 0x00000009003f7308 */ /* 0x0008a20000002400 */
[----:B---3--:R-:W-:Y:S02]  /*3030*/  @!P3 VIADDMNMX R6, R229, 0xffffffc9, R234, PT ;  /* 0xffffffc9e506b846 */ /* 0x008fe400038001ea */
[----:B------:R-:W-:Y:S02]  /*3040*/  FSEL R4, R4, RZ, P1 ;  /* 0x000000ff04047208 */ /* 0x000fe40000800000 */
[-C--:B------:R-:W-:Y:S01]  /*3050*/  @!P3 ISETP.GE.AND P1, PT, R10, R6.reuse, PT ;  /* 0x000000060a00b20c */ /* 0x080fe20003f26270 */
[----:B------:R-:W-:Y:S04]  /*3060*/  IMAD.MOV.U32 R10, RZ, RZ, R62 ;  /* 0x000000ffff0a7224 */ /* 0x000fe800078e003e */
[----:B------:R-:W-:Y:S01]  /*3070*/  MUFU.EX2 R74, R74 ;  /* 0x0000004a004a7308 */ /* 0x000fe20000000800 */
[----:B-1----:R-:W-:Y:S01]  /*3080*/  IMAD.MOV.U32 R11, RZ, RZ, R57 ;  /* 0x000000ffff0b7224 */ /* 0x002fe200078e0039 */
[C---:B------:R-:W-:Y:S01]  /*3090*/  @!P3 FSEL R11, R57.reuse, -INF , !P2 ;  /* 0xff800000390bb808 */ /* 0x040fe20005000000 */
[----:B------:R-:W-:Y:S01]  /*30a0*/  FFMA.FTZ R57, -R57, R57, 1 ;  /* 0x3f80000039397423 */ /* 0x000fe20000010139 */
[----:B------:R-:W-:Y:S03]  /*30b0*/  @!P3 ISETP.GE.AND P2, PT, R7, R6, PT ;  /* 0x000000060700b20c */ /* 0x000fe60003f46270 */
[----:B------:R-:W-:Y:S01]  /*30c0*/  FFMA.FTZ R73, R11, UR7, -R5 ;  /* 0x000000070b497c23 */ /* 0x000fe20008010805 */
[----:B------:R-:W-:Y:S01]  /*30d0*/  IMAD.MOV.U32 R11, RZ, RZ, R59 ;  /* 0x000000ffff0b7224 */ /* 0x000fe200078e003b */
[-C--:B----4-:R-:W-:Y:S01]  /*30e0*/  MOV R9, R58.reuse ;  /* 0x0000003a00097202 */ /* 0x090fe20000000f00 */
[----:B------:R-:W-:Y:S01]  /*30f0*/  FMUL.FTZ R57, R57, UR8 ;  /* 0x0000000839397c20 */ /* 0x000fe20008410000 */
[C---:B------:R-:W-:Y:S01]  /*3100*/  @!P3 FSEL R9, R58.reuse, -INF , !P2 ;  /* 0xff8000003a09b808 */ /* 0x040fe20005000000 */
[----:B------:R-:W-:Y:S01]  /*3110*/  FFMA.FTZ R58, -R58, R58, 1 ;  /* 0x3f8000003a3a7423 */ /* 0x000fe2000001013a */
[C---:B------:R-:W-:Y:S01]  /*3120*/  @!P3 FSEL R11, R59.reuse, -INF , !P1 ;  /* 0xff8000003b0bb808 */ /* 0x040fe20004800000 */
[----:B------:R-:W1:Y:S01]  /*3130*/  MUFU.EX2 R73, R73 ;  /* 0x0000004900497308 */ /* 0x000e620000000800 */
[----:B------:R-:W-:Y:S01]  /*3140*/  FFMA.FTZ R59, -R59, R59, 1 ;  /* 0x3f8000003b3b7423 */ /* 0x000fe2000001013b */
[--C-:B------:R-:W-:Y:S01]  /*3150*/  FFMA.FTZ R70, R9, UR7, -R4.reuse ;  /* 0x0000000709467c23 */ /* 0x100fe20008010804 */
[----:B------:R-:W-:Y:S01]  /*3160*/  @!P3 IADD3 R9, PT, PT, R7, 0x8, RZ ;  /* 0x000000080709b810 */ /* 0x000fe20007ffe0ff */
[----:B------:R-:W-:Y:S01]  /*3170*/  FFMA.FTZ R69, R11, UR7, -R4 ;  /* 0x000000070b457c23 */ /* 0x000fe20008010804 */
[----:B------:R-:W-:Y:S01]  /*3180*/  @!P3 IADD3 R7, PT, PT, R7, 0x9, RZ ;  /* 0x000000090707b810 */ /* 0x000fe20007ffe0ff */
[----:B------:R-:W-:Y:S01]  /*3190*/  FMUL.FTZ R58, R58, UR8 ;  /* 0x000000083a3a7c20 */ /* 0x000fe20008410000 */
[C---:B------:R-:W-:Y:S03]  /*31a0*/  @!P3 ISETP.GE.AND P1, PT, R9.reuse, R8, PT ;  /* 0x000000080900b20c */ /* 0x040fe60003f26270 */
[----:B------:R-:W-:Y:S01]  /*31b0*/  MUFU.EX2 R70, R70 ;  /* 0x0000004600467308 */ /* 0x000fe20000000800 */
[----:B------:R-:W-:Y:S01]  /*31c0*/  @!P3 ISETP.GE.AND P2, PT, R9, R6, PT ;  /* 0x000000060900b20c */ /* 0x000fe20003f46270 */
[----:B------:R-:W-:Y:S01]  /*31d0*/  IMAD.MOV.U32 R9, RZ, RZ, R66 ;  /* 0x000000ffff097224 */ /* 0x000fe200078e0042 */
[C---:B------:R-:W-:Y:S01]  /*31e0*/  @!P3 FSEL R10, R62.reuse, -INF , !P1 ;  /* 0xff8000003e0ab808 */ /* 0x040fe20004800000 */
[----:B------:R-:W-:Y:S01]  /*31f0*/  FMUL.FTZ R59, R59, UR8 ;  /* 0x000000083b3b7c20 */ /* 0x000fe20008410000 */
[----:B------:R-:W-:Y:S01]  /*3200*/  @!P3 ISETP.GE.AND P1, PT, R7, R8, PT ;  /* 0x000000080700b20c */ /* 0x000fe20003f26270 */
[----:B------:R-:W-:Y:S01]  /*3210*/  FFMA.FTZ R62, -R62, R62, 1 ;  /* 0x3f8000003e3e7423 */ /* 0x000fe2000001013e */
[----:B--2---:R-:W-:Y:S01]  /*3220*/  MOV R8, R63 ;  /* 0x0000003f00087202 */ /* 0x004fe20000000f00 */
[--C-:B------:R-:W-:Y:S01]  /*3230*/  FFMA.FTZ R72, R10, UR7, -R5.reuse ;  /* 0x000000070a487c23 */ /* 0x100fe20008010805 */
[----:B------:R-:W-:Y:S01]  /*3240*/  @!P3 FSEL R8, R63, -INF , !P1 ;  /* 0xff8000003f08b808 */ /* 0x000fe20004800000 */
[----:B------:R-:W2:Y:S01]  /*3250*/  MUFU.EX2 R69, R69 ;  /* 0x0000004500457308 */ /* 0x000ea20000000800 */
[----:B------:R-:W-:Y:S01]  /*3260*/  @!P3 ISETP.GE.AND P1, PT, R7, R6, PT ;  /* 0x000000060700b20c */ /* 0x000fe20003f26270 */
[----:B------:R-:W-:Y:S01]  /*3270*/  FMUL.FTZ R62, R62, UR8 ;  /* 0x000000083e3e7c20 */ /* 0x000fe20008410000 */
[----:B------:R-:W-:Y:S01]  /*3280*/  @!P3 FSEL R9, R66, -INF , !P2 ;  /* 0xff8000004209b808 */ /* 0x000fe20005000000 */
[----:B------:R-:W-:Y:S01]  /*3290*/  FFMA.FTZ R5, R8, UR7, -R5 ;  /* 0x0000000708057c23 */ /* 0x000fe20008010805 */
[----:B------:R-:W-:Y:S01]  /*32a0*/  MOV R6, R75 ;  /* 0x0000004b00067202 */ /* 0x000fe20000000f00 */
[----:B------:R-:W-:Y:S01]  /*32b0*/  FFMA.FTZ R63, -R63, R63, 1 ;  /* 0x3f8000003f3f7423 */ /* 0x000fe2000001013f */
[----:B------:R-:W-:Y:S01]  /*32c0*/  @!P3 FSEL R6, R75, -INF , !P1 ;  /* 0xff8000004b06b808 */ /* 0x000fe20004800000 */
[--C-:B------:R-:W-:Y:S02]  /*32d0*/  FFMA.FTZ R68, R9, UR7, -R4.reuse ;  /* 0x0000000709447c23 */ /* 0x100fe40008010804 */
[----:B------:R-:W-:Y:S01]  /*32e0*/  MUFU.EX2 R72, R72 ;  /* 0x0000004800487308 */ /* 0x000fe20000000800 */
[----:B-1----:R-:W-:Y:S01]  /*32f0*/  F2FP.F16.F32.PACK_AB R7, R73, R74 ;  /* 0x0000004a4907723e */ /* 0x002fe200000000ff */
[----:B------:R-:W-:Y:S01]  /*3300*/  FMUL.FTZ R63, R63, UR8 ;  /* 0x000000083f3f7c20 */ /* 0x000fe20008410000 */
[----:B------:R-:W-:Y:S01]  /*3310*/  FFMA.FTZ R4, R6, UR7, -R4 ;  /* 0x0000000706047c23 */ /* 0x000fe20008010804 */
[----:B------:R-:W-:Y:S01]  /*3320*/  LEA R78, P1, R232, R52, 0x2 ;  /* 0x00000034e84e7211 */ /* 0x000fe200078210ff */
[----:B------:R-:W-:Y:S01]  /*3330*/  FFMA.FTZ R66, -R66, R66, 1 ;  /* 0x3f80000042427423 */ /* 0x000fe20000010142 */
[----:B------:R-:W-:Y:S01]  /*3340*/  STS [R64+0x15000], R7 ;  /* 0x0150000740007388 */ /* 0x000fe20000000800 */
[----:B------:R-:W-:Y:S03]  /*3350*/  FFMA.FTZ R75, -R75, R75, 1 ;  /* 0x3f8000004b4b7423 */ /* 0x000fe6000001014b */
[----:B------:R-:W1:Y:S01]  /*3360*/  MUFU.EX2 R71, R5 ;  /* 0x0000000500477308 */ /* 0x000e620000000800 */
[----:B--2---:R-:W-:Y:S01]  /*3370*/  F2FP.F16.F32.PACK_AB R6, R69, R70 ;  /* 0x000000464506723e */ /* 0x004fe200000000ff */
[----:B------:R-:W-:Y:S01]  /*3380*/  FMUL.FTZ R66, R66, UR8 ;  /* 0x0000000842427c20 */ /* 0x000fe20008410000 */
[----:B------:R-:W-:Y:S01]  /*3390*/  LEA.HI.X R79, R232, R53, RZ, 0x2, P1 ;  /* 0x00000035e84f7211 */ /* 0x000fe200008f14ff */
[----:B------:R-:W-:Y:S02]  /*33a0*/  FMUL.FTZ R75, R75, UR8 ;  /* 0x000000084b4b7c20 */ /* 0x000fe40008410000 */
[----:B------:R-:W-:Y:S04]  /*33b0*/  STS [R65], R6 ;  /* 0x0000000641007388 */ /* 0x000fe80000000800 */
[----:B------:R-:W-:Y:S02]  /*33c0*/  MUFU.EX2 R68, R68 ;  /* 0x0000004400447308 */ /* 0x000fe40000000800 */
[----:B------:R-:W2:Y:S06]  /*33d0*/  LDG.E R76, desc[UR20][R78.64] ;  /* 0x000000144e4c7981 */ /* 0x000eac000c1e1900 */
[----:B------:R-:W3:Y:S02]  /*33e0*/  LDG.E R77, desc[UR20][R78.64+0x20] ;  /* 0x000020144e4d7981 */ /* 0x000ee4000c1e1900 */
        /* <DEDUP_REMOVED lines=139> */
[--C-:B------:R-:W-:Y:S02]  /*3ca0*/  LOP3.LUT R8, R10, 0x1c0, R3.reuse, 0xf8, !PT ;  /* 0x000001c00a087812 */ /* 0x100fe400078ef803 */
[----:B------:R-:W-:Y:S02]  /*3cb0*/  LOP3.LUT R200, R9, 0x8, R200, 0x78, !PT ;  /* 0x0000000809c87812 */ /* 0x000fe400078e78c8 */
[-C--:B------:R-:W-:Y:S03]  /*3cc0*/  HMMA.16816.F32 R20, R48, R46.reuse, R20 ;  /* 0x0000002e3014723c */ /* 0x080fe60000001814 */
[----:B------:R-:W-:Y:S02]  /*3cd0*/  LOP3.LUT R208, R8, 0x38, R2, 0x78, !PT ;  /* 0x0000003808d07812 */ /* 0x000fe400078e7802 */
[----:B------:R-:W-:Y:S02]  /*3ce0*/  LOP3.LUT R8, R0, 0x400, RZ, 0xc0, !PT ;  /* 0x0000040000087812 */ /* 0x000fe400078ec0ff */
        /* <DEDUP_REMOVED lines=10> */
[----:B------:R-:W-:Y:S01]  /*3d90*/  IADD3 R4, P1, PT, RZ, -UR22, RZ ;  /* 0x80000016ff047c10 */ /* 0x000fe2000ff3e0ff */
[----:B------:R-:W-:Y:S01]  /*3da0*/  IMAD.U32 R7, RZ, RZ, UR31 ;  /* 0x0000001fff077e24 */ /* 0x000fe2000f8e00ff */
[----:B------:R-:W-:Y:S03]  /*3db0*/  LOP3.LUT R5, R2, 0x1f8, RZ, 0xc0, !PT ;  /* 0x000001f802057812 */ /* 0x000fe600078ec0ff */
[----:B------:R-:W-:Y:S01]  /*3dc0*/  IMAD.X R6, RZ, RZ, ~UR9, P1 ;  /* 0x80000009ff067e24 */ /* 0x000fe200088e06ff */
[----:B------:R-:W-:Y:S04]  /*3dd0*/  LOP3.LUT R5, R5, 0x38, R213, 0x78, !PT ;  /* 0x0000003805057812 */ /* 0x000fe800078e78d5 */
[----:B------:R-:W-:Y:S04]  /*3de0*/  SHF.R.S64 R4, R4, 0x1f, R6 ;  /* 0x0000001f04047819 */ /* 0x000fe80000001006 */
[----:B------:R-:W-:Y:S01]  /*3df0*/  IADD3 R238, P1, PT, R238, R4, RZ ;  /* 0x00000004eeee7210 */ /* 0x000fe20007f3e0ff */
[----:B------:R-:W-:Y:S03]  /*3e00*/  IMAD.U32 R4, RZ, RZ, UR31 ;  /* 0x0000001fff047e24 */ /* 0x000fe6000f8e00ff */
[----:B------:R-:W-:Y:S01]  /*3e10*/  LEA.HI.X.SX32 R239, R6, R239, 0x1, P1 ;  /* 0x000000ef06ef7211 */ /* 0x000fe200008f0eff */
[----:B------:R-:W-:Y:S01]  /*3e20*/  IMAD.U32 R6, RZ, RZ, UR30 ;  /* 0x0000001eff067e24 */ /* 0x000fe2000f8e00ff */
[----:B------:R-:W-:Y:S02]  /*3e30*/  LEA R8, P1, R4, R238, 0x1 ;  /* 0x000000ee04087211 */ /* 0x000fe400078208ff */
[----:B------:R-:W-:Y:S02]  /*3e40*/  LOP3.LUT R4, R5, 0x1e00, R2, 0xf8, !PT ;  /* 0x00001e0005047812 */ /* 0x000fe400078ef802 */
[----:B------:R-:W-:Y:S02]  /*3e50*/  LEA.HI.X R9, R7, R239, R6, 0x1, P1 ;  /* 0x000000ef07097211 */ /* 0x000fe400008f0c06 */
[----:B------:R-:W-:Y:S05]  /*3e60*/  LEA R4, R4, UR4, 0x1 ;  /* 0x0000000404047c11 */ /* 0x000fea000f8e08ff */
        /* <DEDUP_REMOVED lines=12> */
.L_x_150:
[----:B------:R-:W-:Y:S01]  /*3f30*/  LDSM.16.M88.4 R96, [R200+UR4+0x14000] ;  /* 0x01400004c860783b */ /* 0x000fe20008000200 */
[----:B------:R-:W-:Y:S01]  /*3f40*/  PLOP3.LUT P2, PT, PT, PT, UP0, 0x80, 0x8 ;  /* 0x000000000008781c */ /* 0x000fe20003f4f008 */
[----:B------:R-:W-:Y:S01]  /*3f50*/  IMAD R249, R244, UR6, RZ ;  /* 0x00000006f4f97c24 */ /* 0x000fe2000f8e02ff */
[----:B------:R-:W-:Y:S01]  /*3f60*/  SHF.R.U32.HI R201, RZ, 0x1, R213 ;  /* 0x00000001ffc97819 */ /* 0x000fe200000116d5 */
[----:B------:R-:W1:Y:S01]  /*3f70*/  LDSM.16.MT88.4 R48, [R208+0x10000] ;  /* 0x01000000d030783b */ /* 0x000e620000004200 */
[----:B------:R-:W-:Y:S01]  /*3f80*/  @UP0 UIADD3 UR11, UP3, UPT, UR32, -0x100, URZ ;  /* 0xffffff00200b0890 */ /* 0x000fe2000ff7e0ff */
[----:B------:R-:W-:Y:S01]  /*3f90*/  IMAD.U32 R251, R249, -0x40, RZ ;  /* 0xffffffc0f9fb7824 */ /* 0x000fe200078e00ff */
[----:B------:R-:W-:Y:S01]  /*3fa0*/  @UP0 UIADD3 UR16, UP2, UPT, UR16, -0x100, URZ ;  /* 0xffffff0010100890 */ /* 0x000fe2000ff5e0ff */
[----:B------:R2:W3:Y:S01]  /*3fb0*/  LDSM.16.M88.4 R92, [R200+UR4+0x14800] ;  /* 0x01480004c85c783b */ /* 0x0004e20008000200 */
[----:B------:R-:W-:Y:S02]  /*3fc0*/  @UP0 UIADD3.X UR10, UPT, UPT, UR33, -0x1, URZ, UP3, !UPT ;  /* 0xffffffff210a0890 */ /* 0x000fe40009ffe4ff */
[----:B------:R-:W-:Y:S01]  /*3fd0*/  LEA R250, P1, R251, R202, 0x2 ;  /* 0x000000cafbfa7211 */ /* 0x000fe200078210ff */
[----:B------:R-:W4:Y:S01]  /*3fe0*/  LDSM.16.MT88.4 R64, [R208+0x11000] ;  /* 0x01100000d040783b */ /* 0x000f220000004200 */
[----:B------:R-:W-:Y:S01]  /*3ff0*/  UISETP.GT.AND UP1, UPT, UR28, UR14, UPT ;  /* 0x0000000e1c00728c */ /* 0x000fe2000bf24270 */
[----:B------:R-:W-:Y:S01]  /*4000*/  @P2 LOP3.LUT R201, R201, 0x30, RZ, 0xc0, !PT ;  /* 0x00000030c9c92812 */ /* 0x000fe200078ec0ff */
[----:B------:R-:W-:Y:S01]  /*4010*/  @UP0 UIADD3.X UR15, UPT, UPT, UR15, -0x1, URZ, UP2, !UPT ;  /* 0xffffffff0f0f0890 */ /* 0x000fe200097fe4ff */
[----:B------:R-:W4:Y:S01]  /*4020*/  LDSM.16.MT88.4 R80, [R208+0x12000] ;  /* 0x01200000d050783b */ /* 0x000f220000004200 */
[----:B------:R-:W-:Y:S02]  /*4030*/  LEA.HI.X.SX32 R251, R251, R203, 0x2, P1 ;  /* 0x000000cbfbfb7211 */ /* 0x000fe400008f16ff */
[----:B------:R-:W-:Y:S01]  /*4040*/  @P2 LOP3.LUT R232, R201, 0x7, R228, 0xf8, !PT ;  /* 0x00000007c9e82812 */ /* 0x000fe200078ef8e4 */
[----:B------:R-:W4:Y:S01]  /*4050*/  LDSM.16.MT88.4 R196, [R208+0x13000] ;  /* 0x01300000d0c4783b */ /* 0x000f220000004200 */
[----:B--2---:R-:W-:Y:S04]  /*4060*/  VIADD R200, R200, UR4 ;  /* 0x00000004c8c87c36 */ /* 0x004fe80008000000 */
[C---:B------:R-:W-:Y:S01]  /*4070*/  VIADD R204, R200.reuse, 0x14020 ;  /* 0x00014020c8cc7836 */ /* 0x040fe20000000000 */
[-C--:B-1----:R-:W-:Y:S08]  /*4080*/  HMMA.16816.F32 R4, R96, R48.reuse, RZ ;  /* 0x000000306004723c */ /* 0x082ff000000018ff */
[C---:B---3--:R-:W-:Y:S08]  /*4090*/  HMMA.16816.F32 R8, R92.reuse, R48, RZ ;  /* 0x000000305c08723c */ /* 0x048ff000000018ff */
        /* <DEDUP_REMOVED lines=9> */
[C---:B------:R-:W-:Y:S08]  /*4130*/  HMMA.16816.F32 R80, R96.reuse, R82, RZ ;  /* 0x000000526050723c */ /* 0x040ff000000018ff */
[-C--:B------:R-:W-:Y:S08]  /*4140*/  HMMA.16816.F32 R84, R96, R196.reuse, RZ ;  /* 0x000000c46054723c */ /* 0x080ff000000018ff */
[C---:B------:R-:W-:Y:S01]  /*4150*/  HMMA.16816.F32 R88, R92.reuse, R196, RZ ;  /* 0x000000c45c58723c */ /* 0x040fe200000018ff */
[----:B------:R-:W-:Y:S02]  /*4160*/  IMAD.MOV.U32 R196, RZ, RZ, 0x4 ;  /* 0x00000004ffc47424 */ /* 0x000fe400078e00ff */
[----:B------:R-:W-:Y:S02]  /*4170*/  VIADD R197, R200, 0x14000 ;  /* 0x00014000c8c57836 */ /* 0x000fe40000000000 */
[----:B------:R-:W-:Y:S01]  /*4180*/  @P2 IMAD.WIDE.U32 R200, R232, R196, UR32 ;  /* 0x00000020e8c82e25 */ /* 0x000fe2000f8e00c4 */
[----:B------:R-:W-:Y:S01]  /*4190*/  @UP0 UMOV UR32, UR11 ;  /* 0x0000000b00200c82 */ /* 0x000fe20008000000 */
[----:B------:R-:W-:Y:S01]  /*41a0*/  @UP0 UMOV UR33, UR10 ;  /* 0x0000000a00210c82 */ /* 0x000fe20008000000 */
[-C--:B------:R-:W-:Y:S01]  /*41b0*/  HMMA.16816.F32 R92, R92, R198.reuse, RZ ;  /* 0x000000c65c5c723c */ /* 0x080fe200000018ff */
[----:B------:R-:W-:Y:S01]  /*41c0*/  @P0 VIADD R204, R197, 0xffffffe0 ;  /* 0xffffffe0c5cc0836 */ /* 0x000fe20000000000 */
[----:B------:R-:W5:Y:S04]  /*41d0*/  @P2 LDG.E R231, desc[UR20][R200.64+-0x100] ;  /* 0xffff0014c8e72981 */ /* 0x000f68000c1e1900 */
[----:B------:R1:W5:Y:S02]  /*41e0*/  @P2 LDG.E R230, desc[UR20][R200.64+-0xe0] ;  /* 0xffff2014c8e62981 */ /* 0x000364000c1e1900 */
[----:B------:R-:W-:Y:S02]  /*41f0*/  HMMA.16816.F32 R96, R96, R198, RZ ;  /* 0x000000c66060723c */ /* 0x000fe400000018ff */
[----:B------:R-:W-:Y:S04]  /*4200*/  LDSM.16.M88.4 R196, [R204] ;  /* 0x00000000ccc4783b */ /* 0x000fe80000000200 */
[----:B------:R-:W-:Y:S04]  /*4210*/  LDSM.16.M88.4 R204, [R204+0x800] ;  /* 0x00080000cccc783b */ /* 0x000fe80000000200 */
[----:B-1----:R-:W1:Y:S02]  /*4220*/  LDSM.16.MT88.4 R200, [R208+0x10800] ;  /* 0x01080000d0c8783b */ /* 0x002e640000004200 */
[-C--:B-1----:R-:W-:Y:S08]  /*4230*/  HMMA.16816.F32 R4, R196, R200.reuse, R4 ;  /* 0x000000c8c404723c */ /* 0x082ff00000001804 */
[C---:B------:R-:W-:Y:S08]  /*4240*/  HMMA.16816.F32 R8, R204.reuse, R200, R8 ;  /* 0x000000c8cc08723c */ /* 0x040ff00000001808 */
[-C--:B------:R-:W-:Y:S08]  /*4250*/  HMMA.16816.F32 R44, R204, R202.reuse, R44 ;  /* 0x000000cacc2c723c */ /* 0x080ff0000000182c */
[C---:B------:R-:W-:Y:S01]  /*4260*/  HMMA.16816.F32 R48, R196.reuse, R202, R48 ;  /* 0x000000cac430723c */ /* 0x040fe20000001830 */
[----:B------:R-:W1:Y:S07]  /*4270*/  LDSM.16.MT88.4 R200, [R208+0x11800] ;  /* 0x01180000d0c8783b */ /* 0x000e6e0000004200 */
[-C--:B-1----:R-:W-:Y:S08]  /*4280*/  HMMA.16816.F32 R52, R196, R200.reuse, R52 ;  /* 0x000000c8c434723c */ /* 0x082ff00000001834 */
[C---:B------:R-:W-:Y:S08]  /*4290*/  HMMA.16816.F32 R56, R204.reuse, R200, R56 ;  /* 0x000000c8cc38723c */ /* 0x040ff00000001838 */
[-C--:B------:R-:W-:Y:S08]  /*42a0*/  HMMA.16816.F32 R60, R204, R202.reuse, R60 ;  /* 0x000000cacc3c723c */ /* 0x080ff0000000183c */
[C---:B------:R-:W-:Y:S01]  /*42b0*/  HMMA.16816.F32 R64, R196.reuse, R202, R64 ;  /* 0x000000cac440723c */ /* 0x040fe20000001840 */
[----:B------:R-:W1:Y:S04]  /*42c0*/  LDSM.16.MT88.4 R200, [R208+0x12800] ;  /* 0x01280000d0c8783b */ /* 0x000e680000004200 */
[----:B------:R-:W2:Y:S03]  /*42d0*/  LDSM.16.MT88.4 R208, [R208+0x13800] ;  /* 0x01380000d0d0783b */ /* 0x000ea60000004200 */
[-C--:B-1----:R-:W-:Y:S08]  /*42e0*/  HMMA.16816.F32 R68, R196, R200.reuse, R68 ;  /* 0x000000c8c444723c */ /* 0x082ff00000001844 */
[C---:B------:R-:W-:Y:S04]  /*42f0*/  HMMA.16816.F32 R72, R204.reuse, R200, R72 ;  /* 0x000000c8cc48723c */ /* 0x040fe80000001848 */
[----:B------:R-:W-:Y:S04]  /*4300*/  IMAD.SHL.U32 R201, R249, 0x8, RZ ;  /* 0x00000008f9c97824 */ /* 0x000fe800078e00ff */
[-C--:B------:R-:W-:Y:S08]  /*4310*/  HMMA.16816.F32 R76, R204, R202.reuse, R76 ;  /* 0x000000cacc4c723c */ /* 0x080ff0000000184c */
[C---:B------:R-:W-:Y:S04]  /*4320*/  HMMA.16816.F32 R80, R196.reuse, R202, R80 ;  /* 0x000000cac450723c */ /* 0x040fe80000001850 */
[----:B------:R-:W-:Y:S02]  /*4330*/  IMAD.MOV.U32 R202, RZ, RZ, R250 ;  /* 0x000000ffffca7224 */ /* 0x000fe400078e00fa */
[----:B------:R-:W-:Y:S02]  /*4340*/  IMAD.MOV.U32 R203, RZ, RZ, R251 ;  /* 0x000000ffffcb7224 */ /* 0x000fe400078e00fb */
[-C--:B--2---:R-:W-:Y:S03]  /*4350*/  HMMA.16816.F32 R84, R196, R208.reuse, R84 ;  /* 0x000000d0c454723c */ /* 0x084fe60000001854 */
[----:B------:R-:W-:Y:S01]  /*4360*/  REDG.E.ADD.F32.FTZ.RN.STRONG.GPU desc[UR20][R202.64], R4 ;  /* 0x00000004ca0079a6 */ /* 0x000fe2000c12f314 */
[C---:B------:R-:W-:Y:S04]  /*4370*/  LEA R200, P1, R201.reuse, R202, 0x2 ;  /* 0x000000cac9c87211 */ /* 0x040fe800078210ff */
[C---:B------:R-:W-:Y:S04]  /*4380*/  HMMA.16816.F32 R88, R204.reuse, R208, R88 ;  /* 0x000000d0cc58723c */ /* 0x040fe80000001858 */
[----:B------:R-:W-:Y:S02]  /*4390*/  LEA.HI.X.SX32 R201, R201, R203, 0x2, P1 ;  /* 0x000000cbc9c97211 */ /* 0x000fe400008f16ff */
[C---:B------:R-:W-:Y:S02]  /*43a0*/  LEA R208, P1, R249.reuse, R200, 0x5 ;  /* 0x000000c8f9d07211 */ /* 0x040fe400078228ff */
[-C--:B------:R-:W-:Y:S01]  /*43b0*/  HMMA.16816.F32 R92, R204, R210.reuse, R92 ;  /* 0x000000d2cc5c723c */ /* 0x080fe2000000185c */
[----:B------:R1:W-:Y:S02]  /*43c0*/  REDG.E.ADD.F32.FTZ.RN.STRONG.GPU desc[UR20][R200.64], R5 ;  /* 0x00000005c80079a6 */ /* 0x0003e4000c12f314 */
[C---:B------:R-:W-:Y:S02]  /*43d0*/  LEA.HI.X.SX32 R209, R249.reuse, R201, 0x5, P1 ;  /* 0x000000c9f9d17211 */ /* 0x040fe400008f2eff */
[C---:B------:R-:W-:Y:S03]  /*43e0*/  LEA R206, P1, R249.reuse, R208, 0x5 ;  /* 0x000000d0f9ce7211 */ /* 0x040fe600078228ff */
[----:B------:R2:W-:Y:S01]  /*43f0*/  REDG.E.ADD.F32.FTZ.RN.STRONG.GPU desc[UR20][R208.64], R6 ;  /* 0x00000006d00079a6 */ /* 0x0005e2000c12f314 */
[C---:B------:R-:W-:Y:S01]  /*4400*/  LEA.HI.X.SX32 R207, R249.reuse, R209, 0x5, P1 ;  /* 0x000000d1f9cf7211 */ /* 0x040fe200008f2eff */
[----:B------:R-:W-:Y:S04]  /*4410*/  HMMA.16816.F32 R96, R196, R210, R96 ;  /* 0x000000d2c460723c */ /* 0x000fe80000001860 */
[----:B------:R3:W-:Y:S01]  /*4420*/  REDG.E.ADD.F32.FTZ.RN.STRONG.GPU desc[UR20][R206.64], R7 ;  /* 0x00000007ce0079a6 */ /* 0x0007e2000c12f314 */
[C---:B------:R-:W-:Y:S04]  /*4430*/  LEA R204, P1, R249.reuse, R206, 0x5 ;  /* 0x000000cef9cc7211 */ /* 0x040fe800078228ff */
        /* <DEDUP_REMOVED lines=11> */
[C---:B-1----:R-:W-:Y:S03]  /*44f0*/  IMAD.WIDE R200, R249.reuse, -0xc0, R196 ;  /* 0xffffff40f9c87825 */ /* 0x042fe600078e02c4 */
[----:B------:R1:W-:Y:S01]  /*4500*/  REDG.E.ADD.F32.FTZ.RN.STRONG.GPU desc[UR20][R202.64+0x80], R48 ;  /* 0x00008030ca0079a6 */ /* 0x0003e2000c12f314 */
[C---:B------:R-:W-:Y:S03]  /*4510*/  LEA R4, P1, R249.reuse, R200, 0x5 ;  /* 0x000000c8f9047211 */ /* 0x040fe600078228ff */
[----:B------:R1:W-:Y:S01]  /*4520*/  REDG.E.ADD.F32.FTZ.RN.STRONG.GPU desc[UR20][R200.64+0x80], R49 ;  /* 0x00008031c80079a6 */ /* 0x0003e2000c12f314 */
[C---:B------:R-:W-:Y:S02]  /*4530*/  LEA.HI.X.SX32 R5, R249.reuse, R201, 0x5, P1 ;  /* 0x000000c9f9057211 */ /* 0x040fe400008f2eff */
[C---:B--2---:R-:W-:Y:S03]  /*4540*/  LEA R208, P1, R249.reuse, R4, 0x5 ;  /* 0x00000004f9d07211 */ /* 0x044fe600078228ff */
[----:B------:R2:W-:Y:S01]  /*4550*/  REDG.E.ADD.F32.FTZ.RN.STRONG.GPU desc[UR20][R4.64+0x80], R50 ;  /* 0x00008032040079a6 */ /* 0x0005e2000c12f314 */
[C---:B------:R-:W-:Y:S02]  /*4560*/  LEA.HI.X.SX32 R209, R249.reuse, R5, 0x5, P1 ;  /* 0x00000005f9d17211 */ /* 0x040fe400008f2eff */
[C---:B------:R-:W-:Y:S03]  /*4570*/  LEA R6, P1, R249.reuse, R208, 0x5 ;  /* 0x000000d0f9067211 */ /* 0x040fe600078228ff */
[----:B------:R2:W-:Y:S01]  /*4580*/  REDG.E.ADD.F32.FTZ.RN.STRONG.GPU desc[UR20][R208.64+0x80], R51 ;  /* 0x00008033d00079a6 */ /* 0x0005e2000c12f314 */
[C---:B---3--:R-:W-:Y:S02]  /*4590*/  LEA.HI.X.SX32 R7, R249.reuse, R209, 0x5, P1 ;  /* 0x000000d1f9077211 */ /* 0x048fe400008f2eff */
[C---:B------:R-:W-:Y:S03]  /*45a0*/  LEA R206, P1, R249.reuse, R6, 0x5 ;  /* 0x00000006f9ce7211 */ /* 0x040fe600078228ff */
[----:B------:R3:W-:Y:S01]  /*45b0*/  REDG.E.ADD.F32.FTZ.RN.STRONG.GPU desc[UR20][R6.64+0x80], R44 ;  /* 0x0000802c060079a6 */ /* 0x0007e2000c12f314 */
[C---:B------:R-:W-:Y:S02]  /*45c0*/  LEA.HI.X.SX32 R207, R249.reuse, R7, 0x5, P1 ;  /* 0x00000007f9cf7211 */ /* 0x040fe400008f2eff */
[C---:B----4-:R-:W-:Y:S03]  /*45d0*/  LEA R204, P1, R249.reuse, R206, 0x5 ;  /* 0x000000cef9cc7211 */ /* 0x050fe600078228ff */
        /* <DEDUP_REMOVED lines=23> */
[C---:B--2---:R-:W-:Y:S03]  /*4750*/  LEA R4, P1, R249.reuse, R200, 0x5 ;  /* 0x000000c8f9047211 */ /* 0x044fe600078228ff */
[----:B------:R2:W-:Y:S01]  /*4760*/  REDG.E.ADD.F32.FTZ.RN.STRONG.GPU desc[UR20][R200.64+0x100], R58 ;  /* 0x0001003ac80079a6 */ /* 0x0005e2000c12f314 */
        /* <DEDUP_REMOVED lines=10> */
[C---:B---3--:R-:W-:Y:S03]  /*4810*/  LEA R6, P1, R249.reuse, R250, 0x5 ;  /* 0x000000faf9067211 */ /* 0x048fe600078228ff */
[----:B------:R-:W-:Y:S01]  /*4820*/  REDG.E.ADD.F32.FTZ.RN.STRONG.GPU desc[UR20][R250.64+0x180], R67 ;  /* 0x00018043fa0079a6 */ /* 0x000fe2000c12f314 */
[C---:B------:R-:W-:Y:S02]  /*4830*/  LEA.HI.X.SX32 R7, R249.reuse, R251, 0x5, P1 ;  /* 0x000000fbf9077211 */ /* 0x040fe400008f2eff */
[C---:B------:R-:W-:Y:S03]  /*4840*/  LEA R44, P1, R249.reuse, R6, 0x5 ;  /* 0x00000006f92c7211 */ /* 0x040fe600078228ff */
[----:B------:R-:W-:Y:S01]  /*4850*/  REDG.E.ADD.F32.FTZ.RN.STRONG.GPU desc[UR20][R6.64+0x180], R60 ;  /* 0x0001803c060079a6 */ /* 0x000fe2000c12f314 */
[C---:B----4-:R-:W-:Y:S02]  /*4860*/  LEA.HI.X.SX32 R45, R249.reuse, R7, 0x5, P1 ;  /* 0x00000007f92d7211 */ /* 0x050fe400008f2eff */
        /* <DEDUP_REMOVED lines=19> */
[----:B------:R3:W-:Y:S01]  /*49a0*/  REDG.E.ADD.F32.FTZ.RN.STRONG.GPU desc[UR20][R198.64+0x200], R72 ;  /* 0x00020048c60079a6 */ /* 0x0007e2000c12f314 */
        /* <DEDUP_REMOVED lines=13> */
[----:B--2---:R-:W-:Y:S01]  /*4a80*/  LEA R200, P1, R249, R48, 0x5 ;  /* 0x00000030f9c87211 */ /* 0x004fe200078228ff */
[----:B---3--:R-:W-:Y:S02]  /*4a90*/  VIADD R72, R227, 0x20 ;  /* 0x00000020e3487836 */ /* 0x008fe40000000000 */
        /* <DEDUP_REMOVED lines=57> */
[----:B------:R-:W1:Y:S03]  /*4e30*/  LDSM.16.MT88.4 R8, [R226] ;  /* 0x00000000e208783b */ /* 0x000e660000004200 */
        /* <DEDUP_REMOVED lines=10> */
[C---:B------:R-:W-:Y:S08]  /*4ee0*/  HMMA.16816.F32 R104, R44.reuse, R8, R104 ;  /* 0x000000082c68723c */ /* 0x040ff00000001868 */
        /* <DEDUP_REMOVED lines=8> */
[----:B------:R-:W4:Y:S04]  /*4f70*/  LDSM.16.MT88.4 R4, [R226+0x5000] ;  /* 0x00500000e204783b */ /* 0x000f280000004200 */
[----:B------:R-:W-:Y:S03]  /*4f80*/  LDSM.16.MT88.4 R48, [R227+0x14c00] ;  /* 0x014c0000e330783b */ /* 0x000fe60000004200 */
[-C--:B--2---:R-:W-:Y:S08]  /*4f90*/  HMMA.16816.F32 R100, R52, R56.reuse, R100 ;  /* 0x000000383464723c */ /* 0x084ff00000001864 */
[C---:B---3--:R-:W-:Y:S08]  /*4fa0*/  HMMA.16816.F32 R104, R60.reuse, R56, R104 ;  /* 0x000000383c68723c */ /* 0x048ff00000001868 */
[-C--:B------:R-:W-:Y:S08]  /*4fb0*/  HMMA.16816.F32 R108, R60, R58.reuse, R108 ;  /* 0x0000003a3c6c723c */ /* 0x080ff0000000186c */
[C---:B------:R-:W-:Y:S01]  /*4fc0*/  HMMA.16816.F32 R112, R52.reuse, R58, R112 ;  /* 0x0000003a3470723c */ /* 0x040fe20000001870 */
[----:B------:R-:W2:Y:S07]  /*4fd0*/  LDSM.16.MT88.4 R56, [R226+0x1800] ;  /* 0x00180000e238783b */ /* 0x000eae0000004200 */
[-C--:B------:R-:W-:Y:S08]  /*4fe0*/  HMMA.16816.F32 R116, R52, R64.reuse, R116 ;  /* 0x000000403474723c */ /* 0x080ff00000001874 */
[C---:B------:R-:W-:Y:S08]  /*4ff0*/  HMMA.16816.F32 R120, R60.reuse, R64, R120 ;  /* 0x000000403c78723c */ /* 0x040ff00000001878 */
[-C--:B------:R-:W-:Y:S01]  /*5000*/  HMMA.16816.F32 R124, R60, R66.reuse, R124 ;  /* 0x000000423c7c723c */ /* 0x080fe2000000187c */
[----:B------:R-:W3:Y:S04]  /*5010*/  LDSM.16.MT88.4 R60, [R72+0x14c00] ;  /* 0x014c0000483c783b */ /* 0x000ee80000004200 */
[----:B------:R-:W3:Y:S03]  /*5020*/  LDSM.16.MT88.4 R72, [R226+0x5800] ;  /* 0x00580000e248783b */ /* 0x000ee60000004200 */
[----:B------:R-:W-:Y:S08]  /*5030*/  HMMA.16816.F32 R128, R52, R66, R128 ;  /* 0x000000423480723c */ /* 0x000ff00000001880 */
[-C--:B-1----:R-:W-:Y:S08]  /*5040*/  HMMA.16816.F32 R100, R8, R44.reuse, R100 ;  /* 0x0000002c0864723c */ /* 0x082ff00000001864 */
[C---:B------:R-:W-:Y:S08]  /*5050*/  HMMA.16816.F32 R104, R68.reuse, R44, R104 ;  /* 0x0000002c4468723c */ /* 0x040ff00000001868 */
[-C--:B------:R-:W-:Y:S08]  /*5060*/  HMMA.16816.F32 R108, R68, R46.reuse, R108 ;  /* 0x0000002e446c723c */ /* 0x080ff0000000186c */
[C---:B------:R-:W-:Y:S08]  /*5070*/  HMMA.16816.F32 R112, R8.reuse, R46, R112 ;  /* 0x0000002e0870723c */ /* 0x040ff00000001870 */
[-C--:B----4-:R-:W-:Y:S08]  /*5080*/  HMMA.16816.F32 R116, R8, R4.reuse, R116 ;  /* 0x000000040874723c */ /* 0x090ff00000001874 */
[C---:B------:R-:W-:Y:S08]  /*5090*/  HMMA.16816.F32 R120, R68.reuse, R4, R120 ;  /* 0x000000044478723c */ /* 0x040ff00000001878 */
[-C--:B------:R-:W-:Y:S08]  /*50a0*/  HMMA.16816.F32 R124, R68, R6.reuse, R124 ;  /* 0x00000006447c723c */ /* 0x080ff0000000187c */
[----:B------:R-:W-:Y:S04]  /*50b0*/  HMMA.16816.F32 R128, R8, R6, R128 ;  /* 0x000000060880723c */ /* 0x000fe80000001880 */
[----:B------:R-:W-:Y:S04]  /*50c0*/  LOP3.LUT R6, R2, 0x1f8, RZ, 0xc0, !PT ;  /* 0x000001f802067812 */ /* 0x000fe800078ec0ff */
[-C--:B--2---:R-:W-:Y:S05]  /*50d0*/  HMMA.16816.F32 R100, R48, R56.reuse, R100 ;  /* 0x000000383064723c */ /* 0x084fea0000001864 */
[----:B------:R-:W-:Y:S03]  /*50e0*/  LOP3.LUT R6, R6, 0x38, R213, 0x78, !PT ;  /* 0x0000003806067812 */ /* 0x000fe600078e78d5 */
[C---:B---3--:R-:W-:Y:S04]  /*50f0*/  HMMA.16816.F32 R104, R60.reuse, R56, R104 ;  /* 0x000000383c68723c */ /* 0x048fe80000001868 */
[----:B------:R-:W-:Y:S04]  /*5100*/  LOP3.LUT R6, R6, 0x1e00, R2, 0xf8, !PT ;  /* 0x00001e0006067812 */ /* 0x000fe800078ef802 */
[-C--:B------:R-:W-:Y:S03]  /*5110*/  HMMA.16816.F32 R108, R60, R58.reuse, R108 ;  /* 0x0000003a3c6c723c */ /* 0x080fe6000000186c */
[----:B------:R-:W-:Y:S05]  /*5120*/  LEA R6, R6, UR4, 0x1 ;  /* 0x0000000406067c11 */ /* 0x000fea000f8e08ff */
        /* <DEDUP_REMOVED lines=30> */
.L_x_151:
        /* <DEDUP_REMOVED lines=75> */
[----:B------:R-:W-:-:S02]  /*57c0*/  F2FP.F16.F32.PACK_AB R126, R127, R126 ;  /* 0x0000007e7f7e723e */ /* 0x000fc400000000ff */
[----:B------:R-:W-:Y:S01]  /*57d0*/  ISETP.NE.AND P0, PT, R236, -0x1, PT ;  /* 0xffffffffec00780c */ /* 0x000fe20003f05270 */
[----:B------:R-:W2:Y:S01]  /*57e0*/  S2R R2, SR_CTAID.Y ;  /* 0x0000000000027919 */ /* 0x000ea20000002600 */
        /* <DEDUP_REMOVED lines=34> */
[----:B---3--:R-:W-:Y:S01]  /*5a10*/  SHF.R.S32.HI R3, RZ, 0x1f, R235 ;  /* 0x0000001fff037819 */ /* 0x008fe200000114eb */
[----:B------:R-:W3:Y:S04]  /*5a20*/  LDCU.64 UR6, c[0x0][0x5a8] ;  /* 0x0000b500ff0677ac */ /* 0x000ee80008000a00 */
[----:B--2---:R-:W-:Y:S02]  /*5a30*/  IMAD R3, R3, UR12, RZ ;  /* 0x0000000c03037c24 */ /* 0x004fe4000f8e02ff */
[----:B------:R-:W-:-:S04]  /*5a40*/  IMAD.WIDE.U32 R4, R235, UR12, RZ ;  /* 0x0000000ceb047c25 */ /* 0x000fc8000f8e00ff */
[----:B------:R-:W-:-:S05]  /*5a50*/  IMAD R3, R235, UR13, R3 ;  /* 0x0000000deb037c24 */ /* 0x000fca000f8e0203 */
[----:B------:R-:W-:-:S03]  /*5a60*/  IADD3 R5, PT, PT, R5, R3, RZ ;  /* 0x0000000305057210 */ /* 0x000fc60007ffe0ff */
[----:B---3--:R-:W-:-:S04]  /*5a70*/  IMAD.WIDE.U32 R46, R2, UR6, R4 ;  /* 0x00000006022e7c25 */ /* 0x008fc8000f8e0004 */
[----:B------:R-:W-:Y:S01]  /*5a80*/  IMAD R11, R2, UR7, R47 ;  /* 0x00000007020b7c24 */ /* 0x000fe2000f8e022f */
[----:B------:R-:W-:Y:S05]  /*5a90*/  BRA `(.L_x_154) ;  /* 0x0000000000147947 */ /* 0x000fea0003800000 */
.L_x_153:
[----:B------:R-:W2:Y:S01]  /*5aa0*/  LDCU.64 UR12, c[0x0][0x5c0] ;  /* 0x0000b800ff0c77ac */ /* 0x000ea20008000a00 */
[----:B------:R-:W-:-:S05]  /*5ab0*/  IADD3 R46, PT, PT, R235, R236, RZ ;  /* 0x000000eceb2e7210 */ /* 0x000fca0007ffe0ff */
[C---:B--2---:R-:W-:Y:S02]  /*5ac0*/  IMAD R11, R46.reuse, UR13, RZ ;  /* 0x0000000d2e0b7c24 */ /* 0x044fe4000f8e02ff */
[----:B------:R-:W-:-:S05]  /*5ad0*/  IMAD.WIDE.U32 R46, R46, UR12, RZ ;  /* 0x0000000c2e2e7c25 */ /* 0x000fca000f8e00ff */
[----:B------:R-:W-:Y:S02]  /*5ae0*/  IADD3 R11, PT, PT, R47, R11, RZ ;  /* 0x0000000b2f0b7210 */ /* 0x000fe40007ffe0ff */
.L_x_154:
[----:B------:R-:W-:Y:S05]  /*5af0*/  @P0 BRA `(.L_x_155) ;  /* 0x00000000002c0947 */ /* 0x000fea0003800000 */
        /* <DEDUP_REMOVED lines=11> */
.L_x_155:
[----:B------:R-:W2:Y:S01]  /*5bb0*/  LDCU.64 UR6, c[0x0][0x5c8] ;  /* 0x0000b900ff0677ac */ /* 0x000ea20008000a00 */
[----:B------:R-:W-:-:S05]  /*5bc0*/  IADD3 R4, PT, PT, R235, R236, RZ ;  /* 0x000000eceb047210 */ /* 0x000fca0007ffe0ff */
[C---:B--2---:R-:W-:Y:S02]  /*5bd0*/  IMAD R7, R4.reuse, UR7, RZ ;  /* 0x0000000704077c24 */ /* 0x044fe4000f8e02ff */
[----:B------:R-:W-:-:S05]  /*5be0*/  IMAD.WIDE.U32 R4, R4, UR6, RZ ;  /* 0x0000000604047c25 */ /* 0x000fca000f8e00ff */
[----:B------:R-:W-:Y:S02]  /*5bf0*/  IADD3 R7, PT, PT, R5, R7, RZ ;  /* 0x0000000705077210 */ /* 0x000fe40007ffe0ff */
[----:B------:R-:W-:Y:S02]  /*5c00*/  MOV R10, R4 ;  /* 0x00000004000a7202 */ /* 0x000fe40000000f00 */
.L_x_156:
        /* <DEDUP_REMOVED lines=13> */
[----:B------:R-:W-:Y:S01]  /*5ce0*/  IMAD.U32 R44, RZ, RZ, UR6 ;  /* 0x00000006ff2c7e24 */ /* 0x000fe2000f8e00ff */
[----:B------:R-:W2:Y:S01]  /*5cf0*/  LDS.128 R20, [R6+0x12000] ;  /* 0x0120000006147984 */ /* 0x000ea20000000c00 */
        /* <DEDUP_REMOVED lines=21> */
[----:B------:R-:W-:-:S03]  /*5e50*/  IMAD R5, R5, UR18, R11 ;  /* 0x0000001205057c24 */ /* 0x000fc6000f8e020b */
[----:B------:R2:W3:Y:S01]  /*5e60*/  LDS.128 R40, [R6+0x17000] ;  /* 0x0170000006287984 */ /* 0x0004e20000000c00 */
[----:B------:R-:W-:-:S04]  /*5e70*/  IMAD.MOV.U32 R4, RZ, RZ, R10 ;  /* 0x000000ffff047224 */ /* 0x000fc800078e000a */
[----:B------:R-:W-:Y:S01]  /*5e80*/  IMAD.WIDE.U32 R4, R3, UR6, R4 ;  /* 0x0000000603047c25 */ /* 0x000fe2000f8e0004 */
[----:B--2---:R-:W-:-:S05]  /*5e90*/  MOV R6, R46 ;  /* 0x0000002e00067202 */ /* 0x004fca0000000f00 */
[----:B------:R-:W-:-:S04]  /*5ea0*/  IMAD.WIDE.U32 R6, R3, UR12, R6 ;  /* 0x0000000c03067c25 */ /* 0x000fc8000f8e0006 */
[C---:B------:R-:W-:Y:S01]  /*5eb0*/  IMAD R0, R3.reuse, UR13, R7 ;  /* 0x0000000d03007c24 */ /* 0x040fe2000f8e0207 */
[----:B------:R-:W-:Y:S01]  /*5ec0*/  LEA R8, P0, R6, UR8, 0x1 ;  /* 0x0000000806087c11 */ /* 0x000fe2000f8008ff */
[----:B------:R-:W-:-:S03]  /*5ed0*/  IMAD R3, R3, UR7, R5 ;  /* 0x0000000703037c24 */ /* 0x000fc6000f8e0205 */
[----:B------:R-:W-:Y:S02]  /*5ee0*/  LEA.HI.X R9, R6, UR9, R0, 0x1, P0 ;  /* 0x0000000906097c11 */ /* 0x000fe400080f0c00 */
[----:B------:R-:W-:-:S03]  /*5ef0*/  LEA R6, P0, R4, UR10, 0x1 ;  /* 0x0000000a04067c11 */ /* 0x000fc6000f8008ff */
[----:B------:R2:W-:Y:S01]  /*5f00*/  STG.E.128 desc[UR20][R8.64+0x100], R20 ;  /* 0x0001001408007986 */ /* 0x0005e2000c101d14 */
[----:B------:R-:W-:-:S03]  /*5f10*/  LEA.HI.X R7, R4, UR11, R3, 0x1, P0 ;  /* 0x0000000b04077c11 */ /* 0x000fc600080f0c03 */
[----:B----4-:R2:W-:Y:S04]  /*5f20*/  STG.E.128 desc[UR20][R8.64+0x80], R16 ;  /* 0x0000801008007986 */ /* 0x0105e8000c101d14 */
[----:B------:R2:W-:Y:S04]  /*5f30*/  STG.E.128 desc[UR20][R8.64], R12 ;  /* 0x0000000c08007986 */ /* 0x0005e8000c101d14 */
[----:B------:R2:W-:Y:S04]  /*5f40*/  STG.E.128 desc[UR20][R8.64+0x180], R24 ;  /* 0x0001801808007986 */ /* 0x0005e8000c101d14 */
[----:B-1----:R2:W-:Y:S04]  /*5f50*/  STG.E.128 desc[UR20][R6.64], R28 ;  /* 0x0000001c06007986 */ /* 0x0025e8000c101d14 */
[----:B------:R2:W-:Y:S04]  /*5f60*/  STG.E.128 desc[UR20][R6.64+0x80], R32 ;  /* 0x0000802006007986 */ /* 0x0005e8000c101d14 */
[----:B---3--:R2:W-:Y:S04]  /*5f70*/  STG.E.128 desc[UR20][R6.64+0x100], R36 ;  /* 0x0001002406007986 */ /* 0x0085e8000c101d14 */
[----:B------:R2:W-:Y:S02]  /*5f80*/  STG.E.128 desc[UR20][R6.64+0x180], R40 ;  /* 0x0001802806007986 */ /* 0x0005e4000c101d14 */
.L_x_143:
[----:B------:R-:W-:Y:S05]  /*5f90*/  BSYNC.RECONVERGENT B1 ;  /* 0x0000000000017941 */ /* 0x000fea0003800200 */
.L_x_127:
        /* <DEDUP_REMOVED lines=11> */
.L_x_158:
        /* <DEDUP_REMOVED lines=11> */
.L_x_1259:


//--------------------- .text._ZN5flash44flash_bwd_dq_dk_dv_loop_seqk_parallel_kernelI23Flash_bwd_kernel_traitsILi256ELi64ELi32ELi8ELi4ELi1ELi2ELb1ELb1EN7cutlass6half_tE19Flash_kernel_traitsILi256ELi64ELi32ELi8ES3_EELb0ELb1ELb0ELb1ELb0ELb0ELb0EEEvNS_16Flash_bwd_paramsE --------------------------
	.section	.text._ZN5flash44flash_bwd_dq_dk_dv_loop_seqk_parallel_kernelI23Flash_bwd_kernel_traitsILi256ELi64ELi32ELi8ELi4ELi1ELi2ELb1ELb1EN7cutlass6half_tE19Flash_kernel_traitsILi256ELi64ELi32ELi8ES3_EELb0ELb1ELb0ELb1ELb0ELb0ELb0EEEvNS_16Flash_bwd_paramsE,"ax",@progbits
	.align	128
        .global         _ZN5flash44flash_bwd_dq_dk_dv_loop_seqk_parallel_kernelI23Flash_bwd_kernel_traitsILi256ELi64ELi32ELi8ELi4ELi1ELi2ELb1ELb1EN7cutlass6half_tE19Flash_kernel_traitsILi256ELi64ELi32ELi8ES3_EELb0ELb1ELb0ELb1ELb0ELb0ELb0EEEvNS_16Flash_bwd_paramsE
        .type           _ZN5flash44flash_bwd_dq_dk_dv_loop_seqk_parallel_kernelI23Flash_bwd_kernel_traitsILi256ELi64ELi32ELi8ELi4ELi1ELi2ELb1ELb1EN7cutlass6half_tE19Flash_kernel_traitsILi256ELi64ELi32ELi8ES3_EELb0ELb1ELb0ELb1ELb0ELb0ELb0EEEvNS_16Flash_bwd_paramsE,@function
        .size           _ZN5flash44flash_bwd_dq_dk_dv_loop_seqk_parallel_kernelI23Flash_bwd_kernel_traitsILi256ELi64ELi32ELi8ELi4ELi1ELi2ELb1ELb1EN7cutlass6half_tE19Flash_kernel_traitsILi256ELi64ELi32ELi8ES3_EELb0ELb1ELb0ELb1ELb0ELb0ELb0EEEvNS_16Flash_bwd_paramsE,(.L_x_1260 - _ZN5flash44flash_bwd_dq_dk_dv_loop_seqk_parallel_kernelI23Flash_bwd_kernel_traitsILi256ELi64ELi32ELi8ELi4ELi1ELi2ELb1ELb1EN7cutlass6half_tE19Flash_kernel_traitsILi256ELi64ELi32ELi8ES3_EELb0ELb1ELb0ELb1ELb0ELb0ELb0EEEvNS_16Flash_bwd_paramsE)
        .other          _ZN5flash44flash_bwd_dq_dk_dv_loop_seqk_parallel_kernelI23Flash_bwd_kernel_traitsILi256ELi64ELi32ELi8ELi4ELi1ELi2ELb1ELb1EN7cutlass6half_tE19Flash_kernel_traitsILi256ELi64ELi32ELi8ES3_EELb0ELb1ELb0ELb1ELb0ELb0ELb0EEEvNS_16Flash_bwd_paramsE,@"STO_CUDA_ENTRY STV_DEFAULT"
_ZN5flash44flash_bwd_dq_dk_dv_loop_seqk_parallel_kernelI23Flash_bwd_kernel_traitsILi256ELi64ELi32ELi8ELi4ELi1ELi2ELb1ELb1EN7cutlass6half_tE19Flash_kernel_traitsILi256ELi64ELi32ELi8ES3_EELb0ELb1ELb0ELb1ELb0ELb0ELb0EEEvNS_16Flash_bwd_paramsE:
.text._ZN5flash44flash_bwd_dq_dk_dv_loop_seqk_parallel_kernelI23Flash_bwd_kernel_traitsILi256ELi64ELi32ELi8ELi4ELi1ELi2ELb1ELb1EN7cutlass6half_tE19Flash_kernel_traitsILi256ELi64ELi32ELi8ES3_EELb0ELb1ELb0ELb1ELb0ELb0ELb0EEEvNS_16Flash_bwd_paramsE:
        /* <DEDUP_REMOVED lines=13> */
[----:B------:R-:W3:Y:S01]  /*00d0*/  S2UR UR20, SR_CgaCtaId ;  /* 0x00000000001479c3 */ /* 0x000ee20000008800 */
[----:B------:R-:W4:Y:S01]  /*00e0*/  LDCU.U8 UR12, c[0x0][0x532] ;  /* 0x0000a640ff0c77ac */ /* 0x000f220008000000 */
[----:B------:R-:W5:Y:S06]  /*00f0*/  LDCU.64 UR6, c[0x0][0x468] ;  /* 0x00008d00ff0677ac */ /* 0x000f6c0008000a00 */
[----:B------:R-:W3:Y:S01]  /*0100*/  S2UR UR19, SR_CgaCtaId ;  /* 0x00000000001379c3 */ /* 0x000ee20000008800 */
[----:B------:R-:W3:Y:S01]  /*0110*/  LDCU.64 UR38, c[0x0][0x358] ;  /* 0x00006b00ff2677ac */ /* 0x000ee20008000a00 */
[----:B------:R-:W3:Y:S06]  /*0120*/  LDCU.64 UR34, c[0x0][0x460] ;  /* 0x00008c00ff2277ac */ /* 0x000eec0008000a00 */
[----:B------:R-:W3:Y:S01]  /*0130*/  S2UR UR28, SR_CTAID.Z ;  /* 0x00000000001c79c3 */ /* 0x000ee20000002700 */
[----:B-1----:R-:W-:-:S02]  /*0140*/  ULEA UR5, UP0, UR36, UR10, 0x2 ;  /* 0x0000000a24057291 */ /* 0x002fc4000f8010ff */
[----:B--2---:R-:W-:Y:S02]  /*0150*/  UISETP.NE.U32.AND UP3, UPT, UR8, URZ, UPT ;  /* 0x000000ff0800728c */ /* 0x004fe4000bf65070 */
[----:B------:R-:W-:Y:S02]  /*0160*/  ULEA.HI.X UR4, UR36, UR11, URZ, 0x2, UP0 ;  /* 0x0000000b24047291 */ /* 0x000fe400080f14ff */
[----:B------:R-:W-:Y:S01]  /*0170*/  UISETP.NE.U32.AND UP0, UPT, UR8, URZ, UPT ;  /* 0x000000ff0800728c */ /* 0x000fe2000bf05070 */
[----:B------:R-:W1:Y:S01]  /*0180*/  S2UR UR21, SR_CTAID.Y ;  /* 0x00000000001579c3 */ /* 0x000e620000002600 */
[----:B------:R-:W-:Y:S01]  /*0190*/  UISETP.NE.AND.EX UP3, UPT, UR9, URZ, UPT, UP3 ;  /* 0x000000ff0900728c */ /* 0x000fe2000bf65330 */
[----:B------:R-:W-:Y:S01]  /*01a0*/  MOV R240, UR5 ;  /* 0x0000000500f07c02 */ /* 0x000fe20008000f00 */
[----:B------:R-:W-:Y:S01]  /*01b0*/  UISETP.NE.AND.EX UP5, UPT, UR9, URZ, UPT, UP0 ;  /* 0x000000ff0900728c */ /* 0x000fe2000bfa5300 */
[----:B------:R-:W-:Y:S01]  /*01c0*/  MOV R241, UR4 ;  /* 0x0000000400f17c02 */ /* 0x000fe20008000f00 */
[----:B------:R-:W2:Y:S03]  /*01d0*/  LDCU.64 UR8, c[0x0][0x470] ;  /* 0x00008e00ff0877ac */ /* 0x000ea60008000a00 */
[----:B------:R-:W1:Y:S01]  /*01e0*/  S2UR UR24, SR_CTAID.X ;  /* 0x00000000001879c3 */ /* 0x000e620000002500 */
[----:B----4-:R-:W-:-:S02]  /*01f0*/  UISETP.NE.AND UP2, UPT, UR12, URZ, UPT ;  /* 0x000000ff0c00728c */ /* 0x010fc4000bf45270 */
[----:B-----5:R-:W-:Y:S02]  /*0200*/  UISETP.EQ.U32.AND UP1, UPT, UR6, URZ, UPT ;  /* 0x000000ff0600728c */ /* 0x020fe4000bf22070 */
[----:B------:R-:W-:Y:S02]  /*0210*/  UISETP.NE.U32.AND UP6, UPT, UR6, URZ, UPT ;  /* 0x000000ff0600728c */ /* 0x000fe4000bfc5070 */
[----:B------:R-:W-:Y:S01]  /*0220*/  UISETP.EQ.OR.EX UP0, UPT, UR7, URZ, !UP2, UP1 ;  /* 0x000000ff0700728c */ /* 0x000fe2000d702710 */
[----:B------:R-:W4:Y:S01]  /*0230*/  S2UR UR18, SR_CTAID.Y ;  /* 0x00000000001279c3 */ /* 0x000f220000002600 */
[----:B------:R-:W-:Y:S01]  /*0240*/  UISETP.NE.AND.EX UP6, UPT, UR7, URZ, UPT, UP6 ;  /* 0x000000ff0700728c */ /* 0x000fe2000bfc5360 */
[----:B------:R-:W-:Y:S02]  /*0250*/  UMOV UR10, 0x400 ;  /* 0x00000400000a7882 */ /* 0x000fe40000000000 */
[----:B------:R-:W-:Y:S01]  /*0260*/  UMOV UR7, 0x400 ;  /* 0x0000040000077882 */ /* 0x000fe20000000000 */
[----:B------:R-:W-:-:S02]  /*0270*/  UP2UR UR30, UPR, URZ, 0x4 ;  /* 0x00000004ff1e7883 */ /* 0x000fc40008000000 */
[----:B--2---:R-:W-:Y:S01]  /*0280*/  UISETP.NE.U32.AND UP4, UPT, UR8, URZ, UPT ;  /* 0x000000ff0800728c */ /* 0x004fe2000bf85070 */
[----:B------:R-:W2:Y:S01]  /*0290*/  S2UR UR23, SR_CTAID.Z ;  /* 0x00000000001779c3 */ /* 0x000ea20000002700 */
[----:B------:R-:W1:Y:S01]  /*02a0*/  LDCU UR6, c[0x0][0x438] ;  /* 0x00008700ff0677ac */ /* 0x000e620008000800 */
[----:B------:R-:W-:Y:S01]  /*02b0*/  UP2UR UR31, UPR, URZ, 0x1 ;  /* 0x00000001ff1f7883 */ /* 0x000fe20008000000 */
[----:B------:R-:W1:Y:S01]  /*02c0*/  LDCU UR22, c[0x0][0x438] ;  /* 0x00008700ff1677ac */ /* 0x000e620008000800 */
[----:B------:R-:W1:Y:S01]  /*02d0*/  @!UP3 LDCU UR25, c[0x0][0x434] ;  /* 0x00008680ff19b7ac */ /* 0x000e620008000800 */
[----:B---3--:R-:W-:Y:S02]  /*02e0*/  ULEA UR20, UR20, UR10, 0x18 ;  /* 0x0000000a14147291 */ /* 0x008fe4000f8ec0ff */
[----:B------:R-:W-:Y:S02]  /*02f0*/  ULEA UR19, UR19, UR7, 0x18 ;  /* 0x0000000713137291 */ /* 0x000fe4000f8ec0ff */
[----:B------:R-:W-:Y:S01]  /*0300*/  UISETP.NE.AND.EX UP4, UPT, UR9, URZ, UPT, UP4 ;  /* 0x000000ff0900728c */ /* 0x000fe2000bf85340 */
[----:B------:R-:W-:Y:S01]  /*0310*/  UMOV UR26, URZ ;  /* 0x000000ff001a7c82 */ /* 0x000fe20008000000 */
[----:B------:R-:W-:-:S09]  /*0320*/  UMOV UR27, URZ ;  /* 0x000000ff001b7c82 */ /* 0x000fd20008000000 */
.L_x_200:
[----:B---3--:R-:W3:Y:S01]  /*0330*/  LDCU.64 UR4, c[0x0][0x478] ;  /* 0x00008f00ff0477ac */ /* 0x008ee20008000a00 */
        /* <DEDUP_REMOVED lines=10> */
[----:B---3--:R-:W-:-:S03]  /*03e0*/  UISETP.NE.U32.AND UP0, UPT, UR4, URZ, UPT ;  /* 0x000000ff0400728c */ /* 0x008fc6000bf05070 */
[----:B------:R-:W3:Y:S01]  /*03f0*/  @P1 LDG.E R3, desc[UR38][R2.64] ;  /* 0x0000002602031981 */ /* 0x000ee2000c1e1900 */
[----:B------:R-:W-:-:S06]  /*0400*/  UISETP.NE.AND.EX UP0, UPT, UR5, URZ, UPT, UP0 ;  /* 0x000000ff0500728c */ /* 0x000fcc000bf05300 */
[----:B------:R-:W-:-:S05]  /*0410*/  PLOP3.LUT P0, PT, PT, PT, UP0, 0x80, 0x8 ;  /* 0x000000000008781c */ /* 0x000fca0003f0f008 */
[----:B------:R-:W-:Y:S01]  /*0420*/  @UP0 ULEA UR12, UP1, UR36, UR4, 0x2 ;  /* 0x00000004240c0291 */ /* 0x000fe2000f8210ff */
[----:B-1--4-:R-:W-:Y:S01]  /*0430*/  IMAD.U32 R6, RZ, RZ, UR10 ;  /* 0x0000000aff067e24 */ /* 0x012fe2000f8e00ff */
[----:B------:R-:W5:Y:S02]  /*0440*/  @!UP0 LDCU UR7, c[0x0][0x43c] ;  /* 0x00008780ff0787ac */ /* 0x000f640008000800 */
[----:B------:R-:W-:Y:S02]  /*0450*/  @UP0 ULEA.HI.X UR13, UR36, UR5, URZ, 0x2, UP1 ;  /* 0x00000005240d0291 */ /* 0x000fe400088f14ff */
[----:B------:R-:W-:Y:S01]  /*0460*/  IMAD.U32 R4, RZ, RZ, UR12 ;  /* 0x0000000cff047e24 */ /* 0x000fe2000f8e00ff */
[----:B------:R-:W4:Y:S01]  /*0470*/  @!UP0 LDCU.64 UR4, c[0x0][0x488] ;  /* 0x00009100ff0487ac */ /* 0x000f220008000a00 */
[----:B------:R-:W-:Y:S02]  /*0480*/  IMAD.U32 R7, RZ, RZ, UR11 ;  /* 0x0000000bff077e24 */ /* 0x000fe4000f8e00ff */
[----:B------:R-:W-:-:S03]  /*0490*/  IMAD.U32 R5, RZ, RZ, UR13 ;  /* 0x0000000dff057e24 */ /* 0x000fc6000f8e00ff */
[----:B------:R-:W2:Y:S04]  /*04a0*/  @P2 LDG.E R2, desc[UR38][R6.64+0x4] ;  /* 0x0000042606022981 */ /* 0x000ea8000c1e1900 */
[----:B------:R-:W2:Y:S01]  /*04b0*/  @P0 LDG.E R0, desc[UR38][R4.64] ;  /* 0x0000002604000981 */ /* 0x000ea2000c1e1900 */
[----:B------:R-:W-:Y:S01]  /*04c0*/  UMOV UR40, URZ ;  /* 0x000000ff00287c82 */ /* 0x000fe20008000000 */
[----:B------:R-:W-:Y:S01]  /*04d0*/  UMOV UR14, 0xffffffff ;  /* 0xffffffff000e7882 */ /* 0x000fe20000000000 */
[----:B------:R-:W-:Y:S01]  /*04e0*/  UMOV UR41, 0xffffffff ;  /* 0xffffffff00297882 */ /* 0x000fe20000000000 */
[----:B----4-:R-:W-:-:S04]  /*04f0*/  @!UP0 UISETP.NE.U32.AND UP1, UPT, UR4, URZ, UPT ;  /* 0x000000ff0400828c */ /* 0x010fc8000bf25070 */
[----:B------:R-:W-:Y:S02]  /*0500*/  @!UP0 UISETP.NE.AND.EX UP1, UPT, UR5, URZ, UPT, UP1 ;  /* 0x000000ff0500828c */ /* 0x000fe4000bf25310 */
[----:B------:R-:W-:Y:S02]  /*0510*/  USHF.L.U32 UR33, UR29, 0x5, URZ ;  /* 0x000000051d217899 */ /* 0x000fe400080006ff */
[----:B-----5:R-:W-:Y:S01]  /*0520*/  @!UP0 USEL UR5, UR7, URZ, UP1 ;  /* 0x000000ff07058287 */ /* 0x020fe20008800000 */
[----:B------:R-:W4:Y:S04]  /*0530*/  @P4 LDG.E R5, desc[UR38][R6.64] ;  /* 0x0000002606054981 */ /* 0x000f28000c1e1900 */
[----:B------:R-:W5:Y:S01]  /*0540*/  @!P3 LDG.E R4, desc[UR38][R240.64] ;  /* 0x00000026f004b981 */ /* 0x000f62000c1e1900 */
[----:B---3--:R-:W-:-:S02]  /*0550*/  @P1 R2UR UR40, R3 ;  /* 0x00000000032812ca */ /* 0x008fc400000e0000 */
[----:B--2---:R-:W-:Y:S02]  /*0560*/  @P2 R2UR UR4, R2 ;  /* 0x00000000020422ca */ /* 0x004fe400000e0000 */
[----:B------:R-:W-:-:S13]  /*0570*/  @P0 R2UR UR37, R0 ;  /* 0x00000000002502ca */ /* 0x000fda00000e0000 */
[----:B------:R-:W-:Y:S01]  /*0580*/  @UP0 UIADD3 UR37, UPT, UPT, UR37, -UR40, URZ ;  /* 0x8000002825250290 */ /* 0x000fe2000fffe0ff */
[----:B----4-:R-:W-:Y:S02]  /*0590*/  @P4 R2UR UR14, R5 ;  /* 0x00000000050e42ca */ /* 0x010fe400000e0000 */
        /* <DEDUP_REMOVED lines=9> */
.L_x_159:
        /* <DEDUP_REMOVED lines=16> */
[----:B------:R-:W-:Y:S02]  /*0730*/  USHF.R.S32.HI UR51, URZ, 0x1f, UR45 ;  /* 0x0000001fff337899 */ /* 0x000fe4000801142d */
[----:B--2---:R-:W-:Y:S02]  /*0740*/  @UP1 UIMAD.WIDE.U32 UR10, UR14, UR4, URZ ;  /* 0x000000040e0a12a5 */ /* 0x004fe4000f8e00ff */
[----:B------:R-:W-:Y:S02]  /*0750*/  @!UP1 UIMAD UR49, UR36, UR7, UR53 ;  /* 0x00000007243192a4 */ /* 0x000fe4000f8e0235 */
[----:B------:R-:W-:-:S03]  /*0760*/  @UP1 UIMAD UR49, UR14, UR5, UR11 ;  /* 0x000000050e3112a4 */ /* 0x000fc6000f8e020b */
[----:B------:R-:W-:Y:S01]  /*0770*/  @UP1 UMOV UR52, UR10 ;  /* 0x0000000a00341c82 */ /* 0x000fe20008000000 */
[----:B------:R-:W-:Y:S08]  /*0780*/  BRA.U UP2, `(.L_x_161) ;  /* 0x0000000102307547 */ /* 0x000ff0000b800000 */
        /* <DEDUP_REMOVED lines=12> */
.L_x_161:
[----:B------:R-:W1:Y:S01]  /*0850*/  LDCU.64 UR12, c[0x0][0x3b8] ;  /* 0x00007700ff0c77ac */ /* 0x000e620008000a00 */
[----:B------:R-:W-:-:S04]  /*0860*/  UIADD3 UR4, UPT, UPT, UR40, UR41, URZ ;  /* 0x0000002928047290 */ /* 0x000fc8000fffe0ff */
[----:B-1----:R-:W-:Y:S02]  /*0870*/  UIMAD.WIDE.U32 UR46, UR4, UR12, URZ ;  /* 0x0000000c042e72a5 */ /* 0x002fe4000f8e00ff */
[----:B------:R-:W-:-:S04]  /*0880*/  UIMAD UR4, UR4, UR13, URZ ;  /* 0x0000000d040472a4 */ /* 0x000fc8000f8e02ff */
[----:B------:R-:W-:-:S06]  /*0890*/  UIADD3 UR4, UPT, UPT, UR47, UR4, URZ ;  /* 0x000000042f047290 */ /* 0x000fcc000fffe0ff */
[----:B------:R-:W-:Y:S02]  /*08a0*/  MOV R5, UR4 ;  /* 0x0000000400057c02 */ /* 0x000fe40008000f00 */
.L_x_162:
        /* <DEDUP_REMOVED lines=9> */
[----:B-1----:R-:W-:Y:S01]  /*0940*/  IMAD.MOV R3, RZ, RZ, -R7 ;  /* 0x000000ffff037224 */ /* 0x002fe200078e0a07 */
[----:B------:R-:W-:-:S03]  /*0950*/  MOV R6, RZ ;  /* 0x000000ff00067202 */ /* 0x000fc60000000f00 */
[----:B------:R-:W-:-:S04]  /*0960*/  IMAD R3, R3, R4, RZ ;  /* 0x0000000403037224 */ /* 0x000fc800078e02ff */
        /* <DEDUP_REMOVED lines=10> */
[----:B------:R-:W-:-:S04]  /*0a10*/  LOP3.LUT R2, R0, UR28, RZ, 0x3c, !PT ;  /* 0x0000001c00027c12 */ /* 0x000fc8000f8e3cff */
[----:B------:R-:W-:-:S07]  /*0a20*/  ISETP.GE.AND P0, PT, R2, RZ, PT ;  /* 0x000000ff0200720c */ /* 0x000fce0003f06270 */
        /* <DEDUP_REMOVED lines=15> */
[----:B------:R-:W-:-:S03]  /*0b20*/  UIMAD UR5, UR36, UR5, UR7 ;  /* 0x00000005240572a4 */ /* 0x000fc6000f8e0207 */
[----:B------:R-:W-:-:S03]  /*0b30*/  UMOV UR50, UR6 ;  /* 0x0000000600327c82 */ /* 0x000fc60008000000 */
[----:B------:R-:W-:Y:S01]  /*0b40*/  MOV R12, UR5 ;  /* 0x00000005000c7c02 */ /* 0x000fe20008000f00 */
[----:B------:R-:W-:Y:S06]  /*0b50*/  BRA `(.L_x_164) ;  /* 0x00000000001c7947 */ /* 0x000fec0003800000 */
.L_x_163:
[----:B------:R-:W1:Y:S01]  /*0b60*/  LDCU.64 UR10, c[0x0][0x3c0] ;  /* 0x00007800ff0a77ac */ /* 0x000e620008000a00 */
[----:B------:R-:W-:-:S04]  /*0b70*/  UIADD3 UR4, UPT, UPT, UR40, UR41, URZ ;  /* 0x0000002928047290 */ /* 0x000fc8000fffe0ff */
[----:B-1----:R-:W-:Y:S02]  /*0b80*/  UIMAD.WIDE.U32 UR6, UR4, UR10, URZ ;  /* 0x0000000a040672a5 */ /* 0x002fe4000f8e00ff */
[----:B------:R-:W-:-:S04]  /*0b90*/  UIMAD UR4, UR4, UR11, URZ ;  /* 0x0000000b040472a4 */ /* 0x000fc8000f8e02ff */
[----:B------:R-:W-:Y:S01]  /*0ba0*/  UIADD3 UR4, UPT, UPT, UR7, UR4, URZ ;  /* 0x0000000407047290 */ /* 0x000fe2000fffe0ff */
[----:B------:R-:W-:-:S05]  /*0bb0*/  UMOV UR50, UR6 ;  /* 0x0000000600327c82 */ /* 0x000fca0008000000 */
[----:B------:R-:W-:-:S07]  /*0bc0*/  MOV R12, UR4 ;  /* 0x00000004000c7c02 */ /* 0x000fce0008000f00 */
.L_x_164:
        /* <DEDUP_REMOVED lines=28> */
.L_x_165:
[----:B------:R-:W-:Y:S02]  /*0d90*/  IMAD R11, R3, UR14, RZ ;  /* 0x0000000e030b7c24 */ /* 0x000fe4000f8e02ff */
[----:B------:R-:W-:-:S05]  /*0da0*/  IMAD.WIDE.U32 R6, R2, UR14, RZ ;  /* 0x0000000e02067c25 */ /* 0x000fca000f8e00ff */
[----:B------:R-:W-:Y:S02]  /*0db0*/  IADD3 R11, PT, PT, R7, R11, RZ ;  /* 0x0000000b070b7210 */ /* 0x000fe40007ffe0ff */
[----:B------:R-:W-:-:S07]  /*0dc0*/  MOV R10, R6 ;  /* 0x00000006000a7202 */ /* 0x000fce0000000f00 */
.L_x_166:
[----:B------:R-:W-:Y:S01]  /*0dd0*/  UMOV UR36, UR21 ;  /* 0x0000001500247c82 */ /* 0x000fe20008000000 */
        /* <DEDUP_REMOVED lines=20> */
.L_x_167:
[----:B------:R-:W1:Y:S01]  /*0f20*/  LDCU UR54, c[0x0][0x434] ;  /* 0x00008680ff3677ac */ /* 0x000e620008000800 */
[----:B------:R-:W-:-:S04]  /*0f30*/  UIMAD UR4, UR36, UR15, UR28 ;  /* 0x0000000f240472a4 */ /* 0x000fc8000f8e021c */
[----:B-1----:R-:W-:-:S12]  /*0f40*/  UIMAD UR54, UR4, UR54, URZ ;  /* 0x00000036043672a4 */ /* 0x002fd8000f8e02ff */
.L_x_168:
        /* <DEDUP_REMOVED lines=10> */
.L_x_169:
[----:B------:R-:W1:Y:S01]  /*0ff0*/  LDCU UR53, c[0x0][0x444] ;  /* 0x00008880ff3577ac */ /* 0x000e620008000800 */
[----:B------:R-:W-:-:S04]  /*1000*/  UIMAD UR4, UR36, UR15, UR28 ;  /* 0x0000000f240472a4 */ /* 0x000fc8000f8e021c */
[----:B-1----:R-:W-:-:S12]  /*1010*/  UIMAD UR53, UR4, UR53, URZ ;  /* 0x00000035043572a4 */ /* 0x002fd8000f8e02ff */
.L_x_170:
[----:B------:R-:W1:Y:S01]  /*1020*/  LDCU UR5, c[0x0][0x508] ;  /* 0x0000a100ff0577ac */ /* 0x000e620008000800 */
[----:B------:R-:W2:Y:S01]  /*1030*/  S2R R80, SR_TID.X ;  /* 0x0000000000507919 */ /* 0x000ea20000002100 */
[----:B------:R-:W3:Y:S01]  /*1040*/  LDC.64 R6, c[0x0][0x5f8] ;  /* 0x00017e00ff067b82 */ /* 0x000ee20000000a00 */
[--C-:B------:R-:W-:Y:S01]  /*1050*/  IADD3 R10, P1, P0, R2, R10, R13.reuse ;  /* 0x0000000a020a7210 */ /* 0x100fe2000783e00d */
[----:B------:R-:W-:Y:S01]  /*1060*/  UIADD3 UR48, UPT, UPT, UR33, UR44, URZ ;  /* 0x0000002c21307290 */ /* 0x000fe2000fffe0ff */
[----:B------:R-:W-:Y:S01]  /*1070*/  SHF.R.S32.HI R13, RZ, 0x1f, R13 ;  /* 0x0000001fff0d7819 */ /* 0x000fe2000001140d */
[----:B------:R-:W-:Y:S01]  /*1080*/  IMAD R8, R8, UR15, RZ ;  /* 0x0000000f08087c24 */ /* 0x000fe2000f8e02ff */
[----:B------:R-:W-:Y:S01]  /*1090*/  ISETP.NE.AND P3, PT, RZ, UR16, PT ;  /* 0x00000010ff007c0c */ /* 0x000fe2000bf65270 */
[----:B------:R-:W4:Y:S01]  /*10a0*/  LDCU.64 UR58, c[0x0][0x5e8] ;  /* 0x0000bd00ff3a77ac */ /* 0x000f220008000a00 */
[----:B------:R-:W-:Y:S01]  /*10b0*/  IADD3.X R9, PT, PT, R9, R11, R13, P1, P0 ;  /* 0x0000000b09097210 */ /* 0x000fe20000fe040d */
[----:B------:R-:W5:Y:S01]  /*10c0*/  LDC.64 R2, c[0x0][0x3b0] ;  /* 0x0000ec00ff027b82 */ /* 0x000f620000000a00 */
[----:B------:R-:W-:Y:S01]  /*10d0*/  BSSY.RECONVERGENT B1, `(.L_x_160) ;  /* 0x00005d9000017945 */ /* 0x000fe20003800200 */
[----:B------:R-:W-:-:S02]  /*10e0*/  UIADD3 UR54, UPT, UPT, UR45, UR54, URZ ;  /* 0x000000362d367290 */ /* 0x000fc4000fffe0ff */
[----:B------:R-:W-:Y:S02]  /*10f0*/  UIADD3 UR53, UPT, UPT, UR45, UR53, URZ ;  /* 0x000000352d357290 */ /* 0x000fe4000fffe0ff */
[----:B-1----:R-:W-:-:S04]  /*1100*/  UIADD3 UR5, UPT, UPT, UR48, -UR5, -UR37 ;  /* 0x8000000530057290 */ /* 0x002fc8000fffe825 */
[----:B------:R-:W-:-:S04]  /*1110*/  USHF.R.S32.HI UR4, URZ, 0x1f, UR5 ;  /* 0x0000001fff047899 */ /* 0x000fc80008011405 */
[----:B------:R-:W-:-:S04]  /*1120*/  ULEA.HI UR4, UR4, UR5, URZ, 0x6 ;  /* 0x0000000504047291 */ /* 0x000fc8000f8f30ff */
[----:B------:R-:W-:Y:S01]  /*1130*/  USHF.R.S32.HI UR47, URZ, 0x6, UR4 ;  /* 0x00000006ff2f7899 */ /* 0x000fe20008011404 */
[C---:B--2---:R-:W-:Y:S01]  /*1140*/  IMAD.SHL.U32 R86, R80.reuse, 0x8, RZ ;  /* 0x0000000850567824 */ /* 0x044fe200078e00ff */
[--C-:B------:R-:W-:Y:S02]  /*1150*/  SHF.R.U32.HI R11, RZ, 0x5, R80.reuse ;  /* 0x00000005ff0b7819 */ /* 0x100fe40000011650 */
[----:B------:R-:W-:Y:S01]  /*1160*/  UISETP.LT.AND UP0, UPT, URZ, UR47, UPT ;  /* 0x0000002fff00728c */ /* 0x000fe2000bf01270 */
[----:B------:R-:W-:Y:S02]  /*1170*/  LOP3.LUT R13, R80, 0x1f, RZ, 0xc0, !PT ;  /* 0x0000001f500d7812 */ /* 0x000fe400078ec0ff */
[----:B------:R-:W1:Y:S01]  /*1180*/  LDCU.128 UR4, c[0x0][0x590] ;  /* 0x0000b200ff0477ac */ /* 0x000e620008000c00 */
[----:B------:R-:W-:Y:S02]  /*1190*/  LOP3.LUT R84, R86, 0x38, RZ, 0xc0, !PT ;  /* 0x0000003856547812 */ /* 0x000fe400078ec0ff */
[----:B------:R-:W-:Y:S01]  /*11a0*/  SHF.R.U32.HI R235, RZ, 0x3, R80 ;  /* 0x00000003ffeb7819 */ /* 0x000fe20000011650 */
[----:B------:R-:W-:Y:S01]  /*11b0*/  IMAD R13, R8, R11, R13 ;  /* 0x0000000b080d7224 */ /* 0x000fe200078e020d */
[----:B------:R-:W-:Y:S01]  /*11c0*/  IADD3 R14, P2, PT, R84, UR56, RZ ;  /* 0x00000038540e7c10 */ /* 0x000fe2000ff5e0ff */
[----:B------:R-:W-:Y:S01]  /*11d0*/  IMAD.MOV.U32 R11, RZ, RZ, RZ ;  /* 0x000000ffff0b7224 */ /* 0x000fe200078e00ff */
[----:B------:R-:W2:Y:S01]  /*11e0*/  LDCU.64 UR56, c[0x0][0x420] ;  /* 0x00008400ff3877ac */ /* 0x000ea20008000a00 */
[----:B------:R-:W-:-:S02]  /*11f0*/  SHF.L.U32 R8, R8, 0x6, RZ ;  /* 0x0000000608087819 */ /* 0x000fc400000006ff */
[----:B------:R-:W-:Y:S01]  /*1200*/  IMAD.X R15, RZ, RZ, UR17, P2 ;  /* 0x00000011ff0f7e24 */ /* 0x000fe200090e06ff */
[----:B------:R-:W4:Y:S01]  /*1210*/  LDCU.64 UR16, c[0x0][0x380] ;  /* 0x00007000ff1077ac */ /* 0x000f220008000a00 */
[----:B------:R-:W-:Y:S02]  /*1220*/  USEL UR47, URZ, UR47, !UP0 ;  /* 0x0000002fff2f7287 */ /* 0x000fe4000c000000 */
[----:B-1----:R-:W-:Y:S01]  /*1230*/  UIMAD UR14, UR51, UR4, URZ ;  /* 0x00000004330e72a4 */ /* 0x002fe2000f8e02ff */
[----:B------:R-:W-:Y:S01]  /*1240*/  IMAD.U32 R18, RZ, RZ, UR4 ;  /* 0x00000004ff127e24 */ /* 0x000fe2000f8e00ff */
[----:B------:R-:W-:Y:S01]  /*1250*/  UISETP.GT.AND UP0, UPT, UR43, UR47, UPT ;  /* 0x0000002f2b00728c */ /* 0x000fe2000bf04270 */
[----:B------:R-:W-:Y:S01]  /*1260*/  IMAD.U32 R16, RZ, RZ, UR6 ;  /* 0x00000006ff107e24 */ /* 0x000fe2000f8e00ff */
[----:B------:R-:W-:Y:S01]  /*1270*/  UIMAD UR14, UR45, UR5, UR14 ;  /* 0x000000052d0e72a4 */ /* 0x000fe2000f8e020e */
[----:B------:R-:W-:Y:S01]  /*1280*/  IMAD.WIDE.U32 R18, R18, UR45, R14 ;  /* 0x0000002d12127c25 */ /* 0x000fe2000f8e000e */
[----:B--2---:R-:W-:-:S03]  /*1290*/  UIMAD.WIDE UR54, UR54, 0x4, UR56 ;  /* 0x00000004363678a5 */ /* 0x004fc6000f8e0238 */
[----:B---3--:R-:W-:-:S04]  /*12a0*/  IMAD.WIDE.U32 R14, R6, UR24, RZ ;  /* 0x00000018060e7c25 */ /* 0x008fc8000f8e00ff */
[----:B------:R-:W-:Y:S01]  /*12b0*/  VIADD R19, R19, UR14 ;  /* 0x0000000e13137c36 */ /* 0x000fe20008000000 */
[----:B------:R-:W-:Y:S01]  /*12c0*/  SEL R6, R14, RZ, P3 ;  /* 0x000000ff0e067207 */ /* 0x000fe20001800000 */
[----:B------:R-:W1:Y:S01]  /*12d0*/  LDCU.64 UR14, c[0x0][0x3c8] ;  /* 0x00007900ff0e77ac */ /* 0x000e620008000a00 */
[----:B------:R-:W-:Y:S02]  /*12e0*/  IMAD R15, R7, UR24, R15 ;  /* 0x00000018070f7c24 */ /* 0x000fe4000f8e020f */
[----:B------:R-:W-:Y:S01]  /*12f0*/  IADD3 R6, P1, P0, R13, R10, R6 ;  /* 0x0000000a0d067210 */ /* 0x000fe2000783e006 */
[----:B------:R-:W-:Y:S01]  /*1300*/  IMAD.WIDE.U32 R16, R16, UR28, R18 ;  /* 0x0000001c10107c25 */ /* 0x000fe2000f8e0012 */
[----:B------:R-:W-:Y:S02]  /*1310*/  MOV R10, R84 ;  /* 0x00000054000a7202 */ /* 0x000fe40000000f00 */
[----:B------:R-:W-:Y:S01]  /*1320*/  SHF.R.S32.HI R13, RZ, 0x1f, R13 ;  /* 0x0000001fff0d7819 */ /* 0x000fe2000001140d */
[C---:B-----5:R-:W-:Y:S01]  /*1330*/  IMAD R14, R2.reuse, UR51, RZ ;  /* 0x00000033020e7c24 */ /* 0x060fe2000f8e02ff */
[----:B------:R-:W-:Y:S01]  /*1340*/  SEL R15, R15, RZ, P3 ;  /* 0x000000ff0f0f7207 */ /* 0x000fe20001800000 */
[----:B------:R-:W-:Y:S01]  /*1350*/  IMAD.WIDE.U32 R18, R2, UR45, R10 ;  /* 0x0000002d02127c25 */ /* 0x000fe2000f8e000a */
[----:B------:R-:W-:-:S02]  /*1360*/  USHF.L.U32 UR51, UR4, 0x5, URZ ;  /* 0x0000000504337899 */ /* 0x000fc400080006ff */
[----:B------:R-:W-:Y:S01]  /*1370*/  IADD3.X R9, PT, PT, R13, R9, R15, P1, P0 ;  /* 0x000000090d097210 */ /* 0x000fe20000fe040f */
[----:B------:R-:W-:Y:S01]  /*1380*/  IMAD.U32 R7, RZ, RZ, UR7 ;  /* 0x00000007ff077e24 */ /* 0x000fe2000f8e00ff */
[----:B------:R-:W-:Y:S01]  /*1390*/  IADD3 R18, P2, PT, R18, UR52, RZ ;  /* 0x0000003412127c10 */ /* 0x000fe2000ff5e0ff */
[----:B------:R-:W-:Y:S01]  /*13a0*/  IMAD R14, R3, UR45, R14 ;  /* 0x0000002d030e7c24 */ /* 0x000fe2000f8e020e */
[----:B------:R-:W2:Y:S01]  /*13b0*/  LDCU.64 UR6, c[0x0][0x550] ;  /* 0x0000aa00ff0677ac */ /* 0x000ea20008000a00 */
[----:B------:R-:W-:Y:S01]  /*13c0*/  IMAD R17, R7, UR28, R17 ;  /* 0x0000001c07117c24 */ /* 0x000fe2000f8e0211 */
[C---:B------:R-:W-:Y:S01]  /*13d0*/  IADD3 R6, P0, PT, R8.reuse, R6, RZ ;  /* 0x0000000608067210 */ /* 0x040fe20007f1e0ff */
[----:B-1----:R-:W-:Y:S01]  /*13e0*/  IMAD.U32 R13, RZ, RZ, UR14 ;  /* 0x0000000eff0d7e24 */ /* 0x002fe2000f8e00ff */
[----:B------:R-:W-:Y:S01]  /*13f0*/  IADD3.X R19, PT, PT, R19, UR49, R14, P2, !PT ;  /* 0x0000003113137c10 */ /* 0x000fe200097fe40e */
[----:B------:R-:W-:Y:S01]  /*1400*/  IMAD.U32 R7, RZ, RZ, UR15 ;  /* 0x0000000fff077e24 */ /* 0x000fe2000f8e00ff */
[----:B------:R-:W1:Y:S01]  /*1410*/  LDCU.64 UR14, c[0x0][0x570] ;  /* 0x0000ae00ff0e77ac */ /* 0x000e620008000a00 */
[----:B------:R-:W-:Y:S01]  /*1420*/  IMAD.WIDE.U32 R16, R235, UR4, R16 ;  /* 0x00000004eb107c25 */ /* 0x000fe2000f8e0010 */
[----:B------:R-:W-:Y:S01]  /*1430*/  LEA.HI.X.SX32 R9, R8, R9, 0x1, P0 ;  /* 0x0000000908097211 */ /* 0x000fe200000f0eff */
[----:B------:R-:W-:-:S02]  /*1440*/  USHF.L.U64.HI UR49, UR4, 0x5, UR5 ;  /* 0x0000000504317899 */ /* 0x000fc40008010205 */
[----:B------:R-:W-:Y:S01]  /*1450*/  IMAD.WIDE.U32 R18, R13, UR28, R18 ;  /* 0x0000001c0d127c25 */ /* 0x000fe2000f8e0012 */
[----:B----4-:R-:W-:-:S03]  /*1460*/  UIMAD.WIDE UR52, UR53, 0x4, UR58 ;  /* 0x00000004353478a5 */ /* 0x010fc6000f8e023a */
[----:B------:R-:W-:Y:S02]  /*1470*/  IMAD R15, R7, UR28, R19 ;  /* 0x0000001c070f7c24 */ /* 0x000fe4000f8e0213 */
[----:B------:R-:W-:Y:S01]  /*1480*/  IMAD.MOV.U32 R14, RZ, RZ, R18 ;  /* 0x000000ffff0e7224 */ /* 0x000fe200078e0012 */
[----:B--2---:R-:W-:Y:S01]  /*1490*/  LEA R236, P1, R16, UR6, 0x1 ;  /* 0x0000000610ec7c11 */ /* 0x004fe2000f8208ff */
[C---:B------:R-:W-:Y:S02]  /*14a0*/  IMAD R7, R235.reuse, UR5, R17 ;  /* 0x00000005eb077c24 */ /* 0x040fe4000f8e0211 */
[----:B------:R-:W-:Y:S01]  /*14b0*/  IMAD.WIDE.U32 R14, R235, R2, R14 ;  /* 0x00000002eb0e7225 */ /* 0x000fe200078e000e */
[----:B-1----:R-:W-:-:S03]  /*14c0*/  LEA R248, P0, R6, UR14, 0x2 ;  /* 0x0000000e06f87c11 */ /* 0x002fc6000f8010ff */
[----:B------:R-:W-:Y:S01]  /*14d0*/  IMAD R8, R235, R3, R15 ;  /* 0x00000003eb087224 */ /* 0x000fe200078e020f */
[----:B------:R-:W-:Y:S01]  /*14e0*/  LEA R238, P2, R14, UR16, 0x1 ;  /* 0x000000100eee7c11 */ /* 0x000fe2000f8408ff */
[----:B------:R-:W-:Y:S01]  /*14f0*/  UMOV UR16, UR54 ;  /* 0x0000003600107c82 */ /* 0x000fe20008000000 */
[----:B------:R-:W-:Y:S02]  /*1500*/  LEA.HI.X R237, R16, UR7, R7, 0x1, P1 ;  /* 0x0000000710ed7c11 */ /* 0x000fe400088f0c07 */
[----:B------:R-:W-:Y:S02]  /*1510*/  LEA.HI.X R249, R6, UR15, R9, 0x2, P0 ;  /* 0x0000000f06f97c11 */ /* 0x000fe400080f1409 */
[----:B------:R-:W-:Y:S01]  /*1520*/  LEA.HI.X R239, R14, UR17, R8, 0x1, P2 ;  /* 0x000000110eef7c11 */ /* 0x000fe200090f0c08 */
[----:B------:R-:W-:Y:S01]  /*1530*/  UMOV UR17, UR55 ;  /* 0x0000003700117c82 */ /* 0x000fe20008000000 */
[C---:B------:R-:W-:Y:S01]  /*1540*/  SHF.L.U64.HI R3, R2.reuse, 0x5, R3 ;  /* 0x0000000502037819 */ /* 0x040fe20000010203 */
[----:B------:R-:W-:Y:S01]  /*1550*/  IMAD.SHL.U32 R2, R2, 0x20, RZ ;  /* 0x0000002002027824 */ /* 0x000fe200078e00ff */
[----:B------:R-:W-:-:S02]  /*1560*/  LOP3.LUT R9, R84, 0x40, RZ, 0xfc, !PT ;  /* 0x0000004054097812 */ /* 0x000fc400078efcff */
        /* <DEDUP_REMOVED lines=16> */
.L_x_172:
[----:B------:R-:W1:Y:S01]  /*1670*/  LDCU.64 UR12, c[0x0][0x5c0] ;  /* 0x0000b800ff0c77ac */ /* 0x000e620008000a00 */
[----:B------:R-:W-:-:S04]  /*1680*/  UIADD3 UR4, UPT, UPT, UR40, UR41, URZ ;  /* 0x0000002928047290 */ /* 0x000fc8000fffe0ff */
[----:B-1----:R-:W-:Y:S02]  /*1690*/  UIMAD.WIDE.U32 UR16, UR4, UR12, URZ ;  /* 0x0000000c041072a5 */ /* 0x002fe4000f8e00ff */
[----:B------:R-:W-:-:S04]  /*16a0*/  UIMAD UR4, UR4, UR13, URZ ;  /* 0x0000000d040472a4 */ /* 0x000fc8000f8e02ff */
[----:B------:R-:W-:-:S06]  /*16b0*/  UIADD3 UR4, UPT, UPT, UR17, UR4, URZ ;  /* 0x0000000411047290 */ /* 0x000fcc000fffe0ff */
[----:B------:R-:W-:Y:S02]  /*16c0*/  MOV R3, UR4 ;  /* 0x0000000400037c02 */ /* 0x000fe40008000f00 */
.L_x_173:
        /* <DEDUP_REMOVED lines=13> */
.L_x_174:
[----:B------:R-:W1:Y:S01]  /*17a0*/  LDCU.64 UR10, c[0x0][0x5c8] ;  /* 0x0000b900ff0a77ac */ /* 0x000e620008000a00 */
[----:B------:R-:W-:-:S04]  /*17b0*/  UIADD3 UR40, UPT, UPT, UR40, UR41, URZ ;  /* 0x0000002928287290 */ /* 0x000fc8000fffe0ff */
[----:B-1----:R-:W-:Y:S02]  /*17c0*/  UIMAD.WIDE.U32 UR4, UR40, UR10, URZ ;  /* 0x0000000a280472a5 */ /* 0x002fe4000f8e00ff */
[----:B------:R-:W-:-:S04]  /*17d0*/  UIMAD UR40, UR40, UR11, URZ ;  /* 0x0000000b282872a4 */ /* 0x000fc8000f8e02ff */
[----:B------:R-:W-:-:S06]  /*17e0*/  UIADD3 UR40, UPT, UPT, UR5, UR40, URZ ;  /* 0x0000002805287290 */ /* 0x000fcc000fffe0ff */
[----:B------:R-:W-:Y:S01]  /*17f0*/  MOV R4, UR40 ;  /* 0x0000002800047c02 */ /* 0x000fe20008000f00 */
[----:B------:R-:W-:Y:S01]  /*1800*/  UMOV UR40, UR4 ;  /* 0x0000000400287c82 */ /* 0x000fe20008000000 */
.L_x_175:
[----:B------:R-:W-:-:S06]  /*1810*/  UIADD3 UR37, UPT, UPT, -UR33, UR37, URZ ;  /* 0x0000002521257290 */ /* 0x000fcc000fffe1ff */
[----:B------:R-:W-:-:S13]  /*1820*/  ISETP.GE.AND P0, PT, R235, UR37, PT ;  /* 0x00000025eb007c0c */ /* 0x000fda000bf06270 */
[----:B------:R-:W-:Y:S05]  /*1830*/  @P0 BRA `(.L_x_176) ;  /* 0x0000005400880947 */ /* 0x000fea0003800000 */
[----:B------:R-:W1:Y:S01]  /*1840*/  LDCU.64 UR4, c[0x0][0x5e0] ;  /* 0x0000bc00ff0477ac */ /* 0x000e620008000a00 */
[----:B------:R-:W-:Y:S01]  /*1850*/  IMAD.U32 R2, RZ, RZ, UR12 ;  /* 0x0000000cff027e24 */ /* 0x000fe2000f8e00ff */
[----:B------:R-:W-:Y:S01]  /*1860*/  MOV R0, UR10 ;  /* 0x0000000a00007c02 */ /* 0x000fe20008000f00 */
[----:B------:R-:W2:Y:S02]  /*1870*/  LDCU.64 UR14, c[0x0][0x5d8] ;  /* 0x0000bb00ff0e77ac */ /* 0x000ea40008000a00 */
        /* <DEDUP_REMOVED lines=44> */
.L_x_171:
[----:B------:R-:W-:Y:S01]  /*1b40*/  UIADD3 UR4, UPT, UPT, -UR33, UR37, URZ ;  /* 0x0000002521047290 */ /* 0x000fe2000fffe1ff */
[----:B------:R-:W-:Y:S01]  /*1b50*/  LOP3.LUT R6, R86, 0x1f8, RZ, 0xc0, !PT ;  /* 0x000001f856067812 */ /* 0x000fe200078ec0ff */
[----:B------:R-:W-:Y:S03]  /*1b60*/  @P3 BAR.SYNC.DEFER_BLOCKING 0x0 ;  /* 0x0000000000003b1d */ /* 0x000fe60000010000 */
[----:B------:R-:W-:Y:S02]  /*1b70*/  LOP3.LUT R6, R6, 0x38, R80, 0x78, !PT ;  /* 0x0000003806067812 */ /* 0x000fe400078e7850 */
[----:B------:R-:W-:Y:S01]  /*1b80*/  ISETP.GE.AND P6, PT, R235, UR4, PT ;  /* 0x00000004eb007c0c */ /* 0x000fe2000bfc6270 */
[----:B------:R-:W-:Y:S01]  /*1b90*/  UMOV UR5, UR20 ;  /* 0x0000001400057c82 */ /* 0x000fe20008000000 */
[----:B------:R-:W-:Y:S01]  /*1ba0*/  LOP3.LUT R6, R6, 0x1e00, R86, 0xf8, !PT ;  /* 0x00001e0006067812 */ /* 0x000fe200078ef856 */
[----:B------:R-:W-:Y:S03]  /*1bb0*/  BSSY.RECONVERGENT B0, `(.L_x_177) ;  /* 0x0000031000007945 */ /* 0x000fe60003800200 */
        /* <DEDUP_REMOVED lines=44> */
.L_x_178:
[----:B------:R1:W-:Y:S04]  /*1e80*/  STS.128 [R6+0x14000], RZ ;  /* 0x014000ff06007388 */ /* 0x0003e80000000c00 */
[----:B------:R1:W-:Y:S04]  /*1e90*/  STS.128 [R6+0x15000], RZ ;  /* 0x015000ff06007388 */ /* 0x0003e80000000c00 */
[----:B------:R1:W-:Y:S04]  /*1ea0*/  STS.128 [R6+0x16000], RZ ;  /* 0x016000ff06007388 */ /* 0x0003e80000000c00 */
[----:B------:R1:W-:Y:S02]  /*1eb0*/  STS.128 [R6+0x17000], RZ ;  /* 0x017000ff06007388 */ /* 0x0003e40000000c00 */
.L_x_179:
[----:B------:R-:W-:Y:S05]  /*1ec0*/  BSYNC.RECONVERGENT B0 ;  /* 0x0000000000007941 */ /* 0x000fea0003800200 */
.L_x_177:
        /* <DEDUP_REMOVED lines=31> */
.L_x_181:
[----:B------:R4:W-:Y:S04]  /*20c0*/  STS.128 [R6+0x8000], RZ ;  /* 0x008000ff06007388 */ /* 0x0009e80000000c00 */
[----:B------:R4:W-:Y:S04]  /*20d0*/  STS.128 [R6+0xa000], RZ ;  /* 0x00a000ff06007388 */ /* 0x0009e80000000c00 */
[----:B------:R4:W-:Y:S04]  /*20e0*/  STS.128 [R6+0xc000], RZ ;  /* 0x00c000ff06007388 */ /* 0x0009e80000000c00 */
[----:B------:R4:W-:Y:S02]  /*20f0*/  STS.128 [R6+0xe000], RZ ;  /* 0x00e000ff06007388 */ /* 0x0009e40000000c00 */
.L_x_182:
[----:B------:R-:W-:Y:S05]  /*2100*/  BSYNC.RECONVERGENT B0 ;  /* 0x0000000000007941 */ /* 0x000fea0003800200 */
.L_x_180:
        /* <DEDUP_REMOVED lines=38> */
.L_x_184:
[----:B------:R-:W-:Y:S05]  /*2370*/  BSYNC.RECONVERGENT B0 ;  /* 0x0000000000007941 */ /* 0x000fea0003800200 */
.L_x_183:
        /* <DEDUP_REMOVED lines=28> */
.L_x_186:
[----:B------:R1:W-:Y:S04]  /*2540*/  STS.128 [R6], RZ ;  /* 0x000000ff06007388 */ /* 0x0003e80000000c00 */
[----:B------:R1:W-:Y:S04]  /*2550*/  STS.128 [R6+0x2000], RZ ;  /* 0x002000ff06007388 */ /* 0x0003e80000000c00 */
[----:B------:R1:W-:Y:S04]  /*2560*/  STS.128 [R6+0x4000], RZ ;  /* 0x004000ff06007388 */ /* 0x0003e80000000c00 */
[----:B------:R1:W-:Y:S02]  /*2570*/  STS.128 [R6+0x6000], RZ ;  /* 0x006000ff06007388 */ /* 0x0003e40000000c00 */
.L_x_187:
[----:B------:R-:W-:Y:S05]  /*2580*/  BSYNC.RECONVERGENT B0 ;  /* 0x0000000000007941 */ /* 0x000fea0003800200 */
.L_x_185:
[--C-:B------:R-:W-:Y:S01]  /*2590*/  SHF.R.U32.HI R221, RZ, 0x2, R80.reuse ;  /* 0x00000002ffdd7819 */ /* 0x100fe20000011650 */
[----:B--2---:R-:W-:Y:S01]  /*25a0*/  IMAD.U32 R14, RZ, RZ, UR16 ;  /* 0x00000010ff0e7e24 */ /* 0x004fe2000f8e00ff */
[----:B------:R-:W-:Y:S01]  /*25b0*/  SHF.R.U32.HI R222, RZ, 0x1, R80 ;  /* 0x00000001ffde7819 */ /* 0x000fe20000011650 */
[----:B------:R-:W-:Y:S01]  /*25c0*/  IMAD.U32 R15, RZ, RZ, UR17 ;  /* 0x00000011ff0f7e24 */ /* 0x000fe2000f8e00ff */
[----:B------:R-:W-:Y:S01]  /*25d0*/  LOP3.LUT R244, R221, 0x7, RZ, 0xc0, !PT ;  /* 0x00000007ddf47812 */ /* 0x000fe200078ec0ff */
[----:B------:R-:W-:Y:S02]  /*25e0*/  IMAD.MOV.U32 R227, RZ, RZ, 0x7f800000 ;  /* 0x7f800000ffe37424 */ /* 0x000fe400078e00ff */
[----:B------:R-:W-:Y:S01]  /*25f0*/  IMAD.MOV.U32 R226, RZ, RZ, 0x7f800000 ;  /* 0x7f800000ffe27424 */ /* 0x000fe200078e00ff */
[----:B------:R-:W-:-:S04]  /*2600*/  LOP3.LUT R244, R244, 0x30, R222, 0xf8, !PT ;  /* 0x00000030f4f47812 */ /* 0x000fc800078ef8de */
[C---:B------:R-:W-:Y:S01]  /*2610*/  ISETP.GE.AND P1, PT, R244.reuse, UR45, PT ;  /* 0x0000002df4007c0c */ /* 0x040fe2000bf26270 */
[----:B------:R-:W-:-:S05]  /*2620*/  VIADD R12, R244, 0x8 ;  /* 0x00000008f40c7836 */ /* 0x000fca0000000000 */
[----:B------:R-:W-:Y:S01]  /*2630*/  ISETP.GE.AND P0, PT, R12, UR45, PT ;  /* 0x0000002d0c007c0c */ /* 0x000fe2000bf06270 */
[----:B------:R-:W-:-:S06]  /*2640*/  IMAD.WIDE.U32 R12, R244, 0x4, R14 ;  /* 0x00000004f40c7825 */ /* 0x000fcc00078e000e */
[----:B------:R2:W5:Y:S06]  /*2650*/  @!P1 LDG.E R227, desc[UR38][R12.64] ;  /* 0x000000260ce39981 */ /* 0x00056c000c1e1900 */
        /* <DEDUP_REMOVED lines=34> */
.L_x_189:
[----:B------:R-:W-:Y:S05]  /*2880*/  BSYNC.RECONVERGENT B0 ;  /* 0x0000000000007941 */ /* 0x000fea0003800200 */
.L_x_188:
[----:B------:R-:W-:Y:S04]  /*2890*/  BSSY.RECONVERGENT B0, `(.L_x_190) ;  /* 0x0000030000007945 */ /* 0x000fe80003800200 */
[----:B------:R-:W-:Y:S05]  /*28a0*/  @P6 BRA `(.L_x_191) ;  /* 0x0000000000a86947 */ /* 0x000fea0003800000 */
[----:B------:R-:W3:Y:S01]  /*28b0*/  LDCU.64 UR10, c[0x0][0x3d0] ;  /* 0x00007a00ff0a77ac */ /* 0x000ee20008000a00 */
[----:B------:R-:W-:Y:S01]  /*28c0*/  IMAD.U32 R2, RZ, RZ, UR12 ;  /* 0x0000000cff027e24 */ /* 0x000fe2000f8e00ff */
[----:B------:R-:W-:-:S03]  /*28d0*/  UIMAD UR6, UR32, UR12, URZ ;  /* 0x0000000c200672a4 */ /* 0x000fc6000f8e02ff */
[----:B------:R-:W-:Y:S01]  /*28e0*/  IMAD.WIDE.U32 R2, R2, UR33, R10 ;  /* 0x0000002102027c25 */ /* 0x000fe2000f8e000a */
[----:B------:R-:W4:Y:S01]  /*28f0*/  LDCU UR4, c[0x0][0x440] ;  /* 0x00008800ff0477ac */ /* 0x000f220008000800 */
[----:B------:R-:W-:Y:S01]  /*2900*/  UIMAD UR6, UR33, UR13, UR6 ;  /* 0x0000000d210672a4 */ /* 0x000fe2000f8e0206 */
[----:B------:R-:W-:-:S05]  /*2910*/  IADD3 R2, P0, PT, R2, UR46, RZ ;  /* 0x0000002e02027c10 */ /* 0x000fca000ff1e0ff */
[----:B------:R-:W-:Y:S01]  /*2920*/  IADD3.X R3, PT, PT, R5, UR6, R3, P0, !PT ;  /* 0x0000000605037c10 */ /* 0x000fe200087fe403 */
[----:B---3--:R-:W-:-:S04]  /*2930*/  IMAD R0, R0, UR10, RZ ;  /* 0x0000000a00007c24 */ /* 0x008fc8000f8e02ff */
[----:B------:R-:W3:Y:S01]  /*2940*/  LDCU.64 UR6, c[0x0][0x388] ;  /* 0x00007100ff0677ac */ /* 0x000ee20008000a00 */
[C---:B------:R-:W-:Y:S02]  /*2950*/  IMAD R0, R4.reuse, UR11, R0 ;  /* 0x0000000b04007c24 */ /* 0x040fe4000f8e0200 */
[----:B------:R-:W-:Y:S01]  /*2960*/  IMAD.WIDE.U32 R2, R4, UR10, R2 ;  /* 0x0000000a04027c25 */ /* 0x000fe2000f8e0002 */
[----:B----4-:R-:W-:Y:S02]  /*2970*/  ISETP.GE.AND P3, PT, R84, UR4, PT ;  /* 0x0000000454007c0c */ /* 0x010fe4000bf66270 */
[----:B------:R-:W-:Y:S01]  /*2980*/  ISETP.GE.AND P2, PT, R9, UR4, PT ;  /* 0x0000000409007c0c */ /* 0x000fe2000bf46270 */
[----:B------:R-:W-:Y:S01]  /*2990*/  IMAD.IADD R3, R3, 0x1, R0 ;  /* 0x0000000103037824 */ /* 0x000fe200078e0200 */
[----:B------:R-:W-:Y:S02]  /*29a0*/  ISETP.GE.AND P1, PT, R7, UR4, PT ;  /* 0x0000000407007c0c */ /* 0x000fe4000bf26270 */
[----:B------:R-:W-:Y:S01]  /*29b0*/  ISETP.GE.AND P0, PT, R8, UR4, PT ;  /* 0x0000000408007c0c */ /* 0x000fe2000bf06270 */
[----:B------:R-:W-:-:S04]  /*29c0*/  IMAD.WIDE.U32 R2, R235, UR12, R2 ;  /* 0x0000000ceb027c25 */ /* 0x000fc8000f8e0002 */
[----:B------:R-:W-:Y:S01]  /*29d0*/  IMAD R0, R235, UR13, R3 ;  /* 0x0000000deb007c24 */ /* 0x000fe2000f8e0203 */
[----:B---3--:R-:W-:-:S04]  /*29e0*/  LEA R4, P4, R2, UR6, 0x1 ;  /* 0x0000000602047c11 */ /* 0x008fc8000f8808ff */
        /* <DEDUP_REMOVED lines=22> */
.L_x_191:
[----:B------:R1:W-:Y:S04]  /*2b50*/  STS.128 [R6+0x10000], RZ ;  /* 0x010000ff06007388 */ /* 0x0003e80000000c00 */
[----:B------:R1:W-:Y:S04]  /*2b60*/  STS.128 [R6+0x11000], RZ ;  /* 0x011000ff06007388 */ /* 0x0003e80000000c00 */
[----:B------:R1:W-:Y:S04]  /*2b70*/  STS.128 [R6+0x12000], RZ ;  /* 0x012000ff06007388 */ /* 0x0003e80000000c00 */
[----:B------:R1:W-:Y:S02]  /*2b80*/  STS.128 [R6+0x13000], RZ ;  /* 0x013000ff06007388 */ /* 0x0003e40000000c00 */
.L_x_192:
[----:B------:R-:W-:Y:S05]  /*2b90*/  BSYNC.RECONVERGENT B0 ;  /* 0x0000000000007941 */ /* 0x000fea0003800200 */
.L_x_190:
[----:B------:R-:W2:Y:S01]  /*2ba0*/  LDCU.64 UR6, c[0x0][0x538] ;  /* 0x0000a700ff0677ac */ /* 0x000ea20008000a00 */
[----:B------:R-:W0:Y:S01]  /*2bb0*/  LDGDEPBAR ;  /* 0x00000000000079af */ /* 0x000e220000000000 */
[----:B---3--:R-:W-:Y:S02]  /*2bc0*/  IMAD.U32 R4, RZ, RZ, UR28 ;  /* 0x0000001cff047e24 */ /* 0x008fe4000f8e00ff */
[C---:B------:R-:W-:Y:S02]  /*2bd0*/  IMAD.SHL.U32 R81, R80.reuse, 0x40, RZ ;  /* 0x0000004050517824 */ /* 0x040fe400078e00ff */
[C---:B------:R-:W-:Y:S01]  /*2be0*/  IMAD.SHL.U32 R83, R80.reuse, 0x20, RZ ;  /* 0x0000002050537824 */ /* 0x040fe200078e00ff */
[C---:B------:R-:W-:Y:S02]  /*2bf0*/  LOP3.LUT R68, R80.reuse, 0x8, RZ, 0xc0, !PT ;  /* 0x0000000850447812 */ /* 0x040fe400078ec0ff */
[----:B------:R-:W-:Y:S01]  /*2c00*/  LOP3.LUT P4, R0, R80, 0x4, RZ, 0xc0, !PT ;  /* 0x0000000450007812 */ /* 0x000fe2000788c0ff */
[----:B------:R-:W-:Y:S01]  /*2c10*/  IMAD.MOV.U32 R217, RZ, RZ, 0x20 ;  /* 0x00000020ffd97424 */ /* 0x000fe200078e00ff */
[----:B------:R-:W3:Y:S01]  /*2c20*/  LDC R230, c[0x0][0x44c] ;  /* 0x00011300ffe67b82 */ /* 0x000ee20000000800 */
[----:B------:R-:W-:Y:S01]  /*2c30*/  IMAD.U32 R231, RZ, RZ, UR29 ;  /* 0x0000001dffe77e24 */ /* 0x000fe2000f8e00ff */
[----:B------:R-:W4:Y:S01]  /*2c40*/  LDCU UR11, c[0x0][0x590] ;  /* 0x0000b200ff0b77ac */ /* 0x000f220008000800 */
[----:B------:R-:W-:Y:S01]  /*2c50*/  UIADD3 UR48, UPT, UPT, UR48, 0x20, -UR37 ;  /* 0x0000002030307890 */ /* 0x000fe2000fffe825 */
[----:B--2---:R-:W-:Y:S01]  /*2c60*/  ISETP.NE.U32.AND P6, PT, RZ, UR6, PT ;  /* 0x00000006ff007c0c */ /* 0x004fe2000bfc5070 */
[----:B------:R-:W2:Y:S03]  /*2c70*/  LDCU UR10, c[0x0][0x45c] ;  /* 0x00008b80ff0a77ac */ /* 0x000ea60008000800 */
[----:B------:R-:W-:Y:S01]  /*2c80*/  ISETP.NE.AND.EX P6, PT, RZ, UR7, PT, P6 ;  /* 0x00000007ff007c0c */ /* 0x000fe2000bfc5360 */
[----:B------:R-:W-:-:S12]  /*2c90*/  DEPBAR.LE SB0, 0x1 ;  /* 0x000080400000791a */ /* 0x000fd80000000000 */
[----:B------:R-:W1:Y:S01]  /*2ca0*/  @P6 LDC.64 R2, c[0x0][0x540] ;  /* 0x00015000ff026b82 */ /* 0x000e620000000a00 */
[----:B------:R-:W-:Y:S02]  /*2cb0*/  @P6 IMAD.MOV.U32 R5, RZ, RZ, RZ ;  /* 0x000000ffff056224 */ /* 0x000fe400078e00ff */
[----:B-1----:R-:W-:-:S04]  /*2cc0*/  @P6 IMAD.WIDE.U32 R4, R2, UR36, R4 ;  /* 0x0000002402046c25 */ /* 0x002fc8000f8e0004 */
[----:B------:R-:W-:Y:S01]  /*2cd0*/  @P6 IMAD R3, R3, UR36, R5 ;  /* 0x0000002403036c24 */ /* 0x000fe2000f8e0205 */
[C---:B------:R-:W-:Y:S01]  /*2ce0*/  @P6 LEA R2, P0, R4.reuse, UR6, 0x2 ;  /* 0x0000000604026c11 */ /* 0x040fe2000f8010ff */
[----:B------:R-:W-:Y:S03]  /*2cf0*/  BAR.SYNC.DEFER_BLOCKING 0x0 ;  /* 0x0000000000007b1d */ /* 0x000fe60000010000 */
[----:B------:R-:W-:Y:S02]  /*2d00*/  @P6 LEA.HI.X R3, R4, UR7, R3, 0x2, P0 ;  /* 0x0000000704036c11 */ /* 0x000fe400080f1403 */
[----:B------:R-:W-:Y:S02]  /*2d10*/  LOP3.LUT R82, R81, 0x1c0, RZ, 0xc0, !PT ;  /* 0x000001c051527812 */ /* 0x000fe400078ec0ff */
[----:B------:R-:W-:Y:S01]  /*2d20*/  ISETP.NE.AND P3, PT, R0, RZ, PT ;  /* 0x000000ff0000720c */ /* 0x000fe20003f65270 */
[----:B------:R-:W-:Y:S01]  /*2d30*/  IMAD.SHL.U32 R5, R80, 0x2, RZ ;  /* 0x0000000250057824 */ /* 0x000fe200078e00ff */
[----:B------:R-:W-:Y:S01]  /*2d40*/  LOP3.LUT R4, R83, 0x200, RZ, 0xc0, !PT ;  /* 0x0000020053047812 */ /* 0x000fe200078ec0ff */
[----:B------:R-:W-:-:S02]  /*2d50*/  IMAD.MOV.U32 R218, RZ, RZ, 0x40 ;  /* 0x00000040ffda7424 */ /* 0x000fc400078e00ff */
[----:B------:R-:W-:Y:S02]  /*2d60*/  IMAD.MOV.U32 R212, RZ, RZ, 0x20 ;  /* 0x00000020ffd47424 */ /* 0x000fe400078e00ff */
[----:B------:R-:W-:Y:S02]  /*2d70*/  IMAD.U32 R243, RZ, RZ, UR42 ;  /* 0x0000002afff37e24 */ /* 0x000fe4000f8e00ff */
[C---:B------:R-:W-:Y:S02]  /*2d80*/  IMAD.SHL.U32 R213, R80.reuse, 0x10, RZ ;  /* 0x0000001050d57824 */ /* 0x040fe400078e00ff */
[----:B------:R-:W-:Y:S02]  /*2d90*/  IMAD.MOV.U32 R246, RZ, RZ, 0x240 ;  /* 0x00000240fff67424 */ /* 0x000fe400078e00ff */
[----:B------:R-:W-:Y:S01]  /*2da0*/  IMAD.SHL.U32 R210, R80, 0x4, RZ ;  /* 0x0000000450d27824 */ /* 0x000fe200078e00ff */
[----:B------:R-:W-:Y:S01]  /*2db0*/  CS2R R126, SRZ ;  /* 0x00000000007e7805 */ /* 0x000fe2000001ff00 */
[----:B------:R-:W-:Y:S01]  /*2dc0*/  IMAD.MOV.U32 R229, RZ, RZ, 0x3f ;  /* 0x0000003fffe57424 */ /* 0x000fe200078e00ff */
[----:B------:R-:W-:Y:S01]  /*2dd0*/  CS2R R124, SRZ ;  /* 0x00000000007c7805 */ /* 0x000fe2000001ff00 */
[----:B------:R1:W2:Y:S01]  /*2de0*/  @P6 LDG.E R3, desc[UR38][R2.64] ;  /* 0x0000002602036981 */ /* 0x0002a2000c1e1900 */
[----:B------:R-:W-:Y:S01]  /*2df0*/  LOP3.LUT R219, R82, R84, RZ, 0xfc, !PT ;  /* 0x0000005452db7212 */ /* 0x000fe200078efcff */
[----:B------:R-:W-:Y:S01]  /*2e00*/  IMAD.MOV.U32 R228, RZ, RZ, 0x37 ;  /* 0x00000037ffe47424 */ /* 0x000fe200078e00ff */
[----:B------:R-:W-:Y:S01]  /*2e10*/  LOP3.LUT R4, R4, 0x1c00, R86, 0xf8, !PT ;  /* 0x00001c0004047812 */ /* 0x000fe200078ef856 */
[----:B------:R-:W-:Y:S01]  /*2e20*/  IMAD.SHL.U32 R215, R80, 0x100, RZ ;  /* 0x0000010050d77824 */ /* 0x000fe200078e00ff */
[----:B------:R-:W-:-:S02]  /*2e30*/  LOP3.LUT R220, R219, R68, RZ, 0x3c, !PT ;  /* 0x00000044dbdc7212 */ /* 0x000fc400078e3cff */
[----:B------:R-:W-:Y:S02]  /*2e40*/  CS2R R130, SRZ ;  /* 0x0000000000827805 */ /* 0x000fe4000001ff00 */
[----:B------:R-:W-:Y:S02]  /*2e50*/  R2P PR, R80, 0x6 ;  /* 0x0000000650007804 */ /* 0x000fe40000000000 */
[----:B------:R-:W-:Y:S02]  /*2e60*/  CS2R R128, SRZ ;  /* 0x0000000000807805 */ /* 0x000fe4000001ff00 */
[----:B------:R-:W-:Y:S02]  /*2e70*/  LOP3.LUT R220, R4, R220, RZ, 0xfc, !PT ;  /* 0x000000dc04dc7212 */ /* 0x000fe400078efcff */
[----:B------:R-:W-:Y:S02]  /*2e80*/  CS2R R122, SRZ ;  /* 0x00000000007a7805 */ /* 0x000fe4000001ff00 */
[----:B------:R-:W-:-:S02]  /*2e90*/  LOP3.LUT P5, R4, R80, 0x2, RZ, 0xc0, !PT ;  /* 0x0000000250047812 */ /* 0x000fc400078ac0ff */
[----:B------:R-:W-:Y:S02]  /*2ea0*/  CS2R R120, SRZ ;  /* 0x0000000000787805 */ /* 0x000fe4000001ff00 */
[----:B------:R-:W-:Y:S02]  /*2eb0*/  LEA R220, R220, UR5, 0x1 ;  /* 0x00000005dcdc7c11 */ /* 0x000fe4000f8e08ff */
[----:B------:R-:W-:Y:S02]  /*2ec0*/  CS2R R118, SRZ ;  /* 0x0000000000767805 */ /* 0x000fe4000001ff00 */
[----:B------:R-:W-:Y:S02]  /*2ed0*/  ISETP.NE.AND P0, PT, R4, RZ, PT ;  /* 0x000000ff0400720c */ /* 0x000fe40003f05270 */
[----:B------:R-:W-:Y:S02]  /*2ee0*/  CS2R R116, SRZ ;  /* 0x0000000000747805 */ /* 0x000fe4000001ff00 */
[----:B------:R-:W-:Y:S01]  /*2ef0*/  SEL R192, R217, 0xffffffe0, !P1 ;  /* 0xffffffe0d9c07807 */ /* 0x000fe20004800000 */
[C---:B------:R-:W-:Y:S01]  /*2f00*/  VIADD R4, R220.reuse, 0x14000 ;  /* 0x00014000dc047836 */ /* 0x040fe20000000000 */
[----:B------:R2:W2:Y:S01]  /*2f10*/  LDSM.16.M88.4 R132, [R220+0x14000] ;  /* 0x01400000dc84783b */ /* 0x0004a20000000200 */
[----:B------:R-:W-:Y:S01]  /*2f20*/  VIADD R188, R220, 0x14040 ;  /* 0x00014040dcbc7836 */ /* 0x000fe20000000000 */
[----:B------:R-:W-:Y:S01]  /*2f30*/  LOP3.LUT R5, R5, 0x6, RZ, 0xc0, !PT ;  /* 0x0000000605057812 */ /* 0x000fe200078ec0ff */
[----:B------:R-:W-:Y:S01]  /*2f40*/  @P2 VIADD R188, R4, 0xffffffc0 ;  /* 0xffffffc004bc2836 */ /* 0x000fe20000000000 */
[----:B------:R2:W2:Y:S01]  /*2f50*/  LDSM.16.M88.4 R148, [R220+0x15000] ;  /* 0x01500000dc94783b */ /* 0x0004a20000000200 */
[C---:B------:R-:W-:Y:S01]  /*2f60*/  IMAD.IADD R184, R192.reuse, 0x1, R220 ;  /* 0x00000001c0b87824 */ /* 0x040fe200078e02dc */
[----:B-1----:R-:W1:Y:S01]  /*2f70*/  @P6 LDC R2, c[0x0][0x458] ;  /* 0x00011600ff026b82 */ /* 0x002e620000000800 */
[----:B------:R-:W-:Y:S01]  /*2f80*/  IMAD.IADD R192, R192, 0x1, R188 ;  /* 0x00000001c0c07824 */ /* 0x000fe200078e02bc */
[----:B------:R1:W1:Y:S01]  /*2f90*/  LDSM.16.M88.4 R140, [R188] ;  /* 0x00000000bc8c783b */ /* 0x0002620000000200 */
[----:B------:R-:W-:-:S02]  /*2fa0*/  LOP3.LUT R235, R5, 0x70, R235, 0xf8, !PT ;  /* 0x0000007005eb7812 */ /* 0x000fc400078ef8eb */
[----:B------:R-:W-:Y:S02]  /*2fb0*/  CS2R R110, SRZ ;  /* 0x00000000006e7805 */ /* 0x000fe4000001ff00 */
[----:B------:R-:W-:Y:S01]  /*2fc0*/  LOP3.LUT R81, R81, 0x200, RZ, 0xc0, !PT ;  /* 0x0000020051517812 */ /* 0x000fe200078ec0ff */
[----:B------:R1:W1:Y:S01]  /*2fd0*/  LDSM.16.M88.4 R136, [R184+0x14000] ;  /* 0x01400000b888783b */ /* 0x0002620000000200 */
[----:B------:R-:W-:Y:S01]  /*2fe0*/  LOP3.LUT R219, R219, 0x8, R222, 0x78, !PT ;  /* 0x00000008dbdb7812 */ /* 0x000fe200078e78de */
[----:B------:R-:W-:Y:S01]  /*2ff0*/  IMAD.U32 R231, R231, 0x20, R235 ;  /* 0x00000020e7e77824 */ /* 0x000fe200078e00eb */
[----:B------:R-:W-:Y:S01]  /*3000*/  LOP3.LUT R0, R81, 0xc00, R83, 0xf8, !PT ;  /* 0x00000c0051007812 */ /* 0x000fe200078ef853 */
[----:B------:R1:W2:Y:S01]  /*3010*/  LDSM.16.M88.4 R152, [R184+0x15000] ;  /* 0x01500000b898783b */ /* 0x0002a20000000200 */
[----:B------:R-:W-:Y:S01]  /*3020*/  VIADD R235, R235, UR33 ;  /* 0x00000021ebeb7c36 */ /* 0x000fe20008000000 */
[----:B------:R-:W-:Y:S02]  /*3030*/  SEL R218, R218, 0xffffffc0, !P4 ;  /* 0xffffffc0dada7807 */ /* 0x000fe40006000000 */
[----:B------:R-:W-:Y:S01]  /*3040*/  CS2R R108, SRZ ;  /* 0x00000000006c7805 */ /* 0x000fe2000001ff00 */
[----:B------:R1:W2:Y:S01]  /*3050*/  LDSM.16.M88.4 R168, [R184+0x16000] ;  /* 0x01600000b8a8783b */ /* 0x0002a20000000200 */
[C---:B------:R-:W-:Y:S01]  /*3060*/  VIADD R234, R235.reuse, 0x1 ;  /* 0x00000001ebea7836 */ /* 0x040fe20000000000 */
[----:B------:R-:W-:Y:S01]  /*3070*/  LOP3.LUT R219, R0, R219, RZ, 0xfc, !PT ;  /* 0x000000db00db7212 */ /* 0x000fe200078efcff */
[C---:B------:R-:W-:Y:S01]  /*3080*/  VIADD R233, R235.reuse, 0x8 ;  /* 0x00000008ebe97836 */ /* 0x040fe20000000000 */
[----:B------:R1:W2:Y:S01]  /*3090*/  LDSM.16.M88.4 R156, [R188+0x1000] ;  /* 0x00100000bc9c783b */ /* 0x0002a20000000200 */
[----:B------:R-:W-:Y:S01]  /*30a0*/  VIADD R232, R235, 0x9 ;  /* 0x00000009ebe87836 */ /* 0x000fe20000000000 */
[----:B------:R-:W-:Y:S01]  /*30b0*/  I2FP.F32.S32 R234, R234 ;  /* 0x000000ea00ea7245 */ /* 0x000fe20000201400 */
[----:B------:R-:W-:Y:S01]  /*30c0*/  IMAD.MOV.U32 R0, RZ, RZ, RZ ;  /* 0x000000ffff007224 */ /* 0x000fe200078e00ff */
[----:B------:R1:W2:Y:S01]  /*30d0*/  LDSM.16.M88.4 R172, [R188+0x2000] ;  /* 0x00200000bcac783b */ /* 0x0002a20000000200 */
[----:B------:R-:W-:Y:S01]  /*30e0*/  I2FP.F32.S32 R233, R233 ;  /* 0x000000e900e97245 */ /* 0x000fe20000201400 */
[----:B-1----:R-:W2:Y:S01]  /*30f0*/  @P6 MUFU.RCP R2, R2 ;  /* 0x0000000200026308 */ /* 0x002ea20000001000 */
[----:B------:R-:W-:Y:S01]  /*3100*/  I2FP.F32.S32 R235, R235 ;  /* 0x000000eb00eb7245 */ /* 0x000fe20000201400 */
[----:B------:R1:W1:Y:S01]  /*3110*/  LDSM.16.M88.4 R144, [R192] ;  /* 0x00000000c090783b */ /* 0x0002620000000200 */
[----:B------:R-:W-:Y:S01]  /*3120*/  I2FP.F32.S32 R232, R232 ;  /* 0x000000e800e87245 */ /* 0x000fe20000201400 */
[----:B------:R-:W-:Y:S01]  /*3130*/  IMAD.IADD R208, R220, 0x1, R218 ;  /* 0x00000001dcd07824 */ /* 0x000fe200078e02da */
[----:B------:R-:W-:Y:S01]  /*3140*/  LEA R219, R219, UR5, 0x1 ;  /* 0x00000005dbdb7c11 */ /* 0x000fe2000f8e08ff */
[----:B------:R1:W1:Y:S01]  /*3150*/  LDSM.16.M88.4 R160, [R192+0x1000] ;  /* 0x00100000c0a0783b */ /* 0x0002620000000200 */
[----:B------:R-:W-:-:S02]  /*3160*/  SEL R217, R217, 0xffffffe0, !P5 ;  /* 0xffffffe0d9d97807 */ /* 0x000fc40006800000 */
[----:B------:R-:W-:Y:S02]  /*3170*/  CS2R R114, SRZ ;  /* 0x0000000000727805 */ /* 0x000fe4000001ff00 */
[----:B------:R-:W-:Y:S01]  /*3180*/  SEL R214, R212, 0xffffffe0, !P3 ;  /* 0xffffffe0d4d67807 */ /* 0x000fe20005800000 */
[----:B------:R1:W1:Y:S01]  /*3190*/  LDSM.16.M88.4 R176, [R192+0x2000] ;  /* 0x00200000c0b0783b */ /* 0x0002620000000200 */
[----:B------:R-:W-:Y:S01]  /*31a0*/  IADD3 R243, PT, PT, R243, UR37, R244 ;  /* 0x00000025f3f37c10 */ /* 0x000fe2000fffe0f4 */
[----:B------:R-:W-:Y:S01]  /*31b0*/  IMAD.IADD R218, R218, 0x1, R219 ;  /* 0x00000001dada7824 */ /* 0x000fe200078e02db */
[----:B------:R-:W-:Y:S01]  /*31c0*/  SEL R212, R212, 0xffffffe0, !P0 ;  /* 0xffffffe0d4d47807 */ /* 0x000fe20004000000 */
[----:B------:R1:W1:Y:S01]  /*31d0*/  LDSM.16.M88.4 R164, [R220+0x16000] ;  /* 0x01600000dca4783b */ /* 0x0002620000000200 */
[----:B------:R-:W-:Y:S01]  /*31e0*/  LOP3.LUT R247, R213, 0x600, RZ, 0xc0, !PT ;  /* 0x00000600d5f77812 */ /* 0x000fe200078ec0ff */
[----:B------:R-:W-:Y:S01]  /*31f0*/  IMAD.IADD R209, R220, 0x1, R217 ;  /* 0x00000001dcd17824 */ /* 0x000fe200078e02d9 */
[----:B------:R-:W-:Y:S01]  /*3200*/  CS2R R112, SRZ ;  /* 0x0000000000707805 */ /* 0x000fe2000001ff00 */
[----:B------:R1:W1:Y:S01]  /*3210*/  LDSM.16.M88.4 R180, [R220+0x17000] ;  /* 0x01700000dcb4783b */ /* 0x0002620000000200 */
[----:B------:R-:W-:Y:S01]  /*3220*/  IMAD.IADD R216, R217, 0x1, R219 ;  /* 0x00000001d9d87824 */ /* 0x000fe200078e02db */
[----:B------:R-:W-:Y:S01]  /*3230*/  CS2R R106, SRZ ;  /* 0x00000000006a7805 */ /* 0x000fe2000001ff00 */
[----:B------:R-:W-:Y:S01]  /*3240*/  IMAD.WIDE.U32 R244, R244, 0x4, RZ ;  /* 0x00000004f4f47825 */ /* 0x000fe200078e00ff */
[----:B------:R-:W1:Y:S01]  /*3250*/  LDSM.16.M88.4 R184, [R184+0x17000] ;  /* 0x01700000b8b8783b */ /* 0x000e620000000200 */
[----:B------:R-:W-:-:S02]  /*3260*/  CS2R R104, SRZ ;  /* 0x0000000000687805 */ /* 0x000fc4000001ff00 */
[----:B------:R-:W-:Y:S02]  /*3270*/  CS2R R102, SRZ ;  /* 0x0000000000667805 */ /* 0x000fe4000001ff00 */
[----:B------:R-:W-:Y:S01]  /*3280*/  CS2R R100, SRZ ;  /* 0x0000000000647805 */ /* 0x000fe2000001ff00 */
[----:B------:R-:W1:Y:S01]  /*3290*/  LDSM.16.M88.4 R188, [R188+0x3000] ;  /* 0x00300000bcbc783b */ /* 0x000e620000000200 */
[----:B------:R-:W-:Y:S02]  /*32a0*/  CS2R R38, SRZ ;  /* 0x0000000000267805 */ /* 0x000fe4000001ff00 */
[----:B------:R-:W-:Y:S02]  /*32b0*/  CS2R R36, SRZ ;  /* 0x0000000000247805 */ /* 0x000fe4000001ff00 */
[----:B------:R-:W-:Y:S01]  /*32c0*/  CS2R R42, SRZ ;  /* 0x00000000002a7805 */ /* 0x000fe2000001ff00 */
[----:B------:R-:W1:Y:S01]  /*32d0*/  LDSM.16.M88.4 R192, [R192+0x3000] ;  /* 0x00300000c0c0783b */ /* 0x000e620000000200 */
        /* <DEDUP_REMOVED lines=13> */
[----:B------:R-:W-:Y:S01]  /*33b0*/  LOP3.LUT R242, R210, 0x20, RZ, 0xc0, !PT ;  /* 0x00000020d2f27812 */ /* 0x000fe200078ec0ff */
[----:B------:R-:W-:Y:S01]  /*33c0*/  VIADD R243, R243, -UR44 ;  /* 0x8000002cf3f37c36 */ /* 0x000fe20008000000 */
[----:B------:R-:W-:Y:S01]  /*33d0*/  SEL R246, R246, 0x1c0, !P3 ;  /* 0x000001c0f6f67807 */ /* 0x000fe20005800000 */
[----:B------:R-:W-:Y:S01]  /*33e0*/  IMAD.IADD R211, R219, 0x1, R212 ;  /* 0x00000001dbd37824 */ /* 0x000fe200078e02d4 */
[----:B------:R-:W1:Y:S01]  /*33f0*/  LDCU UR6, c[0x0][0x440] ;  /* 0x00008800ff0677ac */ /* 0x000e620008000800 */
[----:B------:R-:W1:Y:S01]  /*3400*/  LDCU UR7, c[0x0][0x3e0] ;  /* 0x00007c00ff0777ac */ /* 0x000e620008000800 */
[----:B----4-:R-:W-:Y:S01]  /*3410*/  USHF.L.U32 UR11, UR11, 0x6, URZ ;  /* 0x000000060b0b7899 */ /* 0x010fe200080006ff */
[----:B--2---:R-:W-:Y:S01]  /*3420*/  @P6 FMUL.FTZ R0, R3, R2 ;  /* 0x0000000203006220 */ /* 0x004fe20000410000 */
[C---:B------:R-:W-:Y:S01]  /*3430*/  IMAD.IADD R3, R217.reuse, 0x1, R208 ;  /* 0x00000001d9037824 */ /* 0x040fe200078e02d0 */
[----:B------:R-:W-:Y:S01]  /*3440*/  SHF.R.U32.HI R2, RZ, 0x3, R80 ;  /* 0x00000003ff027819 */ /* 0x000fe20000011650 */
[----:B------:R-:W-:-:S02]  /*3450*/  IMAD.IADD R217, R217, 0x1, R218 ;  /* 0x00000001d9d97824 */ /* 0x000fc400078e02da */
[-C--:B------:R-:W-:Y:S01]  /*3460*/  FMUL.FTZ R234, R234, R0.reuse ;  /* 0x00000000eaea7220 */ /* 0x080fe20000410000 */
[-C--:B------:R-:W-:Y:S01]  /*3470*/  FMUL.FTZ R233, R233, R0.reuse ;  /* 0x00000000e9e97220 */ /* 0x080fe20000410000 */
[-C--:B------:R-:W-:Y:S01]  /*3480*/  FMUL.FTZ R235, R235, R0.reuse ;  /* 0x00000000ebeb7220 */ /* 0x080fe20000410000 */
[----:B------:R-:W-:Y:S01]  /*3490*/  FMUL.FTZ R232, R232, R0 ;  /* 0x00000000e8e87220 */ /* 0x000fe20000410000 */
[----:B------:R-:W-:-:S05]  /*34a0*/  IMAD.SHL.U32 R0, R80, 0x2, RZ ;  /* 0x0000000250007824 */ /* 0x000fca00078e00ff */
[----:B-1-3--:R-:W-:-:S07]  /*34b0*/  LOP3.LUT R247, R247, 0x6, R0, 0xf8, !PT ;  /* 0x00000006f7f77812 */ /* 0x00afce00078ef800 */
.L_x_195:
[----:B------:R-:W0:Y:S01]  /*34c0*/  LDGDEPBAR ;  /* 0x00000000000079af */ /* 0x000e220000000000 */
[----:B------:R-:W-:Y:S01]  /*34d0*/  UIADD3 UR42, UPT, UPT, UR42, -0x40, URZ ;  /* 0xffffffc02a2a7890 */ /* 0x000fe2000fffe0ff */
[----:B------:R-:W-:Y:S01]  /*34e0*/  IADD3 R70, P1, PT, R244, UR52, RZ ;  /* 0x00000034f4467c10 */ /* 0x000fe2000ff3e0ff */
[----:B------:R-:W-:Y:S01]  /*34f0*/  USHF.L.U32 UR12, UR29, 0x5, URZ ;  /* 0x000000051d0c7899 */ /* 0x000fe200080006ff */
[----:B------:R-:W-:Y:S01]  /*3500*/  LOP3.LUT R223, R82, 0x38, R221, 0xf8, !PT ;  /* 0x0000003852df7812 */ /* 0x000fe200078ef8dd */
[----:B------:R-:W-:Y:S01]  /*3510*/  UISETP.GE.AND UP0, UPT, UR42, UR48, UPT ;  /* 0x000000302a00728c */ /* 0x000fe2000bf06270 */
[----:B------:R-:W-:Y:S01]  /*3520*/  IADD3.X R71, PT, PT, R245, UR53, RZ, P1, !PT ;  /* 0x00000035f5477c10 */ /* 0x000fe20008ffe4ff */
[----:B------:R-:W-:Y:S01]  /*3530*/  UIADD3 UR12, UPT, UPT, UR12, 0x20, URZ ;  /* 0x000000200c0c7890 */ /* 0x000fe2000fffe0ff */
[----:B-----5:R-:W-:Y:S01]  /*3540*/  FSETP.NEU.FTZ.AND P1, PT, R227, -INF , PT ;  /* 0xff800000e300780b */ /* 0x020fe20003f3d000 */
[----:B------:R-:W-:Y:S01]  /*3550*/  UIADD3 UR4, UPT, UPT, UR5, 0x15000, URZ ;  /* 0x0001500005047890 */ /* 0x000fe2000fffe0ff */
[----:B------:R-:W-:Y:S01]  /*3560*/  LOP3.LUT R200, R83, 0x400, RZ, 0xc0, !PT ;  /* 0x0000040053c87812 */ /* 0x000fe200078ec0ff */
[----:B------:R-:W-:Y:S02]  /*3570*/  UISETP.LT.AND UP0, UPT, UR12, UR37, UP0 ;  /* 0x000000250c00728c */ /* 0x000fe40008701270 */
[----:B------:R-:W-:Y:S04]  /*3580*/  UIADD3 UR43, UPT, UPT, UR43, -0x1, URZ ;  /* 0xffffffff2b2b7890 */ /* 0x000fe8000fffe0ff */
        /* <DEDUP_REMOVED lines=8> */
[----:B-1----:R-:W-:Y:S05]  /*3610*/  LDSM.16.M88.4 R8, [R219] ;  /* 0x00000000db08783b */ /* 0x002fea0000000200 */
[----:B------:R-:W1:Y:S05]  /*3620*/  LDSM.16.M88.4 R44, [R220+0x10000] ;  /* 0x01000000dc2c783b */ /* 0x000e6a0000000200 */
[----:B------:R-:W-:Y:S05]  /*3630*/  LDSM.16.M88.4 R48, [R216] ;  /* 0x00000000d830783b */ /* 0x000fea0000000200 */
[----:B------:R-:W2:Y:S05]  /*3640*/  LDSM.16.M88.4 R52, [R209+0x10000] ;  /* 0x01000000d134783b */ /* 0x000eaa0000000200 */
[----:B------:R-:W3:Y:S05]  /*3650*/  LDG.E R73, desc[UR38][R70.64] ;  /* 0x0000002646497981 */ /* 0x000eea000c1e1900 */
[----:B------:R-:W-:Y:S05]  /*3660*/  LDSM.16.M88.4 R56, [R218] ;  /* 0x00000000da38783b */ /* 0x000fea0000000200 */
[----:B------:R-:W4:Y:S05]  /*3670*/  LDSM.16.M88.4 R60, [R208+0x10000] ;  /* 0x01000000d03c783b */ /* 0x000f2a0000000200 */
[----:B------:R-:W-:Y:S01]  /*3680*/  LDSM.16.M88.4 R64, [R3+0x10000] ;  /* 0x010000000340783b */ /* 0x000fe20000000200 */
[C---:B-1----:R-:W-:Y:S04]  /*3690*/  HMMA.16816.F32 R4, R8.reuse, R44, RZ ;  /* 0x0000002c0804723c */ /* 0x042fe800000018ff */
[----:B------:R-:W3:Y:S04]  /*36a0*/  LDG.E R70, desc[UR38][R70.64+0x20] ;  /* 0x0000202646467981 */ /* 0x000ee8000c1e1900 */
[----:B------:R-:W-:Y:S01]  /*36b0*/  HMMA.16816.F32 R8, R8, R46, RZ ;  /* 0x0000002e0808723c */ /* 0x000fe200000018ff */
[----:B------:R-:W1:Y:S11]  /*36c0*/  LDSM.16.M88.4 R44, [R217] ;  /* 0x00000000d92c783b */ /* 0x000e760000000200 */
        /* <DEDUP_REMOVED lines=49> */
[----:B------:R-:W-:Y:S03]  /*39e0*/  HMMA.16816.F32 R8, R48, R54, R8 ;  /* 0x000000363008723c */ /* 0x000fe60000001808 */
[----:B------:R-:W-:Y:S01]  /*39f0*/  @!P0 VIADDMNMX R48, R243, -R229, UR37, PT ;  /* 0x00000025f3308e46 */ /* 0x000fe2000b8009e5 */
[----:B------:R-:W-:Y:S03]  /*3a00*/  FMUL.FTZ R49, R227, 1.4426950216293334961 ;  /* 0x3fb8aa3be3317820 */ /* 0x000fe60000410000 */
[----:B------:R-:W-:Y:S05]  /*3a10*/  @!P0 ISETP.GE.AND P2, PT, R231, R48, PT ;  /* 0x00000030e700820c */ /* 0x000fea0003f46270 */
[C---:B----4-:R-:W-:Y:S08]  /*3a20*/  HMMA.16816.F32 R4, R56.reuse, R60, R4 ;  /* 0x0000003c3804723c */ /* 0x050ff00000001804 */
[----:B------:R-:W-:Y:S03]  /*3a30*/  HMMA.16816.F32 R8, R56, R62, R8 ;  /* 0x0000003e3808723c */ /* 0x000fe60000001808 */
[C---:B------:R-:W-:Y:S02]  /*3a40*/  VIADD R57, R219.reuse, 0x40 ;  /* 0x00000040db397836 */ /* 0x040fe40000000000 */
[----:B------:R-:W-:Y:S04]  /*3a50*/  @P3 VIADD R57, R219, 0xffffffc0 ;  /* 0xffffffc0db393836 */ /* 0x000fe80000000000 */
[----:B------:R-:W-:Y:S03]  /*3a60*/  IMAD.IADD R56, R212, 0x1, R57 ;  /* 0x00000001d4387824 */ /* 0x000fe600078e0239 */
[C---:B-1----:R-:W-:Y:S08]  /*3a70*/  HMMA.16816.F32 R4, R44.reuse, R64, R4 ;  /* 0x000000402c04723c */ /* 0x042ff00000001804 */
[----:B------:R-:W-:Y:S03]  /*3a80*/  HMMA.16816.F32 R8, R44, R66, R8 ;  /* 0x000000422c08723c */ /* 0x000fe60000001808 */
[----:B------:R-:W-:Y:S01]  /*3a90*/  FMUL.FTZ R46, R226, 1.4426950216293334961 ;  /* 0x3fb8aa3be22e7820 */ /* 0x000fe20000410000 */
[----:B------:R-:W-:Y:S07]  /*3aa0*/  @!P0 VIADDMNMX R44, R243, -R228, UR37, PT ;  /* 0x00000025f32c8e46 */ /* 0x000fee000b8009e4 */
[----:B------:R-:W-:Y:S01]  /*3ab0*/  FADD.FTZ R50, R235, R4 ;  /* 0x00000004eb327221 */ /* 0x000fe20000010000 */
[----:B------:R-:W-:Y:S01]  /*3ac0*/  FSEL R4, R49, RZ, P1 ;  /* 0x000000ff31047208 */ /* 0x000fe20000800000 */
[----:B------:R-:W-:Y:S02]  /*3ad0*/  @!P0 VIADD R49, R231, 0x1 ;  /* 0x00000001e7318836 */ /* 0x000fe40000000000 */
[----:B------:R-:W-:Y:S01]  /*3ae0*/  FADD.FTZ R5, R234, R5 ;  /* 0x00000005ea057221 */ /* 0x000fe20000010000 */
[----:B------:R-:W-:Y:S01]  /*3af0*/  FSETP.NEU.FTZ.AND P1, PT, R226, -INF , PT ;  /* 0xff800000e200780b */ /* 0x000fe20003f3d000 */
[----:B------:R-:W-:Y:S01]  /*3b00*/  FADD.FTZ R45, R235, R6 ;  /* 0x00000006eb2d7221 */ /* 0x000fe20000010000 */
[----:B------:R-:W-:Y:S01]  /*3b10*/  @!P0 FSEL R50, R50, -INF , !P2 ;  /* 0xff80000032328808 */ /* 0x000fe20005000000 */
[----:B------:R-:W-:Y:S01]  /*3b20*/  FADD.FTZ R6, R234, R7 ;  /* 0x00000007ea067221 */ /* 0x000fe20000010000 */
[----:B------:R-:W-:Y:S01]  /*3b30*/  @!P0 ISETP.GE.AND P2, PT, R49, R48, PT ;  /* 0x000000303100820c */ /* 0x000fe20003f46270 */
[----:B------:R-:W-:Y:S02]  /*3b40*/  @!P0 VIADD R7, R231, 0x8 ;  /* 0x00000008e7078836 */ /* 0x000fe40000000000 */
[----:B------:R-:W-:Y:S01]  /*3b50*/  FADD.FTZ R8, R233, R8 ;  /* 0x00000008e9087221 */ /* 0x000fe20000010000 */
[----:B------:R-:W-:Y:S01]  /*3b60*/  FADD.FTZ R9, R232, R9 ;  /* 0x00000009e8097221 */ /* 0x000fe20000010000 */
[----:B------:R-:W-:Y:S01]  /*3b70*/  @!P0 FSEL R5, R5, -INF , !P2 ;  /* 0xff80000005058808 */ /* 0x000fe20005000000 */
[----:B------:R-:W-:Y:S01]  /*3b80*/  FFMA.FTZ R58, R50, UR10, -R4 ;  /* 0x0000000a323a7c23 */ /* 0x000fe20008010804 */
[-C--:B------:R-:W-:Y:S01]  /*3b90*/  @!P0 ISETP.GE.AND P2, PT, R231, R44.reuse, PT ;  /* 0x0000002ce700820c */ /* 0x080fe20003f46270 */
[----:B------:R-:W-:Y:S01]  /*3ba0*/  FADD.FTZ R10, R233, R10 ;  /* 0x0000000ae90a7221 */ /* 0x000fe20000010000 */
[----:B------:R-:W-:Y:S01]  /*3bb0*/  FADD.FTZ R11, R232, R11 ;  /* 0x0000000be80b7221 */ /* 0x000fe20000010000 */
[--C-:B------:R-:W-:Y:S01]  /*3bc0*/  FFMA.FTZ R60, R5, UR10, -R4.reuse ;  /* 0x0000000a053c7c23 */ /* 0x100fe20008010804 */
[----:B------:R-:W-:Y:S01]  /*3bd0*/  FSEL R5, R46, RZ, P1 ;  /* 0x000000ff2e057208 */ /* 0x000fe20000800000 */
[----:B------:R-:W-:Y:S01]  /*3be0*/  MUFU.EX2 R58, R58 ;  /* 0x0000003a003a7308 */ /* 0x000fe20000000800 */
[----:B------:R-:W-:Y:S02]  /*3bf0*/  @!P0 ISETP.GE.AND P1, PT, R49, R44, PT ;  /* 0x0000002c3100820c */ /* 0x000fe40003f26270 */
[----:B------:R-:W-:Y:S02]  /*3c00*/  @!P0 FSEL R45, R45, -INF , !P2 ;  /* 0xff8000002d2d8808 */ /* 0x000fe40005000000 */
[----:B------:R-:W-:Y:S02]  /*3c10*/  @!P0 FSEL R6, R6, -INF , !P1 ;  /* 0xff80000006068808 */ /* 0x000fe40004800000 */
[-C--:B------:R-:W-:Y:S01]  /*3c20*/  @!P0 ISETP.GE.AND P1, PT, R7, R48.reuse, PT ;  /* 0x000000300700820c */ /* 0x080fe20003f26270 */
[--C-:B------:R-:W-:Y:S02]  /*3c30*/  FFMA.FTZ R61, R45, UR10, -R5.reuse ;  /* 0x0000000a2d3d7c23 */ /* 0x100fe40008010805 */
[----:B------:R-:W1:Y:S01]  /*3c40*/  MUFU.EX2 R60, R60 ;  /* 0x0000003c003c7308 */ /* 0x000e620000000800 */
[--C-:B------:R-:W-:Y:S01]  /*3c50*/  FFMA.FTZ R62, R6, UR10, -R5.reuse ;  /* 0x0000000a063e7c23 */ /* 0x100fe20008010805 */
[----:B------:R-:W-:Y:S01]  /*3c60*/  @!P0 VIADD R6, R231, 0x9 ;  /* 0x00000009e7068836 */ /* 0x000fe20000000000 */
[----:B------:R-:W-:Y:S04]  /*3c70*/  @!P0 FSEL R8, R8, -INF , !P1 ;  /* 0xff80000008088808 */ /* 0x000fe80004800000 */
[----:B------:R-:W-:Y:S01]  /*3c80*/  @!P0 ISETP.GE.AND P1, PT, R6, R48, PT ;  /* 0x000000300600820c */ /* 0x000fe20003f26270 */
[--C-:B------:R-:W-:Y:S02]  /*3c90*/  FFMA.FTZ R64, R8, UR10, -R4.reuse ;  /* 0x0000000a08407c23 */ /* 0x100fe40008010804 */
[----:B------:R-:W-:Y:S01]  /*3ca0*/  MUFU.EX2 R61, R61 ;  /* 0x0000003d003d7308 */ /* 0x000fe20000000800 */
[----:B------:R-:W-:Y:S02]  /*3cb0*/  @!P0 FSEL R9, R9, -INF , !P1 ;  /* 0xff80000009098808 */ /* 0x000fe40004800000 */
[-C--:B------:R-:W-:Y:S03]  /*3cc0*/  @!P0 ISETP.GE.AND P1, PT, R7, R44.reuse, PT ;  /* 0x0000002c0700820c */ /* 0x080fe60003f26270 */
[----:B------:R-:W-:Y:S01]  /*3cd0*/  FFMA.FTZ R4, R9, UR10, -R4 ;  /* 0x0000000a09047c23 */ /* 0x000fe20008010804 */
[----:B------:R-:W-:Y:S03]  /*3ce0*/  @!P0 FSEL R10, R10, -INF , !P1 ;  /* 0xff8000000a0a8808 */ /* 0x000fe60004800000 */
[----:B------:R-:W2:Y:S01]  /*3cf0*/  MUFU.EX2 R62, R62 ;  /* 0x0000003e003e7308 */ /* 0x000ea20000000800 */
[----:B------:R-:W-:Y:S02]  /*3d00*/  @!P0 ISETP.GE.AND P1, PT, R6, R44, PT ;  /* 0x0000002c0600820c */ /* 0x000fe40003f26270 */
[----:B-1----:R-:W-:Y:S01]  /*3d10*/  F2FP.F16.F32.PACK_AB R7, R60, R58 ;  /* 0x0000003a3c07723e */ /* 0x002fe200000000ff */
[--C-:B------:R-:W-:Y:S01]  /*3d20*/  FFMA.FTZ R72, R10, UR10, -R5.reuse ;  /* 0x0000000a0a487c23 */ /* 0x100fe20008010805 */
[----:B------:R-:W-:Y:S05]  /*3d30*/  @!P0 FSEL R11, R11, -INF , !P1 ;  /* 0xff8000000b0b8808 */ /* 0x000fea0004800000 */
[----:B------:R1:W-:Y:S01]  /*3d40*/  MUFU.EX2 R67, R4 ;  /* 0x0000000400437308 */ /* 0x0003e20000000800 */
[----:B------:R-:W-:Y:S09]  /*3d50*/  FFMA.FTZ R5, R11, UR10, -R5 ;  /* 0x0000000a0b057c23 */ /* 0x000ff20008010805 */
[----:B------:R-:W4:Y:S01]  /*3d60*/  MUFU.EX2 R64, R64 ;  /* 0x0000004000407308 */ /* 0x000f220000000800 */
[----:B--2---:R-:W-:Y:S09]  /*3d70*/  F2FP.F16.F32.PACK_AB R6, R62, R61 ;  /* 0x0000003d3e06723e */ /* 0x004ff200000000ff */
[----:B------:R4:W-:Y:S01]  /*3d80*/  MUFU.EX2 R69, R5 ;  /* 0x0000000500457308 */ /* 0x0009e20000000800 */
[----:B-1----:R-:W-:Y:S04]  /*3d90*/  LOP3.LUT R4, R86, 0xe0, RZ, 0xc0, !PT ;  /* 0x000000e056047812 */ /* 0x002fe800078ec0ff */
[----:B------:R-:W-:Y:S05]  /*3da0*/  LOP3.LUT R4, R4, 0x18, R80, 0xf8, !PT ;  /* 0x0000001804047812 */ /* 0x000fea00078ef850 */
[----:B------:R-:W1:Y:S01]  /*3db0*/  MUFU.EX2 R72, R72 ;  /* 0x0000004800487308 */ /* 0x000e620000000800 */
[----:B------:R-:W-:Y:S04]  /*3dc0*/  LOP3.LUT R4, R4, 0x10, R2, 0x78, !PT ;  /* 0x0000001004047812 */ /* 0x000fe800078e7802 */
[----:B------:R-:W-:Y:S04]  /*3dd0*/  LOP3.LUT R65, R247, R4, RZ, 0xfc, !PT ;  /* 0x00000004f7417212 */ /* 0x000fe800078efcff */
[C---:B------:R-:W-:Y:S02]  /*3de0*/  LEA R66, R65.reuse, UR4, 0x1 ;  /* 0x0000000441427c11 */ /* 0x040fe4000f8e08ff */
[----:B------:R-:W-:Y:S02]  /*3df0*/  LEA R65, R65, UR5, 0x1 ;  /* 0x0000000541417c11 */ /* 0x000fe4000f8e08ff */
[----:B----4-:R-:W-:Y:S01]  /*3e00*/  F2FP.F16.F32.PACK_AB R5, R67, R64 ;  /* 0x000000404305723e */ /* 0x010fe200000000ff */
[C---:B------:R-:W-:Y:S02]  /*3e10*/  IMAD.IADD R63, R66.reuse, 0x1, -R242 ;  /* 0x00000001423f7824 */ /* 0x040fe400078e0af2 */
[----:B------:R-:W-:Y:S01]  /*3e20*/  IMAD.IADD R66, R66, 0x1, R246 ;  /* 0x0000000142427824 */ /* 0x000fe200078e02f6 */
[----:B------:R-:W-:Y:S01]  /*3e30*/  STS [R65+0x15000], R7 ;  /* 0x0150000741007388 */ /* 0x000fe20000000800 */
[----:B------:R-:W-:Y:S01]  /*3e40*/  IMAD.IADD R59, R246, 0x1, R63 ;  /* 0x00000001f63b7824 */ /* 0x000fe200078e023f */
[----:B-1----:R-:W-:Y:S03]  /*3e50*/  F2FP.F16.F32.PACK_AB R4, R69, R72 ;  /* 0x000000484504723e */ /* 0x002fe600000000ff */
[----:B------:R-:W-:Y:S05]  /*3e60*/  STS [R66], R6 ;  /* 0x0000000642007388 */ /* 0x000fea0000000800 */
[----:B------:R-:W-:Y:S05]  /*3e70*/  STS [R63+0x10], R5 ;  /* 0x000010053f007388 */ /* 0x000fea0000000800 */
[----:B------:R-:W-:Y:S05]  /*3e80*/  STS [R59+0x10], R4 ;  /* 0x000010043b007388 */ /* 0x000fea0000000800 */
[----:B------:R-:W1:Y:S05]  /*3e90*/  LDSM.16.M88.4 R8, [R219+0x8000] ;  /* 0x00800000db08783b */ /* 0x000e6a0000000200 */
[----:B------:R-:W2:Y:S05]  /*3ea0*/  LDSM.16.M88.4 R44, [R211+0x8000] ;  /* 0x00800000d32c783b */ /* 0x000eaa0000000200 */
[----:B------:R-:W4:Y:S05]  /*3eb0*/  LDSM.16.M88.4 R48, [R57+0x8000] ;  /* 0x008000003930783b */ /* 0x000f2a0000000200 */
[----:B------:R-:W3:Y:S01]  /*3ec0*/  LDSM.16.M88.4 R52, [R56+0x8000] ;  /* 0x008000003834783b */ /* 0x000ee20000000200 */
[C---:B-1----:R-:W-:Y:S08]  /*3ed0*/  HMMA.16816.F32 R4, R8.reuse, R132, RZ ;  /* 0x000000840804723c */ /* 0x042ff000000018ff */
[----:B------:R-:W-:Y:S11]  /*3ee0*/  HMMA.16816.F32 R8, R8, R134, RZ ;  /* 0x000000860808723c */ /* 0x000ff600000018ff */
[----:B------:R-:W-:Y:S01]  /*3ef0*/  @!UPT UIADD3 URZ, UPT, UPT, URZ, URZ, URZ ;  /* 0x000000fffffff290 */ /* 0x000fe2000fffe0ff */
[C---:B--2---:R-:W-:Y:S08]  /*3f00*/  HMMA.16816.F32 R4, R44.reuse, R136, R4 ;  /* 0x000000882c04723c */ /* 0x044ff00000001804 */
[----:B------:R-:W-:Y:S01]  /*3f10*/  HMMA.16816.F32 R8, R44, R138, R8 ;  /* 0x0000008a2c08723c */ /* 0x000fe20000001808 */
[----:B------:R-:W1:Y:S11]  /*3f20*/  LDSM.16.M88.4 R44, [R219+0xa000] ;  /* 0x00a00000db2c783b */ /* 0x000e760000000200 */
[C---:B----4-:R-:W-:Y:S08]  /*3f30*/  HMMA.16816.F32 R4, R48.reuse, R140, R4 ;  /* 0x0000008c3004723c */ /* 0x050ff00000001804 */
[----:B------:R-:W-:Y:S01]  /*3f40*/  HMMA.16816.F32 R8, R48, R142, R8 ;  /* 0x0000008e3008723c */ /* 0x000fe20000001808 */
[----:B------:R-:W2:Y:S11]  /*3f50*/  LDSM.16.M88.4 R48, [R211+0xa000] ;  /* 0x00a00000d330783b */ /* 0x000eb60000000200 */
[C---:B---3--:R-:W-:Y:S08]  /*3f60*/  HMMA.16816.F32 R4, R52.reuse, R144, R4 ;  /* 0x000000903404723c */ /* 0x048ff00000001804 */
[----:B------:R-:W-:Y:S01]  /*3f70*/  HMMA.16816.F32 R8, R52, R146, R8 ;  /* 0x000000923408723c */ /* 0x000fe20000001808 */
[----:B------:R-:W3:Y:S11]  /*3f80*/  LDSM.16.M88.4 R52, [R57+0xa000] ;  /* 0x00a000003934783b */ /* 0x000ef60000000200 */
[C---:B-1----:R-:W-:Y:S08]  /*3f90*/  HMMA.16816.F32 R4, R44.reuse, R148, R4 ;  /* 0x000000942c04723c */ /* 0x042ff00000001804 */
[----:B------:R-:W-:Y:S01]  /*3fa0*/  HMMA.16816.F32 R8, R44, R150, R8 ;  /* 0x000000962c08723c */ /* 0x000fe20000001808 */
[----:B------:R-:W1:Y:S11]  /*3fb0*/  LDSM.16.M88.4 R44, [R56+0xa000] ;  /* 0x00a00000382c783b */ /* 0x000e760000000200 */
[C---:B--2---:R-:W-:Y:S08]  /*3fc0*/  HMMA.16816.F32 R4, R48.reuse, R152, R4 ;  /* 0x000000983004723c */ /* 0x044ff00000001804 */
        /* <DEDUP_REMOVED lines=24> */
[----:B------:R-:W-:Y:S03]  /*4150*/  HMMA.16816.F32 R8, R44, R186, R8 ;  /* 0x000000ba2c08723c */ /* 0x000fe60000001808 */
[----:B------:R-:W-:Y:S02]  /*4160*/  LOP3.LUT R46, R81, 0x1000, R215, 0xf8, !PT ;  /* 0x00001000512e7812 */ /* 0x000fe400078ef8d7 */
[----:B------:R-:W-:Y:S02]  /*4170*/  LOP3.LUT R45, R83, 0xe0, RZ, 0xc0, !PT ;  /* 0x000000e0532d7812 */ /* 0x000fe400078ec0ff */
[----:B------:R-:W-:Y:S02]  /*4180*/  LOP3.LUT R223, R46, R223, R84, 0xf6, !PT ;  /* 0x000000df2edf7212 */ /* 0x000fe400078ef654 */
[----:B------:R-:W-:Y:S02]  /*4190*/  LOP3.LUT R45, R45, 0x100, R213, 0xf8, !PT ;  /* 0x000001002d2d7812 */ /* 0x000fe400078ef8d5 */
[----:B------:R-:W-:Y:S01]  /*41a0*/  LEA R223, R223, UR5, 0x1 ;  /* 0x00000005dfdf7c11 */ /* 0x000fe2000f8e08ff */
[C---:B--2---:R-:W-:Y:S05]  /*41b0*/  HMMA.16816.F32 R4, R48.reuse, R188, R4 ;  /* 0x000000bc3004723c */ /* 0x044fea0000001804 */
[----:B------:R-:W-:Y:S03]  /*41c0*/  SHF.R.U32.HI R44, RZ, 0x3, R45 ;  /* 0x00000003ff2c7819 */ /* 0x000fe6000001162d */
[----:B------:R-:W-:Y:S03]  /*41d0*/  HMMA.16816.F32 R8, R48, R190, R8 ;  /* 0x000000be3008723c */ /* 0x000fe60000001808 */
[----:B------:R-:W-:Y:S04]  /*41e0*/  LOP3.LUT R44, R68, 0x38, R44, 0x78, !PT ;  /* 0x00000038442c7812 */ /* 0x000fe800078e782c */
[----:B------:R-:W-:Y:S04]  /*41f0*/  LOP3.LUT R44, R44, R45, RZ, 0x3c, !PT ;  /* 0x0000002d2c2c7212 */ /* 0x000fe800078e3cff */
[C---:B------:R-:W-:Y:S01]  /*4200*/  LEA R224, R44.reuse, UR5, 0x1 ;  /* 0x000000052ce07c11 */ /* 0x040fe2000f8e08ff */
[C---:B---3--:R-:W-:Y:S05]  /*4210*/  HMMA.16816.F32 R4, R52.reuse, R192, R4 ;  /* 0x000000c03404723c */ /* 0x048fea0000001804 */
[----:B------:R-:W-:Y:S03]  /*4220*/  LEA R85, R44, UR4, 0x1 ;  /* 0x000000042c557c11 */ /* 0x000fe6000f8e08ff */
[----:B------:R-:W-:Y:S03]  /*4230*/  HMMA.16816.F32 R8, R52, R194, R8 ;  /* 0x000000c23408723c */ /* 0x000fe60000001808 */
[----:B------:R-:W-:Y:S08]  /*4240*/  IMAD.IADD R85, R214, 0x1, R85 ;  /* 0x00000001d6557824 */ /* 0x000ff000078e0255 */
[C---:B------:R-:W-:Y:S01]  /*4250*/  FADD.FTZ R4, -R73.reuse, R4 ;  /* 0x0000000449047221 */ /* 0x040fe20000010100 */
[----:B------:R-:W-:Y:S01]  /*4260*/  FADD.FTZ R5, -R73, R5 ;  /* 0x0000000549057221 */ /* 0x000fe20000010100 */
        /* <DEDUP_REMOVED lines=8> */
[----:B------:R-:W-:Y:S01]  /*42f0*/  F2FP.F16.F32.PACK_AB R4, R5, R4 ;  /* 0x000000040504723e */ /* 0x000fe200000000ff */
[----:B------:R-:W-:Y:S01]  /*4300*/  FADD.FTZ R10, -R70, R10 ;  /* 0x0000000a460a7221 */ /* 0x000fe20000010100 */
[----:B------:R-:W-:Y:S01]  /*4310*/  FMUL.FTZ R8, R64, R8 ;  /* 0x0000000840087220 */ /* 0x000fe20000410000 */
[----:B------:R-:W-:Y:S01]  /*4320*/  FADD.FTZ R11, -R70, R11 ;  /* 0x0000000b460b7221 */ /* 0x000fe20000010100 */
[----:B------:R-:W-:Y:S01]  /*4330*/  FMUL.FTZ R9, R67, R9 ;  /* 0x0000000943097220 */ /* 0x000fe20000410000 */
[----:B------:R-:W-:Y:S01]  /*4340*/  F2FP.F16.F32.PACK_AB R6, R7, R6 ;  /* 0x000000060706723e */ /* 0x000fe200000000ff */
[----:B------:R-:W-:Y:S01]  /*4350*/  STS [R65+0x14000], R4 ;  /* 0x0140000441007388 */ /* 0x000fe20000000800 */
[----:B------:R-:W-:Y:S01]  /*4360*/  FMUL.FTZ R10, R72, R10 ;  /* 0x0000000a480a7220 */ /* 0x000fe20000410000 */
[----:B------:R-:W-:Y:S01]  /*4370*/  FMUL.FTZ R11, R69, R11 ;  /* 0x0000000b450b7220 */ /* 0x000fe20000410000 */
[----:B------:R-:W-:Y:S02]  /*4380*/  F2FP.F16.F32.PACK_AB R8, R9, R8 ;  /* 0x000000080908723e */ /* 0x000fe400000000ff */
[----:B------:R-:W-:Y:S02]  /*4390*/  STS [R66+-0x1000], R6 ;  /* 0xfff0000642007388 */ /* 0x000fe40000000800 */
[----:B------:R-:W-:Y:S03]  /*43a0*/  F2FP.F16.F32.PACK_AB R10, R11, R10 ;  /* 0x0000000a0b0a723e */ /* 0x000fe600000000ff */
        /* <DEDUP_REMOVED lines=50> */
[----:B------:R-:W-:Y:S02]  /*46d0*/  LOP3.LUT R9, R84, R9, R82, 0x1e, !PT ;  /* 0x0000000954097212 */ /* 0x000fe400078e1e52 */
[----:B------:R-:W-:Y:S02]  /*46e0*/  LOP3.LUT R8, R8, 0x8, R222, 0x78, !PT ;  /* 0x0000000808087812 */ /* 0x000fe400078e78de */
[-C--:B------:R-:W-:Y:S03]  /*46f0*/  HMMA.16816.F32 R20, R48, R46.reuse, R20 ;  /* 0x0000002e3014723c */ /* 0x080fe60000001814 */
[----:B------:R-:W-:Y:S01]  /*4700*/  IMAD R200, R8, 0x2, R200 ;  /* 0x0000000208c87824 */ /* 0x000fe200078e02c8 */
[----:B------:R-:W-:Y:S04]  /*4710*/  LOP3.LUT R225, R9, R81, RZ, 0xfc, !PT ;  /* 0x0000005109e17212 */ /* 0x000fe800078efcff */
[C---:B------:R-:W-:Y:S04]  /*4720*/  HMMA.16816.F32 R24, R4.reuse, R46, R24 ;  /* 0x0000002e0418723c */ /* 0x040fe80000001818 */
[----:B------:R-:W-:Y:S04]  /*4730*/  LEA R225, R225, UR5, 0x1 ;  /* 0x00000005e1e17c11 */ /* 0x000fe8000f8e08ff */
        /* <DEDUP_REMOVED lines=68> */
.L_x_193:
[----:B------:R-:W-:Y:S01]  /*4b80*/  LDSM.16.M88.4 R96, [R200+UR5+0x14000] ;  /* 0x01400005c860783b */ /* 0x000fe20008000200 */
[----:B------:R-:W-:Y:S01]  /*4b90*/  IMAD R250, R230, UR7, RZ ;  /* 0x00000007e6fa7c24 */ /* 0x000fe2000f8e02ff */
[----:B------:R-:W-:Y:S01]  /*4ba0*/  UISETP.GT.AND UP1, UPT, UR43, UR47, UPT ;  /* 0x0000002f2b00728c */ /* 0x000fe2000bf24270 */
[----:B------:R-:W-:Y:S01]  /*4bb0*/  VIADD R204, R200, UR5 ;  /* 0x00000005c8cc7c36 */ /* 0x000fe20008000000 */
[----:B------:R-:W1:Y:S03]  /*4bc0*/  LDSM.16.MT88.4 R48, [R225+0x10000] ;  /* 0x01000000e130783b */ /* 0x000e660000004200 */
[----:B------:R-:W-:Y:S01]  /*4bd0*/  IMAD.IADD R204, R214, 0x1, R204 ;  /* 0x00000001d6cc7824 */ /* 0x000fe200078e02cc */
[----:B------:R-:W2:Y:S01]  /*4be0*/  LDSM.16.M88.4 R92, [R200+UR5+0x14800] ;  /* 0x01480005c85c783b */ /* 0x000ea20008000200 */
[----:B------:R-:W-:Y:S03]  /*4bf0*/  UMOV UR5, UR19 ;  /* 0x0000001300057c82 */ /* 0x000fe60008000000 */
        /* <DEDUP_REMOVED lines=18> */
[C---:B------:R-:W-:Y:S02]  /*4d20*/  HMMA.16816.F32 R88, R92.reuse, R196, RZ ;  /* 0x000000c45c58723c */ /* 0x040fe400000018ff */
[----:B------:R-:W-:Y:S05]  /*4d30*/  IMAD.U32 R196, R250, -0x40, RZ ;  /* 0xffffffc0fac47824 */ /* 0x000fea00078e00ff */
[C---:B------:R-:W-:Y:S01]  /*4d40*/  LEA R248, P0, R196.reuse, R248, 0x2 ;  /* 0x000000f8c4f87211 */ /* 0x040fe200078010ff */
[-C--:B------:R-:W-:Y:S03]  /*4d50*/  HMMA.16816.F32 R92, R92, R198.reuse, RZ ;  /* 0x000000c65c5c723c */ /* 0x080fe600000018ff */
[----:B------:R-:W-:Y:S02]  /*4d60*/  LEA.HI.X.SX32 R249, R196, R249, 0x2, P0 ;  /* 0x000000f9c4f97211 */ /* 0x000fe400000f16ff */
[----:B------:R-:W-:Y:S03]  /*4d70*/  PLOP3.LUT P0, PT, PT, PT, UP0, 0x80, 0x8 ;  /* 0x000000000008781c */ /* 0x000fe60003f0f008 */
[----:B------:R-:W-:Y:S01]  /*4d80*/  HMMA.16816.F32 R96, R96, R198, RZ ;  /* 0x000000c66060723c */ /* 0x000fe200000018ff */
[----:B------:R-:W1:Y:S04]  /*4d90*/  LDSM.16.M88.4 R196, [R204+0x14000] ;  /* 0x01400000ccc4783b */ /* 0x000e680000000200 */
[----:B------:R-:W2:Y:S03]  /*4da0*/  LDSM.16.M88.4 R204, [R204+0x14800] ;  /* 0x01480000cccc783b */ /* 0x000ea60000000200 */
[-C--:B-1----:R-:W-:Y:S08]  /*4db0*/  HMMA.16816.F32 R4, R196, R200.reuse, R4 ;  /* 0x000000c8c404723c */ /* 0x082ff00000001804 */
[C---:B--2---:R-:W-:Y:S08]  /*4dc0*/  HMMA.16816.F32 R8, R204.reuse, R200, R8 ;  /* 0x000000c8cc08723c */ /* 0x044ff00000001808 */
[-C--:B------:R-:W-:Y:S08]  /*4dd0*/  HMMA.16816.F32 R44, R204, R202.reuse, R44 ;  /* 0x000000cacc2c723c */ /* 0x080ff0000000182c */
[C---:B------:R-:W-:Y:S01]  /*4de0*/  HMMA.16816.F32 R48, R196.reuse, R202, R48 ;  /* 0x000000cac430723c */ /* 0x040fe20000001830 */
[----:B------:R-:W1:Y:S07]  /*4df0*/  LDSM.16.MT88.4 R200, [R225+0x11800] ;  /* 0x01180000e1c8783b */ /* 0x000e6e0000004200 */
[-C--:B-1----:R-:W-:Y:S08]  /*4e00*/  HMMA.16816.F32 R52, R196, R200.reuse, R52 ;  /* 0x000000c8c434723c */ /* 0x082ff00000001834 */
[C---:B------:R-:W-:Y:S08]  /*4e10*/  HMMA.16816.F32 R56, R204.reuse, R200, R56 ;  /* 0x000000c8cc38723c */ /* 0x040ff00000001838 */
[-C--:B------:R-:W-:Y:S08]  /*4e20*/  HMMA.16816.F32 R60, R204, R202.reuse, R60 ;  /* 0x000000cacc3c723c */ /* 0x080ff0000000183c */
[C---:B------:R-:W-:Y:S01]  /*4e30*/  HMMA.16816.F32 R64, R196.reuse, R202, R64 ;  /* 0x000000cac440723c */ /* 0x040fe20000001840 */
[----:B------:R-:W1:Y:S07]  /*4e40*/  LDSM.16.MT88.4 R200, [R225+0x12800] ;  /* 0x01280000e1c8783b */ /* 0x000e6e0000004200 */
[-C--:B-1----:R-:W-:Y:S08]  /*4e50*/  HMMA.16816.F32 R68, R196, R200.reuse, R68 ;  /* 0x000000c8c444723c */ /* 0x082ff00000001844 */
[C---:B------:R-:W-:Y:S04]  /*4e60*/  HMMA.16816.F32 R72, R204.reuse, R200, R72 ;  /* 0x000000c8cc48723c */ /* 0x040fe80000001848 */
[----:B------:R-:W-:Y:S01]  /*4e70*/  @P0 IADD3 R200, P1, PT, R244, UR16, RZ ;  /* 0x00000010f4c80c10 */ /* 0x000fe2000ff3e0ff */
[----:B------:R-:W-:Y:S03]  /*4e80*/  @UP0 UMOV UR16, UR13 ;  /* 0x0000000d00100c82 */ /* 0x000fe60008000000 */
[----:B------:R-:W-:Y:S01]  /*4e90*/  @P0 IADD3.X R201, PT, PT, R245, UR17, RZ, P1, !PT ;  /* 0x00000011f5c90c10 */ /* 0x000fe20008ffe4ff */
[-C--:B------:R-:W-:Y:S01]  /*4ea0*/  HMMA.16816.F32 R76, R204, R202.reuse, R76 ;  /* 0x000000cacc4c723c */ /* 0x080fe2000000184c */
[----:B------:R-:W-:Y:S03]  /*4eb0*/  @UP0 UMOV UR17, UR12 ;  /* 0x0000000c00110c82 */ /* 0x000fe60008000000 */
[----:B------:R-:W5:Y:S04]  /*4ec0*/  @P0 LDG.E R227, desc[UR38][R200.64+-0x100] ;  /* 0xffff0026c8e30981 */ /* 0x000f68000c1e1900 */
[----:B------:R1:W5:Y:S01]  /*4ed0*/  @P0 LDG.E R226, desc[UR38][R200.64+-0xe0] ;  /* 0xffff2026c8e20981 */ /* 0x000362000c1e1900 */
[C---:B------:R-:W-:Y:S03]  /*4ee0*/  HMMA.16816.F32 R80, R196.reuse, R202, R80 ;  /* 0x000000cac450723c */ /* 0x040fe60000001850 */
[----:B------:R-:W-:Y:S04]  /*4ef0*/  REDG.E.ADD.F32.FTZ.RN.STRONG.GPU desc[UR38][R248.64], R4 ;  /* 0x00000004f80079a6 */ /* 0x000fe8000c12f326 */
[----:B-1----:R-:W1:Y:S02]  /*4f00*/  LDSM.16.MT88.4 R200, [R225+0x13800] ;  /* 0x01380000e1c8783b */ /* 0x002e640000004200 */
[-C--:B-1----:R-:W-:Y:S08]  /*4f10*/  HMMA.16816.F32 R84, R196, R200.reuse, R84 ;  /* 0x000000c8c454723c */ /* 0x082ff00000001854 */
[C---:B------:R-:W-:Y:S04]  /*4f20*/  HMMA.16816.F32 R88, R204.reuse, R200, R88 ;  /* 0x000000c8cc58723c */ /* 0x040fe80000001858 */
[C---:B------:R-:W-:Y:S04]  /*4f30*/  IMAD.SHL.U32 R201, R250.reuse, 0x8, RZ ;  /* 0x00000008fac97824 */ /* 0x040fe800078e00ff */
[-C--:B------:R-:W-:Y:S03]  /*4f40*/  HMMA.16816.F32 R92, R204, R202.reuse, R92 ;  /* 0x000000cacc5c723c */ /* 0x080fe6000000185c */
[C---:B------:R-:W-:Y:S04]  /*4f50*/  LEA R200, P0, R201.reuse, R248, 0x2 ;  /* 0x000000f8c9c87211 */ /* 0x040fe800078010ff */
[----:B------:R-:W-:Y:S01]  /*4f60*/  LEA.HI.X.SX32 R201, R201, R249, 0x2, P0 ;  /* 0x000000f9c9c97211 */ /* 0x000fe200000f16ff */
        /* <DEDUP_REMOVED lines=18> */
[C---:B-1----:R-:W-:Y:S05]  /*5090*/  LEA.HI.X.SX32 R5, R250.reuse, R197, 0x5, P0 ;  /* 0x000000c5fa057211 */ /* 0x042fea00000f2eff */
[----:B------:R1:W-:Y:S01]  /*50a0*/  REDG.E.ADD.F32.FTZ.RN.STRONG.GPU desc[UR38][R4.64], R11 ;  /* 0x0000000b040079a6 */ /* 0x0003e2000c12f326 */
[C---:B------:R-:W-:Y:S03]  /*50b0*/  IMAD.WIDE R200, R250.reuse, -0xc0, R4 ;  /* 0xffffff40fac87825 */ /* 0x040fe600078e0204 */
[----:B------:R1:W-:Y:S01]  /*50c0*/  REDG.E.ADD.F32.FTZ.RN.STRONG.GPU desc[UR38][R248.64+0x80], R48 ;  /* 0x00008030f80079a6 */ /* 0x0003e2000c12f326 */
        /* <DEDUP_REMOVED lines=23> */
[C---:B-1----:R-:W-:Y:S02]  /*5240*/  LEA.HI.X.SX32 R11, R250.reuse, R197, 0x5, P0 ;  /* 0x000000c5fa0b7211 */ /* 0x042fe400000f2eff */
[C---:B------:R-:W-:Y:S03]  /*5250*/  LEA R4, P0, R250.reuse, R10, 0x5 ;  /* 0x0000000afa047211 */ /* 0x040fe600078028ff */
        /* <DEDUP_REMOVED lines=13> */
[C---:B---3--:R-:W-:Y:S03]  /*5330*/  LEA.HI.X.SX32 R51, R250.reuse, R207, 0x5, P0 ;  /* 0x000000cffa337211 */ /* 0x048fe600000f2eff */
        /* <DEDUP_REMOVED lines=39> */
[C---:B--2---:R-:W-:Y:S03]  /*55b0*/  LEA R48, P0, R250.reuse, R54, 0x5 ;  /* 0x00000036fa307211 */ /* 0x044fe600078028ff */
[----:B------:R-:W-:Y:S01]  /*55c0*/  REDG.E.ADD.F32.FTZ.RN.STRONG.GPU desc[UR38][R54.64+0x200], R74 ;  /* 0x0002004a360079a6 */ /* 0x000fe2000c12f326 */
[C---:B------:R-:W-:Y:S03]  /*55d0*/  LEA.HI.X.SX32 R49, R250.reuse, R55, 0x5, P0 ;  /* 0x00000037fa317211 */ /* 0x040fe600000f2eff */
[C---:B------:R-:W-:Y:S02]  /*55e0*/  IMAD.WIDE R56, R250.reuse, -0xc0, R48 ;  /* 0xffffff40fa387825 */ /* 0x040fe400078e0230 */
[----:B------:R-:W-:Y:S01]  /*55f0*/  REDG.E.ADD.F32.FTZ.RN.STRONG.GPU desc[UR38][R48.64+0x200], R75 ;  /* 0x0002004b300079a6 */ /* 0x000fe2000c12f326 */
[C---:B------:R-:W-:Y:S03]  /*5600*/  LEA R200, P0, R250.reuse, R56, 0x5 ;  /* 0x00000038fac87211 */ /* 0x040fe600078028ff */
[----:B------:R1:W-:Y:S01]  /*5610*/  REDG.E.ADD.F32.FTZ.RN.STRONG.GPU desc[UR38][R248.64+0x280], R80 ;  /* 0x00028050f80079a6 */ /* 0x0003e2000c12f326 */
[C---:B------:R-:W-:Y:S03]  /*5620*/  LEA.HI.X.SX32 R201, R250.reuse, R57, 0x5, P0 ;  /* 0x00000039fac97211 */ /* 0x040fe600000f2eff */
[----:B------:R-:W-:Y:S01]  /*5630*/  REDG.E.ADD.F32.FTZ.RN.STRONG.GPU desc[UR38][R56.64+0x280], R81 ;  /* 0x00028051380079a6 */ /* 0x000fe2000c12f326 */
[C---:B------:R-:W-:Y:S03]  /*5640*/  LEA R58, P0, R250.reuse, R200, 0x5 ;  /* 0x000000c8fa3a7211 */ /* 0x040fe600078028ff */
[----:B------:R-:W-:Y:S01]  /*5650*/  REDG.E.ADD.F32.FTZ.RN.STRONG.GPU desc[UR38][R200.64+0x280], R82 ;  /* 0x00028052c80079a6 */ /* 0x000fe2000c12f326 */
[C---:B---3--:R-:W-:Y:S02]  /*5660*/  LEA.HI.X.SX32 R59, R250.reuse, R201, 0x5, P0 ;  /* 0x000000c9fa3b7211 */ /* 0x048fe400000f2eff */
[C---:B------:R-:W-:Y:S03]  /*5670*/  LEA R50, P0, R250.reuse, R58, 0x5 ;  /* 0x0000003afa327211 */ /* 0x040fe600078028ff */
[----:B------:R-:W-:Y:S01]  /*5680*/  REDG.E.ADD.F32.FTZ.RN.STRONG.GPU desc[UR38][R58.64+0x280], R83 ;  /* 0x000280533a0079a6 */ /* 0x000fe2000c12f326 */
[C---:B------:R-:W-:Y:S02]  /*5690*/  LEA.HI.X.SX32 R51, R250.reuse, R59, 0x5, P0 ;  /* 0x0000003bfa337211 */ /* 0x040fe400000f2eff */
[C---:B----4-:R-:W-:Y:S01]  /*56a0*/  LEA R64, P0, R250.reuse, R50, 0x5 ;  /* 0x00000032fa407211 */ /* 0x050fe200078028ff */
[----:B------:R-:W-:Y:S03]  /*56b0*/  LDSM.16.MT88.4 R56, [R223+0x800] ;  /* 0x00080000df38783b */ /* 0x000fe60000004200 */
[C---:B------:R-:W-:Y:S01]  /*56c0*/  LEA.HI.X.SX32 R65, R250.reuse, R51, 0x5, P0 ;  /* 0x00000033fa417211 */ /* 0x040fe200000f2eff */
[----:B------:R2:W-:Y:S01]  /*56d0*/  REDG.E.ADD.F32.FTZ.RN.STRONG.GPU desc[UR38][R50.64+0x280], R76 ;  /* 0x0002804c320079a6 */ /* 0x0005e2000c12f326 */
[C---:B------:R-:W-:Y:S03]  /*56e0*/  LEA R6, P0, R250.reuse, R64, 0x5 ;  /* 0x00000040fa067211 */ /* 0x040fe600078028ff */
[----:B------:R-:W-:Y:S01]  /*56f0*/  REDG.E.ADD.F32.FTZ.RN.STRONG.GPU desc[UR38][R64.64+0x280], R77 ;  /* 0x0002804d400079a6 */ /* 0x000fe2000c12f326 */
[C---:B------:R-:W-:Y:S02]  /*5700*/  LEA.HI.X.SX32 R7, R250.reuse, R65, 0x5, P0 ;  /* 0x00000041fa077211 */ /* 0x040fe400000f2eff */
[C---:B------:R-:W-:Y:S01]  /*5710*/  LEA R204, P0, R250.reuse, R6, 0x5 ;  /* 0x00000006facc7211 */ /* 0x040fe200078028ff */
[----:B-1----:R-:W1:Y:S03]  /*5720*/  S2R R80, SR_TID.X ;  /* 0x0000000000507919 */ /* 0x002e660000002100 */
        /* <DEDUP_REMOVED lines=8> */
[----:B------:R-:W-:Y:S01]  /*57b0*/  LEA R202, P0, R250, R44, 0x5 ;  /* 0x0000002cfaca7211 */ /* 0x000fe200078028ff */
[----:B--2---:R-:W-:Y:S02]  /*57c0*/  VIADD R76, R224, 0x20 ;  /* 0x00000020e04c7836 */ /* 0x004fe40000000000 */
[----:B------:R2:W-:Y:S01]  /*57d0*/  REDG.E.ADD.F32.FTZ.RN.STRONG.GPU desc[UR38][R44.64+0x300], R86 ;  /* 0x000300562c0079a6 */ /* 0x0005e2000c12f326 */
[C---:B------:R-:W-:Y:S02]  /*57e0*/  LEA.HI.X.SX32 R203, R250.reuse, R45, 0x5, P0 ;  /* 0x0000002dfacb7211 */ /* 0x040fe400000f2eff */
[C---:B------:R-:W-:Y:S01]  /*57f0*/  LEA R60, P0, R250.reuse, R202, 0x5 ;  /* 0x000000cafa3c7211 */ /* 0x040fe200078028ff */
[----:B------:R-:W-:Y:S03]  /*5800*/  LDSM.16.MT88.4 R48, [R223+0x4000] ;  /* 0x00400000df30783b */ /* 0x000fe60000004200 */
[C---:B------:R-:W-:Y:S01]  /*5810*/  LEA.HI.X.SX32 R61, R250.reuse, R203, 0x5, P0 ;  /* 0x000000cbfa3d7211 */ /* 0x040fe200000f2eff */
[----:B------:R-:W-:Y:S01]  /*5820*/  REDG.E.ADD.F32.FTZ.RN.STRONG.GPU desc[UR38][R202.64+0x300], R87 ;  /* 0x00030057ca0079a6 */ /* 0x000fe2000c12f326 */
[----:B------:R-:W-:Y:S01]  /*5830*/  LEA R206, P0, R250, R60, 0x5 ;  /* 0x0000003cface7211 */ /* 0x000fe200078028ff */
[----:B-1----:R-:W-:Y:S02]  /*5840*/  IMAD.SHL.U32 R82, R80, 0x40, RZ ;  /* 0x0000004050527824 */ /* 0x002fe400078e00ff */
[----:B------:R-:W-:Y:S01]  /*5850*/  REDG.E.ADD.F32.FTZ.RN.STRONG.GPU desc[UR38][R60.64+0x300], R88 ;  /* 0x000300583c0079a6 */ /* 0x000fe2000c12f326 */
[----:B------:R-:W-:Y:S01]  /*5860*/  LEA.HI.X.SX32 R207, R250, R61, 0x5, P0 ;  /* 0x0000003dfacf7211 */ /* 0x000fe200000f2eff */
[----:B------:R-:W-:Y:S01]  /*5870*/  IMAD.SHL.U32 R83, R80, 0x20, RZ ;  /* 0x0000002050537824 */ /* 0x000fe200078e00ff */
[----:B------:R-:W-:Y:S01]  /*5880*/  LEA R2, P0, R250, R206, 0x5 ;  /* 0x000000cefa027211 */ /* 0x000fe200078028ff */
[----:B------:R-:W-:Y:S01]  /*5890*/  LDSM.16.MT88.4 R64, [R223+0x4800] ;  /* 0x00480000df40783b */ /* 0x000fe20000004200 */
[----:B------:R-:W-:Y:S02]  /*58a0*/  LOP3.LUT R81, R82, 0x200, RZ, 0xc0, !PT ;  /* 0x0000020052517812 */ /* 0x000fe400078ec0ff */
[C---:B------:R-:W-:Y:S01]  /*58b0*/  LEA.HI.X.SX32 R3, R250.reuse, R207, 0x5, P0 ;  /* 0x000000cffa037211 */ /* 0x040fe200000f2eff */
[----:B------:R-:W-:Y:S01]  /*58c0*/  REDG.E.ADD.F32.FTZ.RN.STRONG.GPU desc[UR38][R206.64+0x300], R89 ;  /* 0x00030059ce0079a6 */ /* 0x000fe2000c12f326 */
[----:B------:R-:W-:Y:S02]  /*58d0*/  LEA R8, P0, R250, R2, 0x5 ;  /* 0x00000002fa087211 */ /* 0x000fe400078028ff */
[----:B------:R-:W-:Y:S01]  /*58e0*/  LOP3.LUT R82, R82, 0x1c0, RZ, 0xc0, !PT ;  /* 0x000001c052527812 */ /* 0x000fe200078ec0ff */
[----:B------:R1:W-:Y:S01]  /*58f0*/  REDG.E.ADD.F32.FTZ.RN.STRONG.GPU desc[UR38][R2.64+0x300], R90 ;  /* 0x0003005a020079a6 */ /* 0x0003e2000c12f326 */
[----:B------:R-:W-:Y:S01]  /*5900*/  LEA.HI.X.SX32 R9, R250, R3, 0x5, P0 ;  /* 0x00000003fa097211 */ /* 0x000fe200000f2eff */
[----:B--2---:R-:W-:Y:S02]  /*5910*/  IMAD.SHL.U32 R86, R80, 0x8, RZ ;  /* 0x0000000850567824 */ /* 0x004fe400078e00ff */
[----:B------:R-:W-:Y:S02]  /*5920*/  IMAD.WIDE R46, R250, -0xc0, R8 ;  /* 0xffffff40fa2e7825 */ /* 0x000fe400078e0208 */
[----:B------:R2:W-:Y:S01]  /*5930*/  REDG.E.ADD.F32.FTZ.RN.STRONG.GPU desc[UR38][R8.64+0x300], R91 ;  /* 0x0003005b080079a6 */ /* 0x0005e2000c12f326 */
[----:B------:R-:W-:Y:S02]  /*5940*/  LOP3.LUT R84, R86, 0x38, RZ, 0xc0, !PT ;  /* 0x0000003856547812 */ /* 0x000fe400078ec0ff */
[C---:B------:R-:W-:Y:S01]  /*5950*/  LEA R62, P0, R250.reuse, R46, 0x5 ;  /* 0x0000002efa3e7211 */ /* 0x040fe200078028ff */
[----:B------:R-:W-:Y:S03]  /*5960*/  REDG.E.ADD.F32.FTZ.RN.STRONG.GPU desc[UR38][R248.64+0x380], R96 ;  /* 0x00038060f80079a6 */ /* 0x000fe6000c12f326 */
[C---:B------:R-:W-:Y:S01]  /*5970*/  LEA.HI.X.SX32 R63, R250.reuse, R47, 0x5, P0 ;  /* 0x0000002ffa3f7211 */ /* 0x040fe200000f2eff */
        /* <DEDUP_REMOVED lines=14> */
[C---:B--2---:R-:W-:Y:S01]  /*5a60*/  LEA R8, P0, R250.reuse, R6, 0x5 ;  /* 0x00000006fa087211 */ /* 0x044fe200078028ff */
[----:B------:R-:W-:Y:S03]  /*5a70*/  LDSM.16.MT88.4 R52, [R224+0x14400] ;  /* 0x01440000e034783b */ /* 0x000fe60000004200 */
[----:B------:R-:W-:Y:S01]  /*5a80*/  LEA.HI.X.SX32 R9, R250, R7, 0x5, P0 ;  /* 0x00000007fa097211 */ /* 0x000fe200000f2eff */
[----:B------:R-:W-:Y:S01]  /*5a90*/  REDG.E.ADD.F32.FTZ.RN.STRONG.GPU desc[UR38][R6.64+0x380], R94 ;  /* 0x0003805e060079a6 */ /* 0x000fe2000c12f326 */
[----:B------:R-:W-:Y:S03]  /*5aa0*/  LOP3.LUT P0, RZ, R80, 0x4, RZ, 0xc0, !PT ;  /* 0x0000000450ff7812 */ /* 0x000fe6000780c0ff */
[----:B------:R-:W-:Y:S04]  /*5ab0*/  REDG.E.ADD.F32.FTZ.RN.STRONG.GPU desc[UR38][R8.64+0x380], R95 ;  /* 0x0003805f080079a6 */ /* 0x000fe8000c12f326 */
[----:B------:R-:W-:Y:S04]  /*5ac0*/  LDSM.16.MT88.4 R4, [R224+0x14000] ;  /* 0x01400000e004783b */ /* 0x000fe80000004200 */
[----:B------:R-:W2:Y:S02]  /*5ad0*/  LDSM.16.MT88.4 R8, [R223] ;  /* 0x00000000df08783b */ /* 0x000ea40000004200 */
[----:B------:R-:W-:Y:S02]  /*5ae0*/  @P0 VIADD R76, R224, 0xffffffe0 ;  /* 0xffffffe0e04c0836 */ /* 0x000fe40000000000 */
[----:B------:R-:W-:Y:S04]  /*5af0*/  LDSM.16.MT88.4 R68, [R223+0x1000] ;  /* 0x00100000df44783b */ /* 0x000fe80000004200 */
[----:B------:R-:W3:Y:S04]  /*5b00*/  LDSM.16.MT88.4 R44, [R76+0x14000] ;  /* 0x014000004c2c783b */ /* 0x000ee80000004200 */
[----:B------:R-:W4:Y:S04]  /*5b10*/  LDSM.16.MT88.4 R60, [R76+0x14400] ;  /* 0x014400004c3c783b */ /* 0x000f280000004200 */
[----:B------:R-:W-:Y:S01]  /*5b20*/  LDSM.16.MT88.4 R72, [R76+0x14800] ;  /* 0x014800004c48783b */ /* 0x000fe20000004200 */
        /* <DEDUP_REMOVED lines=8> */
[----:B------:R-:W3:Y:S07]  /*5bb0*/  LDSM.16.MT88.4 R44, [R223+0x5000] ;  /* 0x00500000df2c783b */ /* 0x000eee0000004200 */
[----:B------:R-:W-:Y:S01]  /*5bc0*/  HMMA.16816.F32 R128, R4, R50, R128 ;  /* 0x000000320480723c */ /* 0x000fe20000001880 */
[----:B------:R-:W-:Y:S04]  /*5bd0*/  LDSM.16.MT88.4 R4, [R224+0x14c00] ;  /* 0x014c0000e004783b */ /* 0x000fe80000004200 */
[----:B------:R-:W1:Y:S03]  /*5be0*/  LDSM.16.MT88.4 R48, [R223+0x1800] ;  /* 0x00180000df30783b */ /* 0x000e660000004200 */
[-C--:B------:R-:W-:Y:S08]  /*5bf0*/  HMMA.16816.F32 R100, R52, R56.reuse, R100 ;  /* 0x000000383464723c */ /* 0x080ff00000001864 */
[C---:B----4-:R-:W-:Y:S08]  /*5c00*/  HMMA.16816.F32 R104, R60.reuse, R56, R104 ;  /* 0x000000383c68723c */ /* 0x050ff00000001868 */
[-C--:B------:R-:W-:Y:S08]  /*5c10*/  HMMA.16816.F32 R108, R60, R58.reuse, R108 ;  /* 0x0000003a3c6c723c */ /* 0x080ff0000000186c */
[C---:B------:R-:W-:Y:S01]  /*5c20*/  HMMA.16816.F32 R112, R52.reuse, R58, R112 ;  /* 0x0000003a3470723c */ /* 0x040fe20000001870 */
[----:B------:R-:W4:Y:S04]  /*5c30*/  LDSM.16.MT88.4 R56, [R76+0x14c00] ;  /* 0x014c00004c38783b */ /* 0x000f280000004200 */
[----:B------:R-:W4:Y:S03]  /*5c40*/  LDSM.16.MT88.4 R76, [R223+0x5800] ;  /* 0x00580000df4c783b */ /* 0x000f260000004200 */
[-C--:B------:R-:W-:Y:S08]  /*5c50*/  HMMA.16816.F32 R116, R52, R64.reuse, R116 ;  /* 0x000000403474723c */ /* 0x080ff00000001874 */
[C---:B------:R-:W-:Y:S08]  /*5c60*/  HMMA.16816.F32 R120, R60.reuse, R64, R120 ;  /* 0x000000403c78723c */ /* 0x040ff00000001878 */
[-C--:B------:R-:W-:Y:S08]  /*5c70*/  HMMA.16816.F32 R124, R60, R66.reuse, R124 ;  /* 0x000000423c7c723c */ /* 0x080ff0000000187c */
[----:B------:R-:W-:Y:S08]  /*5c80*/  HMMA.16816.F32 R128, R52, R66, R128 ;  /* 0x000000423480723c */ /* 0x000ff00000001880 */
[-C--:B--2---:R-:W-:Y:S08]  /*5c90*/  HMMA.16816.F32 R100, R8, R68.reuse, R100 ;  /* 0x000000440864723c */ /* 0x084ff00000001864 */
[C---:B------:R-:W-:Y:S04]  /*5ca0*/  HMMA.16816.F32 R104, R72.reuse, R68, R104 ;  /* 0x000000444868723c */ /* 0x040fe80000001868 */
[C---:B------:R-:W-:Y:S04]  /*5cb0*/  LOP3.LUT R68, R80.reuse, 0x8, RZ, 0xc0, !PT ;  /* 0x0000000850447812 */ /* 0x040fe800078ec0ff */
[-C--:B------:R-:W-:Y:S08]  /*5cc0*/  HMMA.16816.F32 R108, R72, R70.reuse, R108 ;  /* 0x00000046486c723c */ /* 0x080ff0000000186c */
[C---:B------:R-:W-:Y:S08]  /*5cd0*/  HMMA.16816.F32 R112, R8.reuse, R70, R112 ;  /* 0x000000460870723c */ /* 0x040ff00000001870 */
[-C--:B---3--:R-:W-:Y:S08]  /*5ce0*/  HMMA.16816.F32 R116, R8, R44.reuse, R116 ;  /* 0x0000002c0874723c */ /* 0x088ff00000001874 */
[C---:B------:R-:W-:Y:S08]  /*5cf0*/  HMMA.16816.F32 R120, R72.reuse, R44, R120 ;  /* 0x0000002c4878723c */ /* 0x040ff00000001878 */
[-C--:B------:R-:W-:Y:S08]  /*5d00*/  HMMA.16816.F32 R124, R72, R46.reuse, R124 ;  /* 0x0000002e487c723c */ /* 0x080ff0000000187c */
[----:B------:R-:W-:Y:S04]  /*5d10*/  HMMA.16816.F32 R128, R8, R46, R128 ;  /* 0x0000002e0880723c */ /* 0x000fe80000001880 */
[----:B------:R-:W-:Y:S02]  /*5d20*/  LOP3.LUT R9, R80, 0x38, RZ, 0xc0, !PT ;  /* 0x0000003850097812 */ /* 0x000fe400078ec0ff */
[C---:B------:R-:W-:Y:S02]  /*5d30*/  LOP3.LUT R10, R86.reuse, 0x1f8, RZ, 0xc0, !PT ;  /* 0x000001f8560a7812 */ /* 0x040fe400078ec0ff */
[-C--:B-1----:R-:W-:Y:S05]  /*5d40*/  HMMA.16816.F32 R100, R4, R48.reuse, R100 ;  /* 0x000000300464723c */ /* 0x082fea0000001864 */
[----:B------:R-:W-:Y:S03]  /*5d50*/  LOP3.LUT R8, R86, 0x1e00, RZ, 0xc0, !PT ;  /* 0x00001e0056087812 */ /* 0x000fe600078ec0ff */
[C---:B----4-:R-:W-:Y:S04]  /*5d60*/  HMMA.16816.F32 R104, R56.reuse, R48, R104 ;  /* 0x000000303868723c */ /* 0x050fe80000001868 */
[----:B------:R-:W-:Y:S04]  /*5d70*/  LOP3.LUT R8, R8, R10, R9, 0xf6, !PT ;  /* 0x0000000a08087212 */ /* 0x000fe800078ef609 */
[-C--:B------:R-:W-:Y:S03]  /*5d80*/  HMMA.16816.F32 R108, R56, R50.reuse, R108 ;  /* 0x00000032386c723c */ /* 0x080fe6000000186c */
[----:B------:R-:W-:Y:S05]  /*5d90*/  LEA R10, R8, UR5, 0x1 ;  /* 0x00000005080a7c11 */ /* 0x000fea000f8e08ff */
[C---:B------:R-:W-:Y:S08]  /*5da0*/  HMMA.16816.F32 R112, R4.reuse, R50, R112 ;  /* 0x000000320470723c */ /* 0x040ff00000001870 */
[-C--:B------:R-:W-:Y:S08]  /*5db0*/  HMMA.16816.F32 R116, R4, R76.reuse, R116 ;  /* 0x0000004c0474723c */ /* 0x080ff00000001874 */
[C---:B------:R-:W-:Y:S08]  /*5dc0*/  HMMA.16816.F32 R120, R56.reuse, R76, R120 ;  /* 0x0000004c3878723c */ /* 0x040ff00000001878 */
[-C--:B------:R-:W-:Y:S08]  /*5dd0*/  HMMA.16816.F32 R124, R56, R78.reuse, R124 ;  /* 0x0000004e387c723c */ /* 0x080ff0000000187c */
[----:B------:R-:W-:Y:S04]  /*5de0*/  HMMA.16816.F32 R128, R4, R78, R128 ;  /* 0x0000004e0480723c */ /* 0x000fe80000001880 */
[----:B------:R-:W-:Y:S02]  /*5df0*/  LOP3.LUT R7, R221, 0x38, RZ, 0xc0, !PT ;  /* 0x00000038dd077812 */ /* 0x000fe400078ec0ff */
[----:B------:R-:W-:Y:S02]  /*5e00*/  SHF.R.U32.HI R221, RZ, 0x2, R80 ;  /* 0x00000002ffdd7819 */ /* 0x000fe40000011650 */
[C---:B------:R-:W-:Y:S02]  /*5e10*/  LOP3.LUT R6, R84.reuse, 0x40, RZ, 0xfc, !PT ;  /* 0x0000004054067812 */ /* 0x040fe400078efcff */
[C---:B------:R-:W-:Y:S02]  /*5e20*/  LOP3.LUT R5, R84.reuse, 0xc0, RZ, 0xfc, !PT ;  /* 0x000000c054057812 */ /* 0x040fe400078efcff */
[----:B------:R-:W-:Y:S01]  /*5e30*/  LOP3.LUT R4, R84, 0x80, RZ, 0xfc, !PT ;  /* 0x0000008054047812 */ /* 0x000fe200078efcff */
[----:B------:R-:W-:Y:S07]  /*5e40*/  BRA.U !UP0, `(.L_x_194) ;  /* 0x0000000108e07547 */ /* 0x000fee000b800000 */
        /* <DEDUP_REMOVED lines=56> */
.L_x_194:
[----:B------:R-:W-:Y:S01]  /*61d0*/  IADD3 R243, PT, PT, R243, -0x40, RZ ;  /* 0xffffffc0f3f37810 */ /* 0x000fe20007ffe0ff */
[----:B------:R-:W-:Y:S06]  /*61e0*/  BRA.U UP1, `(.L_x_195) ;  /* 0xffffffd101b47547 */ /* 0x000fec000b83ffff */
[----:B------:R-:W2:Y:S01]  /*61f0*/  LDCU UR4, c[0x0][0x500] ;  /* 0x0000a000ff0477ac */ /* 0x000ea20008000800 */
[----:B------:R-:W-:Y:S02]  /*6200*/  LOP3.LUT R213, R213, 0x1c0, RZ, 0xc0, !PT ;  /* 0x000001c0d5d57812 */ /* 0x000fe400078ec0ff */
[----:B------:R-:W-:Y:S01]  /*6210*/  F2FP.F16.F32.PACK_AB R12, R13, R12 ;  /* 0x0000000c0d0c723e */ /* 0x000fe200000000ff */
[----:B------:R-:W-:Y:S01]  /*6220*/  UISETP.NE.AND UP0, UPT, UR41, -0x1, UPT ;  /* 0xffffffff2900788c */ /* 0x000fe2000bf05270 */
[----:B------:R-:W-:Y:S01]  /*6230*/  LOP3.LUT R213, R213, 0x38, R0, 0xf8, !PT ;  /* 0x00000038d5d57812 */ /* 0x000fe200078ef800 */
[----:B------:R-:W-:Y:S01]  /*6240*/  UMOV UR36, UR18 ;  /* 0x0000001200247c82 */ /* 0x000fe20008000000 */
[----:B------:R-:W-:Y:S02]  /*6250*/  F2FP.F16.F32.PACK_AB R14, R15, R14 ;  /* 0x0000000e0f0e723e */ /* 0x000fe400000000ff */
[----:B------:R-:W-:Y:S02]  /*6260*/  LOP3.LUT R7, R213, R7, RZ, 0x3c, !PT ;  /* 0x00000007d5077212 */ /* 0x000fe400078e3cff */
[----:B------:R-:W-:-:S02]  /*6270*/  F2FP.F16.F32.PACK_AB R16, R17, R16 ;  /* 0x000000101110723e */ /* 0x000fc400000000ff */
[----:B------:R-:W-:Y:S02]  /*6280*/  LOP3.LUT R7, R7, 0x6, R0, 0xf8, !PT ;  /* 0x0000000607077812 */ /* 0x000fe400078ef800 */
[----:B------:R-:W-:Y:S02]  /*6290*/  F2FP.F16.F32.PACK_AB R18, R19, R18 ;  /* 0x000000121312723e */ /* 0x000fe400000000ff */
[----:B------:R-:W-:Y:S01]  /*62a0*/  F2FP.F16.F32.PACK_AB R24, R25, R24 ;  /* 0x000000181918723e */ /* 0x000fe200000000ff */
[----:B--2---:R-:W-:Y:S01]  /*62b0*/  FMUL.FTZ R100, R100, UR4 ;  /* 0x0000000464647c20 */ /* 0x004fe20008410000 */
        /* <DEDUP_REMOVED lines=55> */
[----:B------:R-:W-:Y:S01]  /*6630*/  LEA R7, R7, UR5, 0x1 ;  /* 0x0000000507077c11 */ /* 0x000fe2000f8e08ff */
[----:B------:R-:W-:Y:S01]  /*6640*/  BAR.SYNC.DEFER_BLOCKING 0x0 ;  /* 0x0000000000007b1d */ /* 0x000fe20000010000 */
[----:B------:R-:W-:-:S02]  /*6650*/  F2FP.F16.F32.PACK_AB R130, R131, R130 ;  /* 0x000000828382723e */ /* 0x000fc400000000ff */
        /* <DEDUP_REMOVED lines=45> */
[----:B-----5:R-:W-:Y:S01]  /*6930*/  MOV R3, UR5 ;  /* 0x0000000500037c02 */ /* 0x020fe20008000f00 */
[----:B------:R-:W-:Y:S05]  /*6940*/  BRA `(.L_x_197) ;  /* 0x0000000000187947 */ /* 0x000fea0003800000 */
.L_x_196:
[----:B------:R-:W3:Y:S01]  /*6950*/  LDCU.64 UR6, c[0x0][0x5c0] ;  /* 0x0000b800ff0677ac */ /* 0x000ee20008000a00 */
[----:B------:R-:W-:-:S04]  /*6960*/  UIADD3 UR4, UPT, UPT, UR40, UR41, URZ ;  /* 0x0000002928047290 */ /* 0x000fc8000fffe0ff */
[----:B---3--:R-:W-:Y:S02]  /*6970*/  UIMAD.WIDE.U32 UR14, UR4, UR6, URZ ;  /* 0x00000006040e72a5 */ /* 0x008fe4000f8e00ff */
[----:B------:R-:W-:-:S04]  /*6980*/  UIMAD UR4, UR4, UR7, URZ ;  /* 0x00000007040472a4 */ /* 0x000fc8000f8e02ff */
[----:B------:R-:W-:-:S06]  /*6990*/  UIADD3 UR4, UPT, UPT, UR15, UR4, URZ ;  /* 0x000000040f047290 */ /* 0x000fcc000fffe0ff */
[----:B-----5:R-:W-:Y:S02]  /*69a0*/  MOV R3, UR4 ;  /* 0x0000000400037c02 */ /* 0x020fe40008000f00 */
.L_x_197:
        /* <DEDUP_REMOVED lines=12> */
.L_x_198:
[----:B------:R-:W3:Y:S01]  /*6a70*/  LDCU.64 UR4, c[0x0][0x5c8] ;  /* 0x0000b900ff0477ac */ /* 0x000ee20008000a00 */
[----:B------:R-:W-:-:S04]  /*6a80*/  UIADD3 UR10, UPT, UPT, UR40, UR41, URZ ;  /* 0x00000029280a7290 */ /* 0x000fc8000fffe0ff */
[----:B---3--:R-:W-:Y:S02]  /*6a90*/  UIMAD.WIDE.U32 UR16, UR10, UR4, URZ ;  /* 0x000000040a1072a5 */ /* 0x008fe4000f8e00ff */
[----:B------:R-:W-:-:S04]  /*6aa0*/  UIMAD UR10, UR10, UR5, URZ ;  /* 0x000000050a0a72a4 */ /* 0x000fc8000f8e02ff */
[----:B------:R-:W-:-:S06]  /*6ab0*/  UIADD3 UR10, UPT, UPT, UR17, UR10, URZ ;  /* 0x0000000a110a7290 */ /* 0x000fcc000fffe0ff */
[----:B------:R-:W-:-:S07]  /*6ac0*/  MOV R0, UR10 ;  /* 0x0000000a00007c02 */ /* 0x000fce0008000f00 */
.L_x_199:
[----:B------:R-:W-:Y:S01]  /*6ad0*/  USHF.L.U32 UR10, UR29, 0x5, URZ ;  /* 0x000000051d0a7899 */ /* 0x000fe200080006ff */
[----:B------:R-:W-:Y:S03]  /*6ae0*/  BAR.SYNC.DEFER_BLOCKING 0x0 ;  /* 0x0000000000007b1d */ /* 0x000fe60000010000 */
[----:B------:R-:W-:-:S06]  /*6af0*/  UIADD3 UR10, UPT, UPT, -UR10, UR37, URZ ;  /* 0x000000250a0a7290 */ /* 0x000fcc000fffe1ff */
[----:B------:R-:W-:-:S13]  /*6b00*/  ISETP.GE.AND P0, PT, R2, UR10, PT ;  /* 0x0000000a02007c0c */ /* 0x000fda000bf06270 */
[----:B------:R-:W-:Y:S05]  /*6b10*/  @P0 BRA `(.L_x_176) ;  /* 0x0000000000d00947 */ /* 0x000fea0003800000 */
[----:B------:R-:W3:Y:S01]  /*6b20*/  LDCU UR15, c[0x0][0x440] ;  /* 0x00008800ff0f77ac */ /* 0x000ee20008000800 */
[----:B------:R-:W-:Y:S01]  /*6b30*/  MOV R85, RZ ;  /* 0x000000ff00557202 */ /* 0x000fe20000000f00 */
[----:B--2---:R-:W-:Y:S01]  /*6b40*/  IMAD.U32 R16, RZ, RZ, UR6 ;  /* 0x00000006ff107e24 */ /* 0x004fe2000f8e00ff */
[----:B------:R-:W2:Y:S01]  /*6b50*/  LDC.64 R12, c[0x0][0x5d8] ;  /* 0x00017600ff0c7b82 */ /* 0x000ea20000000a00 */
[----:B------:R-:W-:Y:S01]  /*6b60*/  USHF.L.U32 UR10, UR29, 0x5, URZ ;  /* 0x000000051d0a7899 */ /* 0x000fe200080006ff */
[----:B------:R-:W-:Y:S01]  /*6b70*/  IMAD.U32 R14, RZ, RZ, UR4 ;  /* 0x00000004ff0e7e24 */ /* 0x000fe2000f8e00ff */
[----:B------:R-:W4:Y:S02]  /*6b80*/  LDS.128 R40, [R10+0x11000] ;  /* 0x011000000a287984 */ /* 0x000f240000000c00 */
[----:B------:R-:W-:Y:S02]  /*6b90*/  USHF.R.S32.HI UR11, URZ, 0x1f, UR10 ;  /* 0x0000001fff0b7899 */ /* 0x000fe4000801140a */
[--C-:B------:R-:W-:Y:S01]  /*6ba0*/  IMAD.WIDE.U32 R16, R16, UR10, R84.reuse ;  /* 0x0000000a10107c25 */ /* 0x100fe2000f8e0054 */
[----:B------:R-:W5:Y:S01]  /*6bb0*/  LDC.64 R8, c[0x0][0x5e0] ;  /* 0x00017800ff087b82 */ /* 0x000f620000000a00 */
[----:B------:R-:W-:Y:S01]  /*6bc0*/  UIMAD UR12, UR11, UR6, URZ ;  /* 0x000000060b0c72a4 */ /* 0x000fe2000f8e02ff */
[----:B------:R-:W4:Y:S01]  /*6bd0*/  LDS.128 R36, [R10+0x12000] ;  /* 0x012000000a247984 */ /* 0x000f220000000c00 */
[----:B------:R-:W-:Y:S01]  /*6be0*/  UIMAD UR11, UR11, UR4, URZ ;  /* 0x000000040b0b72a4 */ /* 0x000fe2000f8e02ff */
[----:B------:R-:W-:Y:S01]  /*6bf0*/  IADD3 R48, P0, PT, R16, UR14, RZ ;  /* 0x0000000e10307c10 */ /* 0x000fe2000ff1e0ff */
[----:B------:R-:W-:Y:S01]  /*6c00*/  UIMAD UR12, UR10, UR7, UR12 ;  /* 0x000000070a0c72a4 */ /* 0x000fe2000f8e020c */
[----:B------:R-:W4:Y:S01]  /*6c10*/  LDS.128 R32, [R10+0x13000] ;  /* 0x013000000a207984 */ /* 0x000f220000000c00 */
        /* <DEDUP_REMOVED lines=9> */
[----:B--2---:R-:W-:Y:S01]  /*6cb0*/  IMAD.WIDE.U32 R48, R12, UR23, R48 ;  /* 0x000000170c307c25 */ /* 0x004fe2000f8e0030 */
[----:B------:R-:W-:Y:S01]  /*6cc0*/  LDS.128 R20, [R10+0x16000] ;  /* 0x016000000a147984 */ /* 0x000fe20000000c00 */
[----:B------:R-:W-:Y:S01]  /*6cd0*/  IADD3.X R15, PT, PT, R0, UR11, R15, P0, !PT ;  /* 0x0000000b000f7c10 */ /* 0x000fe200087fe40f */
[----:B------:R-:W2:Y:S01]  /*6ce0*/  LDCU.64 UR10, c[0x0][0x568] ;  /* 0x0000ad00ff0a77ac */ /* 0x000ea20008000a00 */
[----:B------:R-:W-:Y:S01]  /*6cf0*/  IMAD R49, R13, UR23, R49 ;  /* 0x000000170d317c24 */ /* 0x000fe2000f8e0231 */
[----:B------:R-:W4:Y:S01]  /*6d00*/  @!P3 LDS.128 R16, [R10+0x10000] ;  /* 0x010000000a10b984 */ /* 0x000f220000000c00 */
[----:B------:R-:W-:Y:S01]  /*6d10*/  ISETP.GE.AND P2, PT, R6, UR15, PT ;  /* 0x0000000f06007c0c */ /* 0x000fe2000bf46270 */
[----:B-----5:R-:W-:Y:S01]  /*6d20*/  IMAD.WIDE.U32 R14, R8, UR23, R14 ;  /* 0x00000017080e7c25 */ /* 0x020fe2000f8e000e */
[----:B------:R-:W-:Y:S01]  /*6d30*/  ISETP.GE.AND P0, PT, R5, UR15, PT ;  /* 0x0000000f05007c0c */ /* 0x000fe2000bf06270 */
[----:B-1----:R-:W1:Y:S02]  /*6d40*/  LDS.128 R44, [R10+0x17000] ;  /* 0x017000000a2c7984 */ /* 0x002e640000000c00 */
[----:B------:R-:W-:-:S04]  /*6d50*/  IMAD.WIDE.U32 R48, R2, UR6, R48 ;  /* 0x0000000602307c25 */ /* 0x000fc8000f8e0030 */
[----:B------:R-:W-:Y:S02]  /*6d60*/  IMAD R15, R9, UR23, R15 ;  /* 0x00000017090f7c24 */ /* 0x000fe4000f8e020f */
[----:B------:R-:W-:Y:S01]  /*6d70*/  IMAD R0, R2, UR7, R49 ;  /* 0x0000000702007c24 */ /* 0x000fe2000f8e0231 */
[----:B---3--:R-:W-:Y:S01]  /*6d80*/  LEA R4, P4, R48, UR12, 0x1 ;  /* 0x0000000c30047c11 */ /* 0x008fe2000f8808ff */
[----:B------:R-:W-:-:S03]  /*6d90*/  IMAD.WIDE.U32 R14, R2, UR4, R14 ;  /* 0x00000004020e7c25 */ /* 0x000fc6000f8e000e */
[----:B------:R-:W-:Y:S01]  /*6da0*/  LEA.HI.X R5, R48, UR13, R0, 0x1, P4 ;  /* 0x0000000d30057c11 */ /* 0x000fe2000a0f0c00 */
[----:B------:R-:W-:Y:S01]  /*6db0*/  IMAD R2, R2, UR5, R15 ;  /* 0x0000000502027c24 */ /* 0x000fe2000f8e020f */
[----:B--2---:R-:W-:-:S03]  /*6dc0*/  LEA R6, P4, R14, UR10, 0x1 ;  /* 0x0000000a0e067c11 */ /* 0x004fc6000f8808ff */
[----:B----4-:R3:W-:Y:S01]  /*6dd0*/  @!P2 STG.E.128 desc[UR38][R4.64+0x80], R40 ;  /* 0x000080280400a986 */ /* 0x0107e2000c101d26 */
[----:B------:R-:W-:-:S03]  /*6de0*/  LEA.HI.X R7, R14, UR11, R2, 0x1, P4 ;  /* 0x0000000b0e077c11 */ /* 0x000fc6000a0f0c02 */
[----:B------:R3:W-:Y:S04]  /*6df0*/  @!P1 STG.E.128 desc[UR38][R4.64+0x100], R36 ;  /* 0x0001002404009986 */ /* 0x0007e8000c101d26 */
[----:B------:R3:W-:Y:S04]  /*6e00*/  @!P0 STG.E.128 desc[UR38][R4.64+0x180], R32 ;  /* 0x0001802004008986 */ /* 0x0007e8000c101d26 */
[----:B------:R3:W-:Y:S04]  /*6e10*/  @!P3 STG.E.128 desc[UR38][R4.64], R16 ;  /* 0x000000100400b986 */ /* 0x0007e8000c101d26 */
[----:B------:R3:W-:Y:S04]  /*6e20*/  @!P3 STG.E.128 desc[UR38][R6.64], R28 ;  /* 0x0000001c0600b986 */ /* 0x0007e8000c101d26 */
[----:B------:R3:W-:Y:S04]  /*6e30*/  @!P2 STG.E.128 desc[UR38][R6.64+0x80], R24 ;  /* 0x000080180600a986 */ /* 0x0007e8000c101d26 */
[----:B------:R3:W-:Y:S04]  /*6e40*/  @!P1 STG.E.128 desc[UR38][R6.64+0x100], R20 ;  /* 0x0001001406009986 */ /* 0x0007e8000c101d26 */
[----:B-1----:R3:W-:Y:S02]  /*6e50*/  @!P0 STG.E.128 desc[UR38][R6.64+0x180], R44 ;  /* 0x0001802c06008986 */ /* 0x0027e4000c101d26 */
.L_x_176:
[----:B------:R-:W-:Y:S05]  /*6e60*/  BSYNC.RECONVERGENT B1 ;  /* 0x0000000000017941 */ /* 0x000fea0003800200 */
.L_x_160:
        /* <DEDUP_REMOVED lines=11> */
.L_x_201:
        /* <DEDUP_REMOVED lines=14> */
.L_x_1260:


//--------------------- .text._ZN5flash44flash_bwd_dq_dk_dv_loop_seqk_parallel_kernelI23Flash_bwd_kernel_traitsILi256ELi64ELi32ELi8ELi4ELi1ELi2ELb1ELb1EN7cutlass6half_tE19Flash_kernel_traitsILi256ELi64ELi32ELi8ES3_EELb0ELb1ELb0ELb1ELb0ELb0ELb1EEEvNS_16Flash_bwd_paramsE --------------------------
	.section	.text._ZN5flash44flash_bwd_dq_dk_dv_loop_seqk_parallel_kernelI23Flash_bwd_kernel_traitsILi256ELi64ELi32ELi8ELi4ELi1ELi2ELb1ELb1EN7cutlass6half_tE19Flash_kernel_traitsILi256ELi64ELi32ELi8ES3_EELb0ELb1ELb0ELb1ELb0ELb0ELb1EEEvNS_16Flash_bwd_paramsE,"ax",@progbits
	.align	128
        .global         _ZN5flash44flash_bwd_dq_dk_dv_loop_seqk_parallel_kernelI23Flash_bwd_kernel_traitsILi256ELi64ELi32ELi8ELi4ELi1ELi2ELb1ELb1EN7cutlass6half_tE19Flash_kernel_traitsILi256ELi64ELi32ELi8ES3_EELb0ELb1ELb0ELb1ELb0ELb0ELb1EEEvNS_16Flash_bwd_paramsE
        .type           _ZN5flash44flash_bwd_dq_dk_dv_loop_seqk_parallel_kernelI23Flash_bwd_kernel_traitsILi256ELi64ELi32ELi8ELi4ELi1ELi2ELb1ELb1EN7cutlass6half_tE19Flash_kernel_traitsILi256ELi64ELi32ELi8ES3_EELb0ELb1ELb0ELb1ELb0ELb0ELb1EEEvNS_16Flash_bwd_paramsE,@function
        .size           _ZN5flash44flash_bwd_dq_dk_dv_loop_seqk_parallel_kernelI23Flash_bwd_kernel_traitsILi256ELi64ELi32ELi8ELi4ELi1ELi2ELb1ELb1EN7cutlass6half_tE19Flash_kernel_traitsILi256ELi64ELi32ELi8ES3_EELb0ELb1ELb0ELb1ELb0ELb0ELb1EEEvNS_16Flash_bwd_paramsE,(.L_x_1261 - _ZN5flash44flash_bwd_dq_dk_dv_loop_seqk_parallel_kernelI23Flash_bwd_kernel_traitsILi256ELi64ELi32ELi8ELi4ELi1ELi2ELb1ELb1EN7cutlass6half_tE19Flash_kernel_traitsILi256ELi64ELi32ELi8ES3_EELb0ELb1ELb0ELb1ELb0ELb0ELb1EEEvNS_16Flash_bwd_paramsE)
        .other          _ZN5flash44flash_bwd_dq_dk_dv_loop_seqk_parallel_kernelI23Flash_bwd_kernel_traitsILi256ELi64ELi32ELi8ELi4ELi1ELi2ELb1ELb1EN7cutlass6half_tE19Flash_kernel_traitsILi256ELi64ELi32ELi8ES3_EELb0ELb1ELb0ELb1ELb0ELb0ELb1EEEvNS_16Flash_bwd_paramsE,@"STO_CUDA_ENTRY STV_DEFAULT"
_ZN5flash44flash_bwd_dq_dk_dv_loop_seqk_parallel_kernelI23Flash_bwd_kernel_traitsILi256ELi64ELi32ELi8ELi4ELi1ELi2ELb1ELb1EN7cutlass6half_tE19Flash_kernel_traitsILi256ELi64ELi32ELi8ES3_EELb0ELb1ELb0ELb1ELb0ELb0ELb1EEEvNS_16Flash_bwd_paramsE:
.text._ZN5flash44flash_bwd_dq_dk_dv_loop_seqk_parallel_kernelI23Flash_bwd_kernel_traitsILi256ELi64ELi32ELi8ELi4ELi1ELi2ELb1ELb1EN7cutlass6half_tE19Flash_kernel_traitsILi256ELi64ELi32ELi8ES3_EELb0ELb1ELb0ELb1ELb0ELb0ELb1EEEvNS_16Flash_bwd_paramsE:
        /* <DEDUP_REMOVED lines=51> */
.L_x_243:
        /* <DEDUP_REMOVED lines=48> */
.L_x_202:
        /* <DEDUP_REMOVED lines=34> */
.L_x_204:
[----:B------:R-:W1:Y:S01]  /*0850*/  LDCU.64 UR12, c[0x0][0x3b8] ;  /* 0x00007700ff0c77ac */ /* 0x000e620008000a00 */
[----:B------:R-:W-:-:S04]  /*0860*/  UIADD3 UR4, UPT, UPT, UR40, UR41, URZ ;  /* 0x0000002928047290 */ /* 0x000fc8000fffe0ff */
[----:B-1----:R-:W-:Y:S02]  /*0870*/  UIMAD.WIDE.U32 UR46, UR4, UR12, URZ ;  /* 0x0000000c042e72a5 */ /* 0x002fe4000f8e00ff */
[----:B------:R-:W-:-:S04]  /*0880*/  UIMAD UR4, UR4, UR13, URZ ;  /* 0x0000000d040472a4 */ /* 0x000fc8000f8e02ff */
[----:B------:R-:W-:-:S06]  /*0890*/  UIADD3 UR4, UPT, UPT, UR47, UR4, URZ ;  /* 0x000000042f047290 */ /* 0x000fcc000fffe0ff */
[----:B------:R-:W-:Y:S02]  /*08a0*/  MOV R5, UR4 ;  /* 0x0000000400057c02 */ /* 0x000fe40008000f00 */
.L_x_205:
        /* <DEDUP_REMOVED lines=43> */
.L_x_206:
[----:B------:R-:W1:Y:S01]  /*0b60*/  LDCU.64 UR10, c[0x0][0x3c0] ;  /* 0x00007800ff0a77ac */ /* 0x000e620008000a00 */
[----:B------:R-:W-:-:S04]  /*0b70*/  UIADD3 UR4, UPT, UPT, UR40, UR41, URZ ;  /* 0x0000002928047290 */ /* 0x000fc8000fffe0ff */
[----:B-1----:R-:W-:Y:S02]  /*0b80*/  UIMAD.WIDE.U32 UR6, UR4, UR10, URZ ;  /* 0x0000000a040672a5 */ /* 0x002fe4000f8e00ff */
[----:B------:R-:W-:-:S04]  /*0b90*/  UIMAD UR4, UR4, UR11, URZ ;  /* 0x0000000b040472a4 */ /* 0x000fc8000f8e02ff */
[----:B------:R-:W-:Y:S01]  /*0ba0*/  UIADD3 UR4, UPT, UPT, UR7, UR4, URZ ;  /* 0x0000000407047290 */ /* 0x000fe2000fffe0ff */
[----:B------:R-:W-:-:S05]  /*0bb0*/  UMOV UR50, UR6 ;  /* 0x0000000600327c82 */ /* 0x000fca0008000000 */
[----:B------:R-:W-:-:S07]  /*0bc0*/  MOV R12, UR4 ;  /* 0x00000004000c7c02 */ /* 0x000fce0008000f00 */
.L_x_207:
        /* <DEDUP_REMOVED lines=28> */
.L_x_208:
[----:B------:R-:W-:Y:S02]  /*0d90*/  IMAD R11, R3, UR14, RZ ;  /* 0x0000000e030b7c24 */ /* 0x000fe4000f8e02ff */
[----:B------:R-:W-:-:S05]  /*0da0*/  IMAD.WIDE.U32 R6, R2, UR14, RZ ;  /* 0x0000000e02067c25 */ /* 0x000fca000f8e00ff */
[----:B------:R-:W-:Y:S02]  /*0db0*/  IADD3 R11, PT, PT, R7, R11, RZ ;  /* 0x0000000b070b7210 */ /* 0x000fe40007ffe0ff */
[----:B------:R-:W-:-:S07]  /*0dc0*/  MOV R10, R6 ;  /* 0x00000006000a7202 */ /* 0x000fce0000000f00 */
.L_x_209:
        /* <DEDUP_REMOVED lines=21> */
.L_x_210:
[----:B------:R-:W1:Y:S01]  /*0f20*/  LDCU UR54, c[0x0][0x434] ;  /* 0x00008680ff3677ac */ /* 0x000e620008000800 */
[----:B------:R-:W-:-:S04]  /*0f30*/  UIMAD UR4, UR36, UR15, UR28 ;  /* 0x0000000f240472a4 */ /* 0x000fc8000f8e021c */
[----:B-1----:R-:W-:-:S12]  /*0f40*/  UIMAD UR54, UR4, UR54, URZ ;  /* 0x00000036043672a4 */ /* 0x002fd8000f8e02ff */
.L_x_211:
        /* <DEDUP_REMOVED lines=10> */
.L_x_212:
[----:B------:R-:W1:Y:S01]  /*0ff0*/  LDCU UR53, c[0x0][0x444] ;  /* 0x00008880ff3577ac */ /* 0x000e620008000800 */
[----:B------:R-:W-:-:S04]  /*1000*/  UIMAD UR4, UR36, UR15, UR28 ;  /* 0x0000000f240472a4 */ /* 0x000fc8000f8e021c */
[----:B-1----:R-:W-:-:S12]  /*1010*/  UIMAD UR53, UR4, UR53, URZ ;  /* 0x00000035043572a4 */ /* 0x002fd8000f8e02ff */
.L_x_213:
        /* <DEDUP_REMOVED lines=101> */
.L_x_215:
[----:B------:R-:W1:Y:S01]  /*1670*/  LDCU.64 UR12, c[0x0][0x5c0] ;  /* 0x0000b800ff0c77ac */ /* 0x000e620008000a00 */
[----:B------:R-:W-:-:S04]  /*1680*/  UIADD3 UR4, UPT, UPT, UR40, UR41, URZ ;  /* 0x0000002928047290 */ /* 0x000fc8000fffe0ff */
[----:B-1----:R-:W-:Y:S02]  /*1690*/  UIMAD.WIDE.U32 UR16, UR4, UR12, URZ ;  /* 0x0000000c041072a5 */ /* 0x002fe4000f8e00ff */
[----:B------:R-:W-:-:S04]  /*16a0*/  UIMAD UR4, UR4, UR13, URZ ;  /* 0x0000000d040472a4 */ /* 0x000fc8000f8e02ff */
[----:B------:R-:W-:-:S06]  /*16b0*/  UIADD3 UR4, UPT, UPT, UR17, UR4, URZ ;  /* 0x0000000411047290 */ /* 0x000fcc000fffe0ff */
[----:B------:R-:W-:Y:S02]  /*16c0*/  MOV R3, UR4 ;  /* 0x0000000400037c02 */ /* 0x000fe40008000f00 */
.L_x_216:
        /* <DEDUP_REMOVED lines=13> */
.L_x_217:
[----:B------:R-:W1:Y:S01]  /*17a0*/  LDCU.64 UR10, c[0x0][0x5c8] ;  /* 0x0000b900ff0a77ac */ /* 0x000e620008000a00 */
[----:B------:R-:W-:-:S04]  /*17b0*/  UIADD3 UR40, UPT, UPT, UR40, UR41, URZ ;  /* 0x0000002928287290 */ /* 0x000fc8000fffe0ff */
[----:B-1----:R-:W-:Y:S02]  /*17c0*/  UIMAD.WIDE.U32 UR4, UR40, UR10, URZ ;  /* 0x0000000a280472a5 */ /* 0x002fe4000f8e00ff */
[----:B------:R-:W-:-:S04]  /*17d0*/  UIMAD UR40, UR40, UR11, URZ ;  /* 0x0000000b282872a4 */ /* 0x000fc8000f8e02ff */
[----:B------:R-:W-:-:S06]  /*17e0*/  UIADD3 UR40, UPT, UPT, UR5, UR40, URZ ;  /* 0x0000002805287290 */ /* 0x000fcc000fffe0ff */
[----:B------:R-:W-:Y:S01]  /*17f0*/  MOV R4, UR40 ;  /* 0x0000002800047c02 */ /* 0x000fe20008000f00 */
[----:B------:R-:W-:Y:S01]  /*1800*/  UMOV UR40, UR4 ;  /* 0x0000000400287c82 */ /* 0x000fe20008000000 */
.L_x_218:
        /* <DEDUP_REMOVED lines=51> */
.L_x_214:
        /* <DEDUP_REMOVED lines=52> */
.L_x_221:
[----:B------:R1:W-:Y:S04]  /*1e80*/  STS.128 [R6+0x14000], RZ ;  /* 0x014000ff06007388 */ /* 0x0003e80000000c00 */
[----:B------:R1:W-:Y:S04]  /*1e90*/  STS.128 [R6+0x15000], RZ ;  /* 0x015000ff06007388 */ /* 0x0003e80000000c00 */
[----:B------:R1:W-:Y:S04]  /*1ea0*/  STS.128 [R6+0x16000], RZ ;  /* 0x016000ff06007388 */ /* 0x0003e80000000c00 */
[----:B------:R1:W-:Y:S02]  /*1eb0*/  STS.128 [R6+0x17000], RZ ;  /* 0x017000ff06007388 */ /* 0x0003e40000000c00 */
.L_x_222:
[----:B------:R-:W-:Y:S05]  /*1ec0*/  BSYNC.RECONVERGENT B0 ;  /* 0x0000000000007941 */ /* 0x000fea0003800200 */
.L_x_220:
        /* <DEDUP_REMOVED lines=31> */
.L_x_224:
[----:B------:R4:W-:Y:S04]  /*20c0*/  STS.128 [R6+0x8000], RZ ;  /* 0x008000ff06007388 */ /* 0x0009e80000000c00 */
[----:B------:R4:W-:Y:S04]  /*20d0*/  STS.128 [R6+0xa000], RZ ;  /* 0x00a000ff06007388 */ /* 0x0009e80000000c00 */
[----:B------:R4:W-:Y:S04]  /*20e0*/  STS.128 [R6+0xc000], RZ ;  /* 0x00c000ff06007388 */ /* 0x0009e80000000c00 */
[----:B------:R4:W-:Y:S02]  /*20f0*/  STS.128 [R6+0xe000], RZ ;  /* 0x00e000ff06007388 */ /* 0x0009e40000000c00 */
.L_x_225:
[----:B------:R-:W-:Y:S05]  /*2100*/  BSYNC.RECONVERGENT B0 ;  /* 0x0000000000007941 */ /* 0x000fea0003800200 */
.L_x_223:
        /* <DEDUP_REMOVED lines=38> */
.L_x_227:
[----:B------:R-:W-:Y:S05]  /*2370*/  BSYNC.RECONVERGENT B0 ;  /* 0x0000000000007941 */ /* 0x000fea0003800200 */
.L_x_226:
        /* <DEDUP_REMOVED lines=28> */
.L_x_229:
[----:B------:R1:W-:Y:S04]  /*2540*/  STS.128 [R6], RZ ;  /* 0x000000ff06007388 */ /* 0x0003e80000000c00 */
[----:B------:R1:W-:Y:S04]  /*2550*/  STS.128 [R6+0x2000], RZ ;  /* 0x002000ff06007388 */ /* 0x0003e80000000c00 */
[----:B------:R1:W-:Y:S04]  /*2560*/  STS.128 [R6+0x4000], RZ ;  /* 0x004000ff06007388 */ /* 0x0003e80000000c00 */
[----:B------:R1:W-:Y:S02]  /*2570*/  STS.128 [R6+0x6000], RZ ;  /* 0x006000ff06007388 */ /* 0x0003e40000000c00 */
.L_x_230:
[----:B------:R-:W-:Y:S05]  /*2580*/  BSYNC.RECONVERGENT B0 ;  /* 0x0000000000007941 */ /* 0x000fea0003800200 */
.L_x_228:
        /* <DEDUP_REMOVED lines=47> */
.L_x_232:
[----:B------:R-:W-:Y:S05]  /*2880*/  BSYNC.RECONVERGENT B0 ;  /* 0x0000000000007941 */ /* 0x000fea0003800200 */
.L_x_231:
        /* <DEDUP_REMOVED lines=44> */
.L_x_234:
[----:B------:R1:W-:Y:S04]  /*2b50*/  STS.128 [R6+0x10000], RZ ;  /* 0x010000ff06007388 */ /* 0x0003e80000000c00 */
[----:B------:R1:W-:Y:S04]  /*2b60*/  STS.128 [R6+0x11000], RZ ;  /* 0x011000ff06007388 */ /* 0x0003e80000000c00 */
[----:B------:R1:W-:Y:S04]  /*2b70*/  STS.128 [R6+0x12000], RZ ;  /* 0x012000ff06007388 */ /* 0x0003e80000000c00 */
[----:B------:R1:W-:Y:S02]  /*2b80*/  STS.128 [R6+0x13000], RZ ;  /* 0x013000ff06007388 */ /* 0x0003e40000000c00 */
.L_x_235:
[----:B------:R-:W-:Y:S05]  /*2b90*/  BSYNC.RECONVERGENT B0 ;  /* 0x0000000000007941 */ /* 0x000fea0003800200 */
.L_x_233:
        /* <DEDUP_REMOVED lines=15> */
[----:B------:R-:W1:Y:S01]  /*2c90*/  LDCU UR10, c[0x0][0x45c] ;  /* 0x00008b80ff0a77ac */ /* 0x000e620008000800 */
[----:B------:R-:W-:-:S11]  /*2ca0*/  DEPBAR.LE SB0, 0x1 ;  /* 0x000080400000791a */ /* 0x000fd60000000000 */
[----:B------:R-:W4:Y:S01]  /*2cb0*/  @P6 LDC.64 R2, c[0x0][0x540] ;  /* 0x00015000ff026b82 */ /* 0x000f220000000a00 */
[----:B------:R-:W-:Y:S02]  /*2cc0*/  @P6 IMAD.MOV.U32 R5, RZ, RZ, RZ ;  /* 0x000000ffff056224 */ /* 0x000fe400078e00ff */
[----:B----4-:R-:W-:-:S04]  /*2cd0*/  @P6 IMAD.WIDE.U32 R4, R2, UR36, R4 ;  /* 0x0000002402046c25 */ /* 0x010fc8000f8e0004 */
[----:B------:R-:W-:Y:S01]  /*2ce0*/  @P6 IMAD R3, R3, UR36, R5 ;  /* 0x0000002403036c24 */ /* 0x000fe2000f8e0205 */
[C---:B------:R-:W-:Y:S01]  /*2cf0*/  @P6 LEA R2, P0, R4.reuse, UR6, 0x2 ;  /* 0x0000000604026c11 */ /* 0x040fe2000f8010ff */
[----:B------:R-:W-:Y:S01]  /*2d00*/  IMAD.MOV.U32 R218, RZ, RZ, 0x40 ;  /* 0x00000040ffda7424 */ /* 0x000fe200078e00ff */
[----:B------:R-:W-:Y:S02]  /*2d10*/  BAR.SYNC.DEFER_BLOCKING 0x0 ;  /* 0x0000000000007b1d */ /* 0x000fe40000010000 */
[----:B------:R-:W-:Y:S02]  /*2d20*/  @P6 LEA.HI.X R3, R4, UR7, R3, 0x2, P0 ;  /* 0x0000000704036c11 */ /* 0x000fe400080f1403 */
[----:B------:R-:W-:Y:S02]  /*2d30*/  LOP3.LUT R82, R81, 0x1c0, RZ, 0xc0, !PT ;  /* 0x000001c051527812 */ /* 0x000fe400078ec0ff */
[----:B------:R-:W-:Y:S01]  /*2d40*/  LOP3.LUT R5, R83, 0x200, RZ, 0xc0, !PT ;  /* 0x0000020053057812 */ /* 0x000fe200078ec0ff */
[----:B------:R-:W-:Y:S01]  /*2d50*/  IMAD.MOV.U32 R212, RZ, RZ, 0x20 ;  /* 0x00000020ffd47424 */ /* 0x000fe200078e00ff */
[----:B------:R-:W-:Y:S01]  /*2d60*/  LOP3.LUT P5, R4, R80, 0x2, RZ, 0xc0, !PT ;  /* 0x0000000250047812 */ /* 0x000fe200078ac0ff */
[----:B------:R-:W-:Y:S01]  /*2d70*/  IMAD.U32 R243, RZ, RZ, UR42 ;  /* 0x0000002afff37e24 */ /* 0x000fe2000f8e00ff */
[----:B------:R-:W-:Y:S01]  /*2d80*/  ISETP.NE.AND P3, PT, R0, RZ, PT ;  /* 0x000000ff0000720c */ /* 0x000fe20003f65270 */
[----:B------:R-:W-:Y:S01]  /*2d90*/  IMAD.SHL.U32 R213, R80, 0x10, RZ ;  /* 0x0000001050d57824 */ /* 0x000fe200078e00ff */
[----:B------:R-:W-:Y:S01]  /*2da0*/  SEL R218, R218, 0xffffffc0, !P4 ;  /* 0xffffffc0dada7807 */ /* 0x000fe20006000000 */
[----:B------:R-:W-:-:S02]  /*2db0*/  IMAD.MOV.U32 R246, RZ, RZ, 0x240 ;  /* 0x00000240fff67424 */ /* 0x000fc400078e00ff */
[C---:B------:R-:W-:Y:S01]  /*2dc0*/  IMAD.SHL.U32 R210, R80.reuse, 0x4, RZ ;  /* 0x0000000450d27824 */ /* 0x040fe200078e00ff */
[----:B------:R-:W-:Y:S01]  /*2dd0*/  CS2R R126, SRZ ;  /* 0x00000000007e7805 */ /* 0x000fe2000001ff00 */
[----:B------:R-:W-:Y:S01]  /*2de0*/  IMAD.MOV.U32 R229, RZ, RZ, 0x3f ;  /* 0x0000003fffe57424 */ /* 0x000fe200078e00ff */
[----:B------:R-:W-:Y:S01]  /*2df0*/  CS2R R124, SRZ ;  /* 0x00000000007c7805 */ /* 0x000fe2000001ff00 */
[----:B------:R-:W-:Y:S01]  /*2e00*/  IMAD.MOV.U32 R228, RZ, RZ, 0x37 ;  /* 0x00000037ffe47424 */ /* 0x000fe200078e00ff */
[----:B------:R-:W-:Y:S01]  /*2e10*/  CS2R R130, SRZ ;  /* 0x0000000000827805 */ /* 0x000fe2000001ff00 */
[----:B------:R-:W-:Y:S01]  /*2e20*/  IMAD.SHL.U32 R215, R80, 0x100, RZ ;  /* 0x0000010050d77824 */ /* 0x000fe200078e00ff */
[----:B------:R-:W-:Y:S02]  /*2e30*/  CS2R R128, SRZ ;  /* 0x0000000000807805 */ /* 0x000fe4000001ff00 */
[----:B------:R-:W-:Y:S01]  /*2e40*/  CS2R R122, SRZ ;  /* 0x00000000007a7805 */ /* 0x000fe2000001ff00 */
[----:B------:R4:W2:Y:S01]  /*2e50*/  @P6 LDG.E R3, desc[UR38][R2.64] ;  /* 0x0000002602036981 */ /* 0x0008a2000c1e1900 */
[----:B------:R-:W-:-:S02]  /*2e60*/  LOP3.LUT R219, R82, R84, RZ, 0xfc, !PT ;  /* 0x0000005452db7212 */ /* 0x000fc400078efcff */
[----:B------:R-:W-:Y:S02]  /*2e70*/  CS2R R120, SRZ ;  /* 0x0000000000787805 */ /* 0x000fe4000001ff00 */
[----:B------:R-:W-:Y:S02]  /*2e80*/  LOP3.LUT R5, R5, 0x1c00, R86, 0xf8, !PT ;  /* 0x00001c0005057812 */ /* 0x000fe400078ef856 */
[----:B------:R-:W-:Y:S02]  /*2e90*/  CS2R R118, SRZ ;  /* 0x0000000000767805 */ /* 0x000fe4000001ff00 */
[----:B------:R-:W-:Y:S02]  /*2ea0*/  LOP3.LUT R220, R219, R68, RZ, 0x3c, !PT ;  /* 0x00000044dbdc7212 */ /* 0x000fe400078e3cff */
[----:B------:R-:W-:Y:S02]  /*2eb0*/  CS2R R116, SRZ ;  /* 0x0000000000747805 */ /* 0x000fe4000001ff00 */
[----:B------:R-:W-:Y:S01]  /*2ec0*/  ISETP.NE.AND P0, PT, R4, RZ, PT ;  /* 0x000000ff0400720c */ /* 0x000fe20003f05270 */
[----:B------:R-:W-:Y:S01]  /*2ed0*/  IMAD.SHL.U32 R4, R80, 0x2, RZ ;  /* 0x0000000250047824 */ /* 0x000fe200078e00ff */
[----:B------:R-:W-:-:S02]  /*2ee0*/  LOP3.LUT R220, R5, R220, RZ, 0xfc, !PT ;  /* 0x000000dc05dc7212 */ /* 0x000fc400078efcff */
[----:B------:R-:W-:Y:S02]  /*2ef0*/  CS2R R110, SRZ ;  /* 0x00000000006e7805 */ /* 0x000fe4000001ff00 */
[----:B------:R-:W-:Y:S02]  /*2f00*/  R2P PR, R80, 0x6 ;  /* 0x0000000650007804 */ /* 0x000fe40000000000 */
[----:B------:R-:W-:Y:S02]  /*2f10*/  CS2R R108, SRZ ;  /* 0x00000000006c7805 */ /* 0x000fe4000001ff00 */
[----:B------:R-:W-:Y:S02]  /*2f20*/  LOP3.LUT R4, R4, 0x6, RZ, 0xc0, !PT ;  /* 0x0000000604047812 */ /* 0x000fe400078ec0ff */
[----:B------:R-:W-:Y:S02]  /*2f30*/  CS2R R114, SRZ ;  /* 0x0000000000727805 */ /* 0x000fe4000001ff00 */
[----:B------:R-:W-:-:S02]  /*2f40*/  LEA R220, R220, UR5, 0x1 ;  /* 0x00000005dcdc7c11 */ /* 0x000fc4000f8e08ff */
[----:B------:R-:W-:Y:S02]  /*2f50*/  CS2R R112, SRZ ;  /* 0x0000000000707805 */ /* 0x000fe4000001ff00 */
[----:B------:R-:W-:Y:S02]  /*2f60*/  LOP3.LUT R235, R4, 0x70, R235, 0xf8, !PT ;  /* 0x0000007004eb7812 */ /* 0x000fe400078ef8eb */
[----:B------:R-:W-:Y:S02]  /*2f70*/  CS2R R106, SRZ ;  /* 0x00000000006a7805 */ /* 0x000fe4000001ff00 */
[----:B------:R-:W-:Y:S01]  /*2f80*/  SEL R192, R217, 0xffffffe0, !P1 ;  /* 0xffffffe0d9c07807 */ /* 0x000fe20004800000 */
[C---:B------:R-:W-:Y:S01]  /*2f90*/  VIADD R4, R220.reuse, 0x14000 ;  /* 0x00014000dc047836 */ /* 0x040fe20000000000 */
[----:B------:R1:W1:Y:S01]  /*2fa0*/  LDSM.16.M88.4 R132, [R220+0x14000] ;  /* 0x01400000dc84783b */ /* 0x0002620000000200 */
[----:B------:R-:W-:Y:S01]  /*2fb0*/  VIADD R188, R220, 0x14040 ;  /* 0x00014040dcbc7836 */ /* 0x000fe20000000000 */
[----:B------:R-:W-:Y:S01]  /*2fc0*/  LOP3.LUT R81, R81, 0x200, RZ, 0xc0, !PT ;  /* 0x0000020051517812 */ /* 0x000fe200078ec0ff */
[----:B------:R-:W-:Y:S01]  /*2fd0*/  @P2 VIADD R188, R4, 0xffffffc0 ;  /* 0xffffffc004bc2836 */ /* 0x000fe20000000000 */
[----:B----4-:R-:W4:Y:S01]  /*2fe0*/  @P6 LDC R2, c[0x0][0x458] ;  /* 0x00011600ff026b82 */ /* 0x010f220000000800 */
[C---:B------:R-:W-:Y:S01]  /*2ff0*/  IMAD.IADD R184, R192.reuse, 0x1, R220 ;  /* 0x00000001c0b87824 */ /* 0x040fe200078e02dc */
[----:B------:R1:W1:Y:S01]  /*3000*/  LDSM.16.M88.4 R148, [R220+0x15000] ;  /* 0x01500000dc94783b */ /* 0x0002620000000200 */
[----:B------:R-:W-:Y:S01]  /*3010*/  IMAD.IADD R192, R192, 0x1, R188 ;  /* 0x00000001c0c07824 */ /* 0x000fe200078e02bc */
[----:B------:R-:W-:Y:S01]  /*3020*/  LOP3.LUT R0, R81, 0xc00, R83, 0xf8, !PT ;  /* 0x00000c0051007812 */ /* 0x000fe200078ef853 */
[----:B------:R-:W-:Y:S01]  /*3030*/  IMAD.U32 R231, R231, 0x20, R235 ;  /* 0x00000020e7e77824 */ /* 0x000fe200078e00eb */
[----:B------:R1:W1:Y:S01]  /*3040*/  LDSM.16.M88.4 R136, [R184+0x14000] ;  /* 0x01400000b888783b */ /* 0x0002620000000200 */
[----:B------:R-:W-:Y:S01]  /*3050*/  VIADD R235, R235, UR33 ;  /* 0x00000021ebeb7c36 */ /* 0x000fe20008000000 */
[----:B------:R-:W-:Y:S01]  /*3060*/  LOP3.LUT R219, R219, 0x8, R222, 0x78, !PT ;  /* 0x00000008dbdb7812 */ /* 0x000fe200078e78de */
[----:B------:R-:W-:Y:S01]  /*3070*/  IMAD.IADD R208, R220, 0x1, R218 ;  /* 0x00000001dcd07824 */ /* 0x000fe200078e02da */
[----:B------:R1:W1:Y:S01]  /*3080*/  LDSM.16.M88.4 R152, [R184+0x15000] ;  /* 0x01500000b898783b */ /* 0x0002620000000200 */
[C---:B------:R-:W-:Y:S01]  /*3090*/  VIADD R234, R235.reuse, 0x1 ;  /* 0x00000001ebea7836 */ /* 0x040fe20000000000 */
[----:B------:R-:W-:Y:S01]  /*30a0*/  LOP3.LUT R219, R0, R219, RZ, 0xfc, !PT ;  /* 0x000000db00db7212 */ /* 0x000fe200078efcff */
[C---:B------:R-:W-:Y:S01]  /*30b0*/  VIADD R233, R235.reuse, 0x8 ;  /* 0x00000008ebe97836 */ /* 0x040fe20000000000 */
[----:B------:R1:W1:Y:S01]  /*30c0*/  LDSM.16.M88.4 R168, [R184+0x16000] ;  /* 0x01600000b8a8783b */ /* 0x0002620000000200 */
[----:B------:R-:W-:Y:S01]  /*30d0*/  VIADD R232, R235, 0x9 ;  /* 0x00000009ebe87836 */ /* 0x000fe20000000000 */
[----:B------:R-:W-:Y:S01]  /*30e0*/  I2FP.F32.S32 R234, R234 ;  /* 0x000000ea00ea7245 */ /* 0x000fe20000201400 */
[----:B------:R-:W-:Y:S01]  /*30f0*/  IMAD.MOV.U32 R0, RZ, RZ, RZ ;  /* 0x000000ffff007224 */ /* 0x000fe200078e00ff */
[----:B------:R1:W1:Y:S01]  /*3100*/  LDSM.16.M88.4 R140, [R188] ;  /* 0x00000000bc8c783b */ /* 0x0002620000000200 */
[----:B------:R-:W-:-:S02]  /*3110*/  I2FP.F32.S32 R233, R233 ;  /* 0x000000e900e97245 */ /* 0x000fc40000201400 */
[----:B------:R-:W-:Y:S02]  /*3120*/  CS2R R104, SRZ ;  /* 0x0000000000687805 */ /* 0x000fe4000001ff00 */
[----:B------:R-:W-:Y:S01]  /*3130*/  I2FP.F32.S32 R235, R235 ;  /* 0x000000eb00eb7245 */ /* 0x000fe20000201400 */
[----:B------:R1:W1:Y:S01]  /*3140*/  LDSM.16.M88.4 R156, [R188+0x1000] ;  /* 0x00100000bc9c783b */ /* 0x0002620000000200 */
[----:B------:R-:W-:Y:S01]  /*3150*/  I2FP.F32.S32 R232, R232 ;  /* 0x000000e800e87245 */ /* 0x000fe20000201400 */
[----:B----4-:R-:W2:Y:S01]  /*3160*/  @P6 MUFU.RCP R2, R2 ;  /* 0x0000000200026308 */ /* 0x010ea20000001000 */
[----:B------:R-:W-:Y:S01]  /*3170*/  LEA R219, R219, UR5, 0x1 ;  /* 0x00000005dbdb7c11 */ /* 0x000fe2000f8e08ff */
[----:B------:R4:W1:Y:S01]  /*3180*/  LDSM.16.M88.4 R172, [R188+0x2000] ;  /* 0x00200000bcac783b */ /* 0x0008620000000200 */
[----:B------:R-:W-:Y:S02]  /*3190*/  SEL R217, R217, 0xffffffe0, !P5 ;  /* 0xffffffe0d9d97807 */ /* 0x000fe40006800000 */
[----:B------:R-:W-:-:S02]  /*31a0*/  CS2R R102, SRZ ;  /* 0x0000000000667805 */ /* 0x000fc4000001ff00 */
[----:B------:R-:W-:Y:S01]  /*31b0*/  SEL R214, R212, 0xffffffe0, !P3 ;  /* 0xffffffe0d4d67807 */ /* 0x000fe20005800000 */
[----:B------:R4:W1:Y:S01]  /*31c0*/  LDSM.16.M88.4 R144, [R192] ;  /* 0x00000000c090783b */ /* 0x0008620000000200 */
[----:B------:R-:W-:Y:S01]  /*31d0*/  IADD3 R243, PT, PT, R243, UR37, R244 ;  /* 0x00000025f3f37c10 */ /* 0x000fe2000fffe0f4 */
[----:B------:R-:W-:Y:S01]  /*31e0*/  IMAD.IADD R218, R218, 0x1, R219 ;  /* 0x00000001dada7824 */ /* 0x000fe200078e02db */
[----:B------:R-:W-:Y:S01]  /*31f0*/  SEL R212, R212, 0xffffffe0, !P0 ;  /* 0xffffffe0d4d47807 */ /* 0x000fe20004000000 */
[----:B------:R4:W2:Y:S01]  /*3200*/  LDSM.16.M88.4 R160, [R192+0x1000] ;  /* 0x00100000c0a0783b */ /* 0x0008a20000000200 */
[----:B------:R-:W-:Y:S01]  /*3210*/  LOP3.LUT R247, R213, 0x600, RZ, 0xc0, !PT ;  /* 0x00000600d5f77812 */ /* 0x000fe200078ec0ff */
[----:B------:R-:W-:Y:S01]  /*3220*/  IMAD.IADD R209, R220, 0x1, R217 ;  /* 0x00000001dcd17824 */ /* 0x000fe200078e02d9 */
[----:B------:R-:W-:Y:S01]  /*3230*/  CS2R R100, SRZ ;  /* 0x0000000000647805 */ /* 0x000fe2000001ff00 */
[----:B------:R4:W2:Y:S01]  /*3240*/  LDSM.16.M88.4 R176, [R192+0x2000] ;  /* 0x00200000c0b0783b */ /* 0x0008a20000000200 */
[----:B------:R-:W-:Y:S01]  /*3250*/  IMAD.IADD R216, R217, 0x1, R219 ;  /* 0x00000001d9d87824 */ /* 0x000fe200078e02db */
[----:B------:R-:W-:Y:S01]  /*3260*/  CS2R R38, SRZ ;  /* 0x0000000000267805 */ /* 0x000fe2000001ff00 */
[----:B------:R-:W-:Y:S01]  /*3270*/  IMAD.WIDE.U32 R244, R244, 0x4, RZ ;  /* 0x00000004f4f47825 */ /* 0x000fe200078e00ff */
        /* <DEDUP_REMOVED lines=13> */
[----:B------:R-:W-:Y:S02]  /*3350*/  CS2R R26, SRZ ;  /* 0x00000000001a7805 */ /* 0x000fe4000001ff00 */
[----:B------:R-:W-:Y:S02]  /*3360*/  CS2R R24, SRZ ;  /* 0x0000000000187805 */ /* 0x000fe4000001ff00 */
[----:B------:R-:W-:Y:S01]  /*3370*/  CS2R R18, SRZ ;  /* 0x0000000000127805 */ /* 0x000fe2000001ff00 */
[----:B------:R-:W2:Y:S01]  /*3380*/  LDSM.16.M88.4 R192, [R192+0x3000] ;  /* 0x00300000c0c0783b */ /* 0x000ea20000000200 */
[----:B------:R-:W-:-:S02]  /*3390*/  CS2R R16, SRZ ;  /* 0x0000000000107805 */ /* 0x000fc4000001ff00 */
[----:B------:R-:W-:Y:S02]  /*33a0*/  CS2R R14, SRZ ;  /* 0x00000000000e7805 */ /* 0x000fe4000001ff00 */
[----:B-1----:R-:W-:Y:S02]  /*33b0*/  CS2R R12, SRZ ;  /* 0x00000000000c7805 */ /* 0x002fe4000001ff00 */
[----:B------:R-:W-:Y:S01]  /*33c0*/  LOP3.LUT R242, R210, 0x20, RZ, 0xc0, !PT ;  /* 0x00000020d2f27812 */ /* 0x000fe200078ec0ff */
[----:B------:R-:W-:Y:S01]  /*33d0*/  VIADD R243, R243, -UR44 ;  /* 0x8000002cf3f37c36 */ /* 0x000fe20008000000 */
[----:B------:R-:W-:Y:S01]  /*33e0*/  SEL R246, R246, 0x1c0, !P3 ;  /* 0x000001c0f6f67807 */ /* 0x000fe20005800000 */
[----:B------:R-:W-:Y:S01]  /*33f0*/  IMAD.IADD R211, R219, 0x1, R212 ;  /* 0x00000001dbd37824 */ /* 0x000fe200078e02d4 */
[----:B------:R-:W1:Y:S01]  /*3400*/  LDCU UR6, c[0x0][0x440] ;  /* 0x00008800ff0677ac */ /* 0x000e620008000800 */
[----:B------:R-:W1:Y:S01]  /*3410*/  LDCU UR7, c[0x0][0x3e0] ;  /* 0x00007c00ff0777ac */ /* 0x000e620008000800 */
[----:B------:R-:W-:Y:S01]  /*3420*/  USHF.L.U32 UR12, UR12, 0x6, URZ ;  /* 0x000000060c0c7899 */ /* 0x000fe200080006ff */
        /* <DEDUP_REMOVED lines=9> */
[----:B-1-34-:R-:W-:-:S07]  /*34c0*/  LOP3.LUT R247, R247, 0x6, R0, 0xf8, !PT ;  /* 0x00000006f7f77812 */ /* 0x01afce00078ef800 */
.L_x_238:
        /* <DEDUP_REMOVED lines=21> */
[----:B-1----:R-:W-:Y:S06]  /*3620*/  LDSM.16.M88.4 R8, [R219] ;  /* 0x00000000db08783b */ /* 0x002fec0000000200 */
[----:B------:R-:W1:Y:S06]  /*3630*/  LDSM.16.M88.4 R44, [R220+0x10000] ;  /* 0x01000000dc2c783b */ /* 0x000e6c0000000200 */
[----:B------:R-:W-:Y:S06]  /*3640*/  LDSM.16.M88.4 R48, [R216] ;  /* 0x00000000d830783b */ /* 0x000fec0000000200 */
[----:B------:R-:W2:Y:S06]  /*3650*/  LDSM.16.M88.4 R52, [R209+0x10000] ;  /* 0x01000000d134783b */ /* 0x000eac0000000200 */
[----:B------:R-:W3:Y:S06]  /*3660*/  LDG.E R87, desc[UR38][R70.64] ;  /* 0x0000002646577981 */ /* 0x000eec000c1e1900 */
[----:B------:R-:W-:Y:S06]  /*3670*/  LDSM.16.M88.4 R56, [R218] ;  /* 0x00000000da38783b */ /* 0x000fec0000000200 */
[----:B------:R-:W4:Y:S06]  /*3680*/  LDSM.16.M88.4 R60, [R208+0x10000] ;  /* 0x01000000d03c783b */ /* 0x000f2c0000000200 */
[----:B------:R-:W-:Y:S01]  /*3690*/  LDSM.16.M88.4 R64, [R3+0x10000] ;  /* 0x010000000340783b */ /* 0x000fe20000000200 */
[C---:B-1----:R-:W-:Y:S05]  /*36a0*/  HMMA.16816.F32 R4, R8.reuse, R44, RZ ;  /* 0x0000002c0804723c */ /* 0x042fea00000018ff */
[----:B------:R-:W3:Y:S03]  /*36b0*/  LDG.E R70, desc[UR38][R70.64+0x20] ;  /* 0x0000202646467981 */ /* 0x000ee6000c1e1900 */
[----:B------:R-:W-:Y:S03]  /*36c0*/  HMMA.16816.F32 R8, R8, R46, RZ ;  /* 0x0000002e0808723c */ /* 0x000fe600000018ff */
[----:B------:R-:W1:Y:S09]  /*36d0*/  LDSM.16.M88.4 R44, [R217] ;  /* 0x00000000d92c783b */ /* 0x000e720000000200 */
[C---:B--2---:R-:W-:Y:S08]  /*36e0*/  HMMA.16816.F32 R4, R48.reuse, R52, R4 ;  /* 0x000000343004723c */ /* 0x044ff00000001804 */
[----:B------:R-:W-:Y:S01]  /*36f0*/  HMMA.16816.F32 R8, R48, R54, R8 ;  /* 0x000000363008723c */ /* 0x000fe20000001808 */
[----:B------:R-:W-:Y:S06]  /*3700*/  LDSM.16.M88.4 R48, [R219+0x2000] ;  /* 0x00200000db30783b */ /* 0x000fec0000000200 */
[----:B------:R-:W2:Y:S05]  /*3710*/  LDSM.16.M88.4 R52, [R220+0x11000] ;  /* 0x01100000dc34783b */ /* 0x000eaa0000000200 */
        /* <DEDUP_REMOVED lines=45> */
[----:B------:R-:W-:Y:S11]  /*39f0*/  HMMA.16816.F32 R8, R48, R54, R8 ;  /* 0x000000363008723c */ /* 0x000ff60000001808 */
[----:B------:R-:W-:Y:S01]  /*3a00*/  @!UPT UIADD3 URZ, UPT, UPT, URZ, URZ, URZ ;  /* 0x000000fffffff290 */ /* 0x000fe2000fffe0ff */
[C---:B----4-:R-:W-:Y:S08]  /*3a10*/  HMMA.16816.F32 R4, R56.reuse, R60, R4 ;  /* 0x0000003c3804723c */ /* 0x050ff00000001804 */
[----:B------:R-:W-:Y:S03]  /*3a20*/  HMMA.16816.F32 R8, R56, R62, R8 ;  /* 0x0000003e3808723c */ /* 0x000fe60000001808 */
[C---:B------:R-:W-:Y:S01]  /*3a30*/  IADD3 R57, PT, PT, R219.reuse, 0x40, RZ ;  /* 0x00000040db397810 */ /* 0x040fe20007ffe0ff */
[----:B------:R-:W-:Y:S05]  /*3a40*/  @P3 VIADD R57, R219, 0xffffffc0 ;  /* 0xffffffc0db393836 */ /* 0x000fea0000000000 */
[----:B------:R-:W-:Y:S03]  /*3a50*/  IADD3 R56, PT, PT, R212, R57, RZ ;  /* 0x00000039d4387210 */ /* 0x000fe60007ffe0ff */
[C---:B-1----:R-:W-:Y:S08]  /*3a60*/  HMMA.16816.F32 R4, R44.reuse, R64, R4 ;  /* 0x000000402c04723c */ /* 0x042ff00000001804 */
[----:B------:R-:W-:Y:S11]  /*3a70*/  HMMA.16816.F32 R8, R44, R66, R8 ;  /* 0x000000422c08723c */ /* 0x000ff60000001808 */
        /* <DEDUP_REMOVED lines=10> */
[----:B------:R-:W3:Y:S01]  /*3b20*/  MUFU.TANH R59, R5 ;  /* 0x00000005003b7308 */ /* 0x000ee20000002400 */
[----:B-1----:R-:W-:Y:S01]  /*3b30*/  FMUL.FTZ R4, R226, 1.4426950216293334961 ;  /* 0x3fb8aa3be2047820 */ /* 0x002fe20000410000 */
[----:B--2---:R-:W-:Y:S01]  /*3b40*/  FADD.FTZ R79, R235, R58 ;  /* 0x0000003aeb4f7221 */ /* 0x004fe20000010000 */
[----:B------:R-:W-:Y:S04]  /*3b50*/  FFMA.FTZ R58, -R58, R58, 1 ;  /* 0x3f8000003a3a7423 */ /* 0x000fe8000001013a */
[----:B------:R-:W-:Y:S03]  /*3b60*/  FMUL.FTZ R58, R58, UR11 ;  /* 0x0000000b3a3a7c20 */ /* 0x000fe60008410000 */
[----:B------:R1:W2:Y:S01]  /*3b70*/  MUFU.TANH R61, R6 ;  /* 0x00000006003d7308 */ /* 0x0002a20000002400 */
[----:B----4-:R-:W-:Y:S05]  /*3b80*/  FMUL.FTZ R8, R227, 1.4426950216293334961 ;  /* 0x3fb8aa3be3087820 */ /* 0x010fea0000410000 */
[----:B------:R-:W-:Y:S04]  /*3b90*/  FSEL R8, R8, RZ, P1 ;  /* 0x000000ff08087208 */ /* 0x000fe80000800000 */
[----:B------:R4:W4:Y:S01]  /*3ba0*/  MUFU.TANH R62, R7 ;  /* 0x00000007003e7308 */ /* 0x0009220000002400 */
[----:B------:R-:W-:Y:S01]  /*3bb0*/  FSETP.NEU.FTZ.AND P1, PT, R226, -INF , PT ;  /* 0xff800000e200780b */ /* 0x000fe20003f3d000 */
[----:B---3--:R-:W-:Y:S01]  /*3bc0*/  FADD.FTZ R78, R234, R59 ;  /* 0x0000003bea4e7221 */ /* 0x008fe20000010000 */
[----:B------:R-:W-:Y:S01]  /*3bd0*/  @!P0 VIADDMNMX R5, R243, -R228, UR37, PT ;  /* 0x00000025f3058e46 */ /* 0x000fe2000b8009e4 */
[----:B------:R-:W-:Y:S01]  /*3be0*/  FFMA.FTZ R59, -R59, R59, 1 ;  /* 0x3f8000003b3b7423 */ /* 0x000fe2000001013b */
[----:B------:R-:W-:Y:S05]  /*3bf0*/  FSEL R4, R4, RZ, P1 ;  /* 0x000000ff04047208 */ /* 0x000fea0000800000 */
[----:B------:R3:W3:Y:S01]  /*3c00*/  MUFU.TANH R65, R9 ;  /* 0x0000000900417308 */ /* 0x0006e20000002400 */
[----:B-1----:R-:W-:Y:S01]  /*3c10*/  @!P0 IADD3 R6, PT, PT, R231, 0x1, RZ ;  /* 0x00000001e7068810 */ /* 0x002fe20007ffe0ff */
[----:B--2---:R-:W-:Y:S01]  /*3c20*/  FADD.FTZ R75, R235, R61 ;  /* 0x0000003deb4b7221 */ /* 0x004fe20000010000 */
[----:B------:R-:W-:Y:S01]  /*3c30*/  FMUL.FTZ R59, R59, UR11 ;  /* 0x0000000b3b3b7c20 */ /* 0x000fe20008410000 */
[----:B------:R-:W-:Y:S01]  /*3c40*/  FFMA.FTZ R61, -R61, R61, 1 ;  /* 0x3f8000003d3d7423 */ /* 0x000fe2000001013d */
[----:B------:R-:W-:Y:S05]  /*3c50*/  @!P0 ISETP.GE.AND P1, PT, R6, R5, PT ;  /* 0x000000050600820c */ /* 0x000fea0003f26270 */
[----:B------:R1:W-:Y:S01]  /*3c60*/  MUFU.TANH R85, R11 ;  /* 0x0000000b00557308 */ /* 0x0003e20000002400 */
[----:B----4-:R-:W-:Y:S01]  /*3c70*/  @!P0 VIADDMNMX R7, R243, -R229, UR37, PT ;  /* 0x00000025f3078e46 */ /* 0x010fe2000b8009e5 */
[----:B------:R-:W-:Y:S01]  /*3c80*/  FADD.FTZ R74, R234, R62 ;  /* 0x0000003eea4a7221 */ /* 0x000fe20000010000 */
[----:B------:R-:W-:Y:S01]  /*3c90*/  FMUL.FTZ R61, R61, UR11 ;  /* 0x0000000b3d3d7c20 */ /* 0x000fe20008410000 */
[----:B------:R-:W-:Y:S01]  /*3ca0*/  FFMA.FTZ R62, -R62, R62, 1 ;  /* 0x3f8000003e3e7423 */ /* 0x000fe2000001013e */
[CC--:B------:R-:W-:Y:S02]  /*3cb0*/  @!P0 ISETP.GE.AND P2, PT, R231.reuse, R7.reuse, PT ;  /* 0x00000007e700820c */ /* 0x0c0fe40003f46270 */
[----:B------:R-:W-:Y:S03]  /*3cc0*/  @!P0 FSEL R74, R74, -INF , !P1 ;  /* 0xff8000004a4a8808 */ /* 0x000fe60004800000 */
[----:B------:R2:W4:Y:S01]  /*3cd0*/  MUFU.TANH R69, R10 ;  /* 0x0000000a00457308 */ /* 0x0005220000002400 */
[----:B---3--:R-:W-:Y:S01]  /*3ce0*/  @!P0 IADD3 R9, PT, PT, R231, 0x8, RZ ;  /* 0x00000008e7098810 */ /* 0x008fe20007ffe0ff */
[----:B------:R-:W-:Y:S01]  /*3cf0*/  FMUL.FTZ R62, R62, UR11 ;  /* 0x0000000b3e3e7c20 */ /* 0x000fe20008410000 */
[----:B------:R-:W-:Y:S01]  /*3d00*/  @!P0 FSEL R79, R79, -INF , !P2 ;  /* 0xff8000004f4f8808 */ /* 0x000fe20005000000 */
[----:B------:R-:W-:Y:S01]  /*3d10*/  FFMA.FTZ R74, R74, UR10, -R4 ;  /* 0x0000000a4a4a7c23 */ /* 0x000fe20008010804 */
[-C--:B------:R-:W-:Y:S02]  /*3d20*/  @!P0 ISETP.GE.AND P1, PT, R9, R7.reuse, PT ;  /* 0x000000070900820c */ /* 0x080fe40003f26270 */
[----:B------:R-:W-:Y:S01]  /*3d30*/  @!P0 ISETP.GE.AND P2, PT, R6, R7, PT ;  /* 0x000000070600820c */ /* 0x000fe20003f46270 */
[--C-:B------:R-:W-:Y:S01]  /*3d40*/  FFMA.FTZ R79, R79, UR10, -R8.reuse ;  /* 0x0000000a4f4f7c23 */ /* 0x100fe20008010808 */
[----:B-1----:R-:W-:Y:S01]  /*3d50*/  FADD.FTZ R11, R233, R63 ;  /* 0x0000003fe90b7221 */ /* 0x002fe20000010000 */
[----:B------:R-:W-:Y:S01]  /*3d60*/  @!P0 IADD3 R6, PT, PT, R231, 0x9, RZ ;  /* 0x00000009e7068810 */ /* 0x000fe20007ffe0ff */
[----:B------:R-:W-:Y:S01]  /*3d70*/  MUFU.EX2 R74, R74 ;  /* 0x0000004a004a7308 */ /* 0x000fe20000000800 */
[----:B------:R-:W-:Y:S01]  /*3d80*/  @!P0 FSEL R78, R78, -INF , !P2 ;  /* 0xff8000004e4e8808 */ /* 0x000fe20005000000 */
[----:B------:R-:W-:Y:S01]  /*3d90*/  FFMA.FTZ R63, -R63, R63, 1 ;  /* 0x3f8000003f3f7423 */ /* 0x000fe2000001013f */
[----:B------:R-:W-:Y:S02]  /*3da0*/  @!P0 FSEL R11, R11, -INF , !P1 ;  /* 0xff8000000b0b8808 */ /* 0x000fe40004800000 */
[----:B------:R-:W-:Y:S01]  /*3db0*/  @!P0 ISETP.GE.AND P1, PT, R6, R7, PT ;  /* 0x000000070600820c */ /* 0x000fe20003f26270 */
[----:B--2---:R-:W-:Y:S01]  /*3dc0*/  FADD.FTZ R10, R232, R65 ;  /* 0x00000041e80a7221 */ /* 0x004fe20000010000 */
[--C-:B------:R-:W-:Y:S01]  /*3dd0*/  FFMA.FTZ R78, R78, UR10, -R8.reuse ;  /* 0x0000000a4e4e7c23 */ /* 0x100fe20008010808 */
[--C-:B------:R-:W-:Y:S01]  /*3de0*/  FFMA.FTZ R77, R11, UR10, -R8.reuse ;  /* 0x0000000a0b4d7c23 */ /* 0x100fe20008010808 */
[-C--:B------:R-:W-:Y:S01]  /*3df0*/  @!P0 ISETP.GE.AND P2, PT, R231, R5.reuse, PT ;  /* 0x00000005e700820c */ /* 0x080fe20003f46270 */
[----:B----4-:R-:W-:Y:S01]  /*3e00*/  FADD.FTZ R7, R233, R69 ;  /* 0x00000045e9077221 */ /* 0x010fe20000010000 */
[----:B------:R-:W-:Y:S01]  /*3e10*/  @!P0 FSEL R10, R10, -INF , !P1 ;  /* 0xff8000000a0a8808 */ /* 0x000fe20004800000 */
[----:B------:R-:W-:Y:S01]  /*3e20*/  MUFU.EX2 R79, R79 ;  /* 0x0000004f004f7308 */ /* 0x000fe20000000800 */
[----:B------:R-:W-:Y:S01]  /*3e30*/  @!P0 FSEL R75, R75, -INF , !P2 ;  /* 0xff8000004b4b8808 */ /* 0x000fe20005000000 */
[----:B------:R-:W-:Y:S01]  /*3e40*/  FMUL.FTZ R63, R63, UR11 ;  /* 0x0000000b3f3f7c20 */ /* 0x000fe20008410000 */
[----:B------:R-:W-:Y:S01]  /*3e50*/  @!P0 ISETP.GE.AND P1, PT, R9, R5, PT ;  /* 0x000000050900820c */ /* 0x000fe20003f26270 */
[----:B------:R-:W-:Y:S01]  /*3e60*/  FFMA.FTZ R8, R10, UR10, -R8 ;  /* 0x0000000a0a087c23 */ /* 0x000fe20008010808 */
[----:B------:R-:W-:Y:S01]  /*3e70*/  FFMA.FTZ R65, -R65, R65, 1 ;  /* 0x3f80000041417423 */ /* 0x000fe20000010141 */
[--C-:B------:R-:W-:Y:S01]  /*3e80*/  FFMA.FTZ R75, R75, UR10, -R4.reuse ;  /* 0x0000000a4b4b7c23 */ /* 0x100fe20008010804 */
[----:B------:R-:W-:Y:S03]  /*3e90*/  @!P0 FSEL R7, R7, -INF , !P1 ;  /* 0xff80000007078808 */ /* 0x000fe60004800000 */
[----:B------:R1:W-:Y:S01]  /*3ea0*/  MUFU.EX2 R76, R8 ;  /* 0x00000008004c7308 */ /* 0x0003e20000000800 */
[----:B------:R-:W-:Y:S01]  /*3eb0*/  @!P0 ISETP.GE.AND P1, PT, R6, R5, PT ;  /* 0x000000050600820c */ /* 0x000fe20003f26270 */
[----:B------:R-:W-:Y:S01]  /*3ec0*/  FMUL.FTZ R65, R65, UR11 ;  /* 0x0000000b41417c20 */ /* 0x000fe20008410000 */
[----:B------:R-:W-:Y:S01]  /*3ed0*/  LOP3.LUT R5, R86, 0xe0, RZ, 0xc0, !PT ;  /* 0x000000e056057812 */ /* 0x000fe200078ec0ff */
[----:B------:R-:W-:Y:S01]  /*3ee0*/  FFMA.FTZ R73, R7, UR10, -R4 ;  /* 0x0000000a07497c23 */ /* 0x000fe20008010804 */
[----:B------:R-:W-:Y:S02]  /*3ef0*/  FFMA.FTZ R69, -R69, R69, 1 ;  /* 0x3f80000045457423 */ /* 0x000fe40000010145 */
[----:B------:R-:W-:Y:S03]  /*3f00*/  LOP3.LUT R5, R5, 0x18, R80, 0xf8, !PT ;  /* 0x0000001805057812 */ /* 0x000fe600078ef850 */
[----:B------:R-:W2:Y:S01]  /*3f10*/  MUFU.EX2 R78, R78 ;  /* 0x0000004e004e7308 */ /* 0x000ea20000000800 */
[----:B------:R-:W-:Y:S01]  /*3f20*/  FMUL.FTZ R69, R69, UR11 ;  /* 0x0000000b45457c20 */ /* 0x000fe20008410000 */
[----:B------:R-:W-:Y:S04]  /*3f30*/  LOP3.LUT R5, R5, 0x10, R2, 0x78, !PT ;  /* 0x0000001005057812 */ /* 0x000fe800078e7802 */
[----:B------:R-:W-:Y:S04]  /*3f40*/  LOP3.LUT R66, R247, R5, RZ, 0xfc, !PT ;  /* 0x00000005f7427212 */ /* 0x000fe800078efcff */
[----:B------:R-:W3:Y:S01]  /*3f50*/  MUFU.EX2 R75, R75 ;  /* 0x0000004b004b7308 */ /* 0x000ee20000000800 */
[----:B-1----:R-:W-:Y:S01]  /*3f60*/  FADD.FTZ R8, R232, R85 ;  /* 0x00000055e8087221 */ /* 0x002fe20000010000 */
[----:B------:R-:W-:Y:S01]  /*3f70*/  FFMA.FTZ R85, -R85, R85, 1 ;  /* 0x3f80000055557423 */ /* 0x000fe20000010155 */
[C---:B------:R-:W-:Y:S02]  /*3f80*/  LEA R67, R66.reuse, UR4, 0x1 ;  /* 0x0000000442437c11 */ /* 0x040fe4000f8e08ff */
[----:B------:R-:W-:Y:S01]  /*3f90*/  LEA R66, R66, UR5, 0x1 ;  /* 0x0000000542427c11 */ /* 0x000fe2000f8e08ff */
[----:B------:R-:W-:Y:S01]  /*3fa0*/  FMUL.FTZ R85, R85, UR11 ;  /* 0x0000000b55557c20 */ /* 0x000fe20008410000 */
[----:B------:R-:W-:Y:S03]  /*3fb0*/  @!P0 FSEL R8, R8, -INF , !P1 ;  /* 0xff80000008088808 */ /* 0x000fe60004800000 */
[----:B------:R-:W1:Y:S01]  /*3fc0*/  MUFU.EX2 R77, R77 ;  /* 0x0000004d004d7308 */ /* 0x000e620000000800 */
[----:B--2---:R-:W-:Y:S02]  /*3fd0*/  F2FP.F16.F32.PACK_AB R7, R78, R79 ;  /* 0x0000004f4e07723e */ /* 0x004fe400000000ff */
[C---:B------:R-:W-:Y:S01]  /*3fe0*/  IADD3 R64, PT, PT, R67.reuse, -R242, RZ ;  /* 0x800000f243407210 */ /* 0x040fe20007ffe0ff */
[----:B------:R-:W-:Y:S01]  /*3ff0*/  FFMA.FTZ R4, R8, UR10, -R4 ;  /* 0x0000000a08047c23 */ /* 0x000fe20008010804 */
[----:B------:R-:W-:Y:S01]  /*4000*/  IMAD.IADD R67, R67, 0x1, R246 ;  /* 0x0000000143437824 */ /* 0x000fe200078e02f6 */
[----:B------:R-:W-:Y:S01]  /*4010*/  STS [R66+0x15000], R7 ;  /* 0x0150000742007388 */ /* 0x000fe20000000800 */
[----:B------:R-:W-:Y:S03]  /*4020*/  IADD3 R60, PT, PT, R246, R64, RZ ;  /* 0x00000040f63c7210 */ /* 0x000fe60007ffe0ff */
[----:B------:R-:W-:Y:S01]  /*4030*/  MUFU.EX2 R73, R73 ;  /* 0x0000004900497308 */ /* 0x000fe20000000800 */
[----:B---3--:R-:W-:Y:S05]  /*4040*/  F2FP.F16.F32.PACK_AB R6, R74, R75 ;  /* 0x0000004b4a06723e */ /* 0x008fea00000000ff */
[----:B------:R-:W-:Y:S04]  /*4050*/  STS [R67], R6 ;  /* 0x0000000643007388 */ /* 0x000fe80000000800 */
[----:B------:R-:W2:Y:S01]  /*4060*/  MUFU.EX2 R72, R4 ;  /* 0x0000000400487308 */ /* 0x000ea20000000800 */
[----:B-1----:R-:W-:Y:S05]  /*4070*/  F2FP.F16.F32.PACK_AB R5, R76, R77 ;  /* 0x0000004d4c05723e */ /* 0x002fea00000000ff */
[----:B------:R-:W-:Y:S01]  /*4080*/  STS [R64+0x10], R5 ;  /* 0x0000100540007388 */ /* 0x000fe20000000800 */
[----:B--2---:R-:W-:Y:S05]  /*4090*/  F2FP.F16.F32.PACK_AB R4, R72, R73 ;  /* 0x000000494804723e */ /* 0x004fea00000000ff */
[----:B------:R-:W-:Y:S06]  /*40a0*/  STS [R60+0x10], R4 ;  /* 0x000010043c007388 */ /* 0x000fec0000000800 */
[----:B------:R-:W1:Y:S06]  /*40b0*/  LDSM.16.M88.4 R8, [R219+0x8000] ;  /* 0x00800000db08783b */ /* 0x000e6c0000000200 */
[----:B------:R-:W2:Y:S06]  /*40c0*/  LDSM.16.M88.4 R44, [R211+0x8000] ;  /* 0x00800000d32c783b */ /* 0x000eac0000000200 */
[----:B------:R-:W3:Y:S06]  /*40d0*/  LDSM.16.M88.4 R48, [R57+0x8000] ;  /* 0x008000003930783b */ /* 0x000eec0000000200 */
[----:B------:R-:W4:Y:S01]  /*40e0*/  LDSM.16.M88.4 R52, [R56+0x8000] ;  /* 0x008000003834783b */ /* 0x000f220000000200 */
[C---:B-1----:R-:W-:Y:S08]  /*40f0*/  HMMA.16816.F32 R4, R8.reuse, R132, RZ ;  /* 0x000000840804723c */ /* 0x042ff000000018ff */
[----:B------:R-:W-:Y:S11]  /*4100*/  HMMA.16816.F32 R8, R8, R134, RZ ;  /* 0x000000860808723c */ /* 0x000ff600000018ff */
[----:B------:R-:W-:Y:S01]  /*4110*/  @!UPT UIADD3 URZ, UPT, UPT, URZ, URZ, URZ ;  /* 0x000000fffffff290 */ /* 0x000fe2000fffe0ff */
[C---:B--2---:R-:W-:Y:S08]  /*4120*/  HMMA.16816.F32 R4, R44.reuse, R136, R4 ;  /* 0x000000882c04723c */ /* 0x044ff00000001804 */
[----:B------:R-:W-:Y:S01]  /*4130*/  HMMA.16816.F32 R8, R44, R138, R8 ;  /* 0x0000008a2c08723c */ /* 0x000fe20000001808 */
[----:B------:R-:W1:Y:S11]  /*4140*/  LDSM.16.M88.4 R44, [R219+0xa000] ;  /* 0x00a00000db2c783b */ /* 0x000e760000000200 */
[C---:B---3--:R-:W-:Y:S08]  /*4150*/  HMMA.16816.F32 R4, R48.reuse, R140, R4 ;  /* 0x0000008c3004723c */ /* 0x048ff00000001804 */
[----:B------:R-:W-:Y:S01]  /*4160*/  HMMA.16816.F32 R8, R48, R142, R8 ;  /* 0x0000008e3008723c */ /* 0x000fe20000001808 */
[----:B------:R-:W2:Y:S11]  /*4170*/  LDSM.16.M88.4 R48, [R211+0xa000] ;  /* 0x00a00000d330783b */ /* 0x000eb60000000200 */
[C---:B----4-:R-:W-:Y:S08]  /*4180*/  HMMA.16816.F32 R4, R52.reuse, R144, R4 ;  /* 0x000000903404723c */ /* 0x050ff00000001804 */
        /* <DEDUP_REMOVED lines=41> */
[----:B------:R-:W-:Y:S01]  /*4420*/  LEA R224, R44, UR5, 0x1 ;  /* 0x000000052ce07c11 */ /* 0x000fe2000f8e08ff */
[C---:B---3--:R-:W-:Y:S08]  /*4430*/  HMMA.16816.F32 R4, R52.reuse, R192, R4 ;  /* 0x000000c03404723c */ /* 0x048ff00000001804 */
[----:B------:R-:W-:Y:S11]  /*4440*/  HMMA.16816.F32 R8, R52, R194, R8 ;  /* 0x000000c23408723c */ /* 0x000ff60000001808 */
        /* <DEDUP_REMOVED lines=8> */
[----:B------:R-:W-:Y:S01]  /*44d0*/  FMUL.FTZ R4, R58, R4 ;  /* 0x000000043a047220 */ /* 0x000fe20000410000 */
[----:B------:R-:W-:Y:S01]  /*44e0*/  FMUL.FTZ R5, R59, R5 ;  /* 0x000000053b057220 */ /* 0x000fe20000410000 */
        /* <DEDUP_REMOVED lines=22> */
[----:B------:R-:W-:Y:S05]  /*4650*/  IADD3 R85, PT, PT, R214, R85, RZ ;  /* 0x00000055d6557210 */ /* 0x000fea0007ffe0ff */
        /* <DEDUP_REMOVED lines=52> */
[----:B------:R-:W-:Y:S02]  /*49a0*/  LOP3.LUT R225, R9, R81, RZ, 0xfc, !PT ;  /* 0x0000005109e17212 */ /* 0x000fe400078efcff */
[----:B------:R-:W-:Y:S02]  /*49b0*/  LEA R200, R8, R200, 0x1 ;  /* 0x000000c808c87211 */ /* 0x000fe400078e08ff */
[----:B------:R-:W-:Y:S01]  /*49c0*/  LEA R225, R225, UR5, 0x1 ;  /* 0x00000005e1e17c11 */ /* 0x000fe2000f8e08ff */
[C---:B------:R-:W-:Y:S08]  /*49d0*/  HMMA.16816.F32 R24, R4.reuse, R46, R24 ;  /* 0x0000002e0418723c */ /* 0x040ff00000001818 */
        /* <DEDUP_REMOVED lines=68> */
.L_x_236:
        /* <DEDUP_REMOVED lines=357> */
.L_x_237:
        /* <DEDUP_REMOVED lines=120> */
.L_x_239:
[----:B------:R-:W3:Y:S01]  /*6bf0*/  LDCU.64 UR6, c[0x0][0x5c0] ;  /* 0x0000b800ff0677ac */ /* 0x000ee20008000a00 */
[----:B------:R-:W-:-:S04]  /*6c00*/  UIADD3 UR4, UPT, UPT, UR40, UR41, URZ ;  /* 0x0000002928047290 */ /* 0x000fc8000fffe0ff */
[----:B---3--:R-:W-:Y:S02]  /*6c10*/  UIMAD.WIDE.U32 UR14, UR4, UR6, URZ ;  /* 0x00000006040e72a5 */ /* 0x008fe4000f8e00ff */
[----:B------:R-:W-:-:S04]  /*6c20*/  UIMAD UR4, UR4, UR7, URZ ;  /* 0x00000007040472a4 */ /* 0x000fc8000f8e02ff */
[----:B------:R-:W-:-:S06]  /*6c30*/  UIADD3 UR4, UPT, UPT, UR15, UR4, URZ ;  /* 0x000000040f047290 */ /* 0x000fcc000fffe0ff */
[----:B-----5:R-:W-:Y:S02]  /*6c40*/  MOV R3, UR4 ;  /* 0x0000000400037c02 */ /* 0x020fe40008000f00 */
.L_x_240:
        /* <DEDUP_REMOVED lines=12> */
.L_x_241:
[----:B------:R-:W3:Y:S01]  /*6d10*/  LDCU.64 UR4, c[0x0][0x5c8] ;  /* 0x0000b900ff0477ac */ /* 0x000ee20008000a00 */
[----:B------:R-:W-:-:S04]  /*6d20*/  UIADD3 UR10, UPT, UPT, UR40, UR41, URZ ;  /* 0x00000029280a7290 */ /* 0x000fc8000fffe0ff */
[----:B---3--:R-:W-:Y:S02]  /*6d30*/  UIMAD.WIDE.U32 UR16, UR10, UR4, URZ ;  /* 0x000000040a1072a5 */ /* 0x008fe4000f8e00ff */
[----:B------:R-:W-:-:S04]  /*6d40*/  UIMAD UR10, UR10, UR5, URZ ;  /* 0x000000050a0a72a4 */ /* 0x000fc8000f8e02ff */
[----:B------:R-:W-:-:S06]  /*6d50*/  UIADD3 UR10, UPT, UPT, UR17, UR10, URZ ;  /* 0x0000000a110a7290 */ /* 0x000fcc000fffe0ff */
[----:B------:R-:W-:-:S07]  /*6d60*/  MOV R0, UR10 ;  /* 0x0000000a00007c02 */ /* 0x000fce0008000f00 */
.L_x_242:
        /* <DEDUP_REMOVED lines=57> */
.L_x_219:
[----:B------:R-:W-:Y:S05]  /*7100*/  BSYNC.RECONVERGENT B1 ;  /* 0x0000000000017941 */ /* 0x000fea0003800200 */
.L_x_203:
        /* <DEDUP_REMOVED lines=11> */
.L_x_244:
        /* <DEDUP_REMOVED lines=12> */
.L_x_1261:


//--------------------- .text._ZN5flash25flash_bwd_dot_do_o_kernelILb0E23Flash_bwd_kernel_traitsILi256ELi64ELi32ELi8ELi4ELi1ELi2ELb1ELb1EN7cutlass6half_tE19Flash_kernel_traitsILi256ELi64ELi32ELi8ES3_EEEEvNS_16Flash_bwd_paramsE --------------------------
	.section	.text._ZN5flash25flash_bwd_dot_do_o_kernelILb0E23Flash_bwd_kernel_traitsILi256ELi64ELi32ELi8ELi4ELi1ELi2ELb1ELb1EN7cutlass6half_tE19Flash_kernel_traitsILi256ELi64ELi32ELi8ES3_EEEEvNS_16Flash_bwd_paramsE,"ax",@progbits
	.align	128
        .global         _ZN5flash25flash_bwd_dot_do_o_kernelILb0E23Flash_bwd_kernel_traitsILi256ELi64ELi32ELi8ELi4ELi1ELi2ELb1ELb1EN7cutlass6half_tE19Flash_kernel_traitsILi256ELi64ELi32ELi8ES3_EEEEvNS_16Flash_bwd_paramsE
        .type           _ZN5flash25flash_bwd_dot_do_o_kernelILb0E23Flash_bwd_kernel_traitsILi256ELi64ELi32ELi8ELi4ELi1ELi2ELb1ELb1EN7cutlass6half_tE19Flash_kernel_traitsILi256ELi64ELi32ELi8ES3_EEEEvNS_16Flash_bwd_paramsE,@function
        .size           _ZN5flash25flash_bwd_dot_do_o_kernelILb0E23Flash_bwd_kernel_traitsILi256ELi64ELi32ELi8ELi4ELi1ELi2ELb1ELb1EN7cutlass6half_tE19Flash_kernel_traitsILi256ELi64ELi32ELi8ES3_EEEEvNS_16Flash_bwd_paramsE,(.L_x_1262 - _ZN5flash25flash_bwd_dot_do_o_kernelILb0E23Flash_bwd_kernel_traitsILi256ELi64ELi32ELi8ELi4ELi1ELi2ELb1ELb1EN7cutlass6half_tE19Flash_kernel_traitsILi256ELi64ELi32ELi8ES3_EEEEvNS_16Flash_bwd_paramsE)
        .other          _ZN5flash25flash_bwd_dot_do_o_kernelILb0E23Flash_bwd_kernel_traitsILi256ELi64ELi32ELi8ELi4ELi1ELi2ELb1ELb1EN7cutlass6half_tE19Flash_kernel_traitsILi256ELi64ELi32ELi8ES3_EEEEvNS_16Flash_bwd_paramsE,@"STO_CUDA_ENTRY STV_DEFAULT"
_ZN5flash25flash_bwd_dot_do_o_kernelILb0E23Flash_bwd_kernel_traitsILi256ELi64ELi32ELi8ELi4ELi1ELi2ELb1ELb1EN7cutlass6half_tE19Flash_kernel_traitsILi256ELi64ELi32ELi8ES3_EEEEvNS_16Flash_bwd_paramsE:
.text._ZN5flash25flash_bwd_dot_do_o_kernelILb0E23Flash_bwd_kernel_traitsILi256ELi64ELi32ELi8ELi4ELi1ELi2ELb1ELb1EN7cutlass6half_tE19Flash_kernel_traitsILi256ELi64ELi32ELi8ES3_EEEEvNS_16Flash_bwd_paramsE:
[----:B------:R-:W-:Y:S01]  /*0000*/  LDC R1, c[0x0][0x37c] ;  /* 0x0000df00ff017b82 */ /* 0x000fe20000000800 */
[----:B------:R-:W0:Y:S01]  /*0010*/  S2R R7, SR_CTAID.Y ;  /* 0x0000000000077919 */ /* 0x000e220000002600 */
[----:B------:R-:W1:Y:S06]  /*0020*/  LDCU.64 UR4, c[0x0][0x460] ;  /* 0x00008c00ff0477ac */ /* 0x000e6c0008000a00 */
[----:B------:R-:W0:Y:S01]  /*0030*/  LDC.64 R2, c[0x0][0x460] ;  /* 0x00011800ff027b82 */ /* 0x000e220000000a00 */
[----:B------:R-:W-:Y:S01]  /*0040*/  MOV R9, 0xffffffff ;  /* 0xffffffff00097802 */ /* 0x000fe20000000f00 */
[----:B------:R-:W2:Y:S01]  /*0050*/  LDCU.64 UR6, c[0x0][0x358] ;  /* 0x00006b00ff0677ac */ /* 0x000ea20008000a00 */
[----:B-1----:R-:W-:-:S02]  /*0060*/  ISETP.NE.U32.AND P0, PT, RZ, UR4, PT ;  /* 0x00000004ff007c0c */ /* 0x002fc4000bf05070 */
[----:B------:R-:W-:Y:S02]  /*0070*/  ISETP.NE.U32.AND P1, PT, RZ, UR4, PT ;  /* 0x00000004ff007c0c */ /* 0x000fe4000bf25070 */
[----:B------:R-:W-:Y:S02]  /*0080*/  ISETP.NE.AND.EX P0, PT, RZ, UR5, PT, P0 ;  /* 0x00000005ff007c0c */ /* 0x000fe4000bf05300 */
[----:B------:R-:W-:Y:S01]  /*0090*/  ISETP.NE.AND.EX P1, PT, RZ, UR5, PT, P1 ;  /* 0x00000005ff007c0c */ /* 0x000fe2000bf25310 */
[----:B0-----:R-:W-:-:S10]  /*00a0*/  IMAD.WIDE.U32 R2, R7, 0x4, R2 ;  /* 0x0000000407027825 */ /* 0x001fd400078e0002 */
        /* <DEDUP_REMOVED lines=9> */
[----:B------:R-:W0:Y:S01]  /*0140*/  LDCU.U8 UR8, c[0x0][0x548] ;  /* 0x0000a900ff0877ac */ /* 0x000e220008000000 */
[----:B------:R-:W1:Y:S11]  /*0150*/  S2UR UR5, SR_CTAID.Z ;  /* 0x00000000000579c3 */ /* 0x000e760000002700 */
[----:B------:R-:W2:Y:S01]  /*0160*/  @!P0 LDC.64 R10, c[0x0][0x588] ;  /* 0x00016200ff0a8b82 */ /* 0x000ea20000000a00 */
[----:B0-----:R-:W-:-:S07]  /*0170*/  UISETP.NE.AND UP0, UPT, UR8, URZ, UPT ;  /* 0x000000ff0800728c */ /* 0x001fce000bf05270 */
[----:B------:R-:W0:Y:S08]  /*0180*/  @!P0 LDC.64 R12, c[0x0][0x400] ;  /* 0x00010000ff0c8b82 */ /* 0x000e300000000a00 */
[----:B------:R-:W3:Y:S08]  /*0190*/  @P0 LDC.64 R16, c[0x0][0x590] ;  /* 0x00016400ff100b82 */ /* 0x000ef00000000a00 */
[----:B------:R-:W4:Y:S01]  /*01a0*/  @P0 LDC.64 R18, c[0x0][0x408] ;  /* 0x00010200ff120b82 */ /* 0x000f220000000a00 */
[----:B--2---:R-:W-:-:S04]  /*01b0*/  @!P0 IMAD.WIDE.U32 R2, R7, R10, RZ ;  /* 0x0000000a07028225 */ /* 0x004fc800078e00ff */
[C---:B------:R-:W-:Y:S01]  /*01c0*/  @!P0 IMAD R14, R7.reuse, R11, R3 ;  /* 0x0000000b070e8224 */ /* 0x040fe200078e0203 */
[----:B------:R-:W-:Y:S01]  /*01d0*/  @!P0 MOV R11, R2 ;  /* 0x00000002000b8202 */ /* 0x000fe20000000f00 */
[----:B0-----:R-:W-:-:S04]  /*01e0*/  @!P0 IMAD.WIDE.U32 R4, R7, R12, RZ ;  /* 0x0000000c07048225 */ /* 0x001fc800078e00ff */
[----:B------:R-:W-:Y:S01]  /*01f0*/  @!P0 IMAD R12, R7, R13, R5 ;  /* 0x0000000d070c8224 */ /* 0x000fe200078e0205 */
[----:B------:R-:W-:Y:S01]  /*0200*/  @!P0 MOV R73, R4 ;  /* 0x0000000400498202 */ /* 0x000fe20000000f00 */
[----:B---3--:R-:W-:-:S04]  /*0210*/  @P0 IMAD.WIDE.U32 R2, R9, R16, RZ ;  /* 0x0000001009020225 */ /* 0x008fc800078e00ff */
[C---:B------:R-:W-:Y:S01]  /*0220*/  @P0 IMAD R14, R9.reuse, R17, R3 ;  /* 0x00000011090e0224 */ /* 0x040fe200078e0203 */
[----:B------:R-:W-:Y:S01]  /*0230*/  @P0 MOV R11, R2 ;  /* 0x00000002000b0202 */ /* 0x000fe20000000f00 */
[----:B----4-:R-:W-:-:S04]  /*0240*/  @P0 IMAD.WIDE.U32 R4, R9, R18, RZ ;  /* 0x0000001209040225 */ /* 0x010fc800078e00ff */
[----:B------:R-:W-:Y:S01]  /*0250*/  @P0 IMAD R12, R9, R19, R5 ;  /* 0x00000013090c0224 */ /* 0x000fe200078e0205 */
[----:B------:R-:W-:Y:S01]  /*0260*/  @P0 MOV R73, R4 ;  /* 0x0000000400490202 */ /* 0x000fe20000000f00 */
[----:B-1----:R-:W-:Y:S06]  /*0270*/  BRA.U !UP0, `(.L_x_245) ;  /* 0x0000000108247547 */ /* 0x002fec000b800000 */
[----:B------:R-:W0:Y:S01]  /*0280*/  LDC R4, c[0x0][0x444] ;  /* 0x00011100ff047b82 */ /* 0x000e220000000800 */
[----:B------:R-:W-:-:S07]  /*0290*/  ISETP.NE.AND P0, PT, R9, -0x1, PT ;  /* 0xffffffff0900780c */ /* 0x000fce0003f05270 */
[----:B------:R-:W1:Y:S08]  /*02a0*/  LDC R2, c[0x0][0x430] ;  /* 0x00010c00ff027b82 */ /* 0x000e700000000800 */
[----:B------:R-:W1:Y:S01]  /*02b0*/  LDC R3, c[0x0][0x454] ;  /* 0x00011500ff037b82 */ /* 0x000e620000000800 */
[----:B0-----:R-:W-:Y:S01]  /*02c0*/  @!P0 IMAD R9, R7, R4, RZ ;  /* 0x0000000407098224 */ /* 0x001fe200078e02ff */
[----:B-1----:R-:W-:-:S04]  /*02d0*/  LEA R2, R2, R3, 0x7 ;  /* 0x0000000302027211 */ /* 0x002fc800078e38ff */
[----:B------:R-:W-:-:S05]  /*02e0*/  LEA R3, R7, R9, 0x7 ;  /* 0x0000000907037211 */ /* 0x000fca00078e38ff */
[----:B------:R-:W-:Y:S01]  /*02f0*/  IMAD R10, R2, UR5, R3 ;  /* 0x00000005020a7c24 */ /* 0x000fe2000f8e0203 */
[----:B------:R-:W-:Y:S06]  /*0300*/  BRA `(.L_x_246) ;  /* 0x0000000000107947 */ /* 0x000fec0003800000 */
.L_x_245:
[----:B------:R-:W0:Y:S08]  /*0310*/  LDC R10, c[0x0][0x3e0] ;  /* 0x0000f800ff0a7b82 */ /* 0x000e300000000800 */
[----:B------:R-:W1:Y:S01]  /*0320*/  LDC R3, c[0x0][0x444] ;  /* 0x00011100ff037b82 */ /* 0x000e620000000800 */
[----:B0-----:R-:W-:-:S04]  /*0330*/  IMAD R10, R7, R10, UR5 ;  /* 0x00000005070a7e24 */ /* 0x001fc8000f8e020a */
[----:B-1----:R-:W-:-:S07]  /*0340*/  IMAD R10, R10, R3, RZ ;  /* 0x000000030a0a7224 */ /* 0x002fce00078e02ff */
.L_x_246:
[----:B------:R-:W0:Y:S01]  /*0350*/  S2R R74, SR_TID.X ;  /* 0x00000000004a7919 */ /* 0x000e220000002100 */
[----:B------:R-:W1:Y:S01]  /*0360*/  LDC.64 R4, c[0x0][0x590] ;  /* 0x00016400ff047b82 */ /* 0x000e620000000a00 */
[----:B------:R-:W-:Y:S01]  /*0370*/  HFMA2 R69, -RZ, RZ, 0, 0 ;  /* 0x00000000ff457431 */ /* 0x000fe200000001ff */
[----:B------:R-:W-:Y:S01]  /*0380*/  BSSY.RECONVERGENT B0, `(.L_x_247) ;  /* 0x000003c000007945 */ /* 0x000fe20003800200 */
[----:B------:R-:W-:Y:S02]  /*0390*/  CS2R R34, SRZ ;  /* 0x0000000000227805 */ /* 0x000fe4000001ff00 */
[----:B------:R-:W-:Y:S02]  /*03a0*/  CS2R R32, SRZ ;  /* 0x0000000000207805 */ /* 0x000fe4000001ff00 */
[----:B------:R-:W-:Y:S02]  /*03b0*/  CS2R R50, SRZ ;  /* 0x0000000000327805 */ /* 0x000fe4000001ff00 */
[----:B------:R-:W-:-:S02]  /*03c0*/  CS2R R48, SRZ ;  /* 0x0000000000307805 */ /* 0x000fc4000001ff00 */
[----:B------:R-:W-:Y:S01]  /*03d0*/  CS2R R54, SRZ ;  /* 0x0000000000367805 */ /* 0x000fe2000001ff00 */
[----:B------:R-:W2:Y:S01]  /*03e0*/  LDC.64 R16, c[0x0][0x598] ;  /* 0x00016600ff107b82 */ /* 0x000ea20000000a00 */
[----:B------:R-:W-:Y:S02]  /*03f0*/  CS2R R52, SRZ ;  /* 0x0000000000347805 */ /* 0x000fe4000001ff00 */
[----:B------:R-:W-:Y:S02]  /*0400*/  CS2R R30, SRZ ;  /* 0x00000000001e7805 */ /* 0x000fe4000001ff00 */
[----:B------:R-:W-:Y:S02]  /*0410*/  CS2R R28, SRZ ;  /* 0x00000000001c7805 */ /* 0x000fe4000001ff00 */
[----:B------:R-:W-:Y:S02]  /*0420*/  CS2R R46, SRZ ;  /* 0x00000000002e7805 */ /* 0x000fe4000001ff00 */
[----:B------:R-:W-:-:S02]  /*0430*/  CS2R R44, SRZ ;  /* 0x00000000002c7805 */ /* 0x000fc4000001ff00 */
[----:B------:R-:W-:Y:S02]  /*0440*/  CS2R R58, SRZ ;  /* 0x00000000003a7805 */ /* 0x000fe4000001ff00 */
[----:B------:R-:W-:Y:S01]  /*0450*/  CS2R R56, SRZ ;  /* 0x0000000000387805 */ /* 0x000fe2000001ff00 */
[----:B------:R-:W3:Y:S01]  /*0460*/  LDC.64 R2, c[0x0][0x408] ;  /* 0x00010200ff027b82 */ /* 0x000ee20000000a00 */
[----:B------:R-:W-:-:S07]  /*0470*/  MOV R18, RZ ;  /* 0x000000ff00127202 */ /* 0x000fce0000000f00 */
[----:B------:R-:W4:Y:S01]  /*0480*/  LDC.64 R70, c[0x0][0x410] ;  /* 0x00010400ff467b82 */ /* 0x000f220000000a00 */
[----:B0-----:R-:W-:Y:S02]  /*0490*/  SHF.L.U32 R68, R74, 0x3, RZ ;  /* 0x000000034a447819 */ /* 0x001fe400000006ff */
[----:B------:R-:W-:Y:S02]  /*04a0*/  SHF.R.U32.HI R75, RZ, 0x3, R74 ;  /* 0x00000003ff4b7819 */ /* 0x000fe4000001164a */
[----:B------:R-:W-:-:S04]  /*04b0*/  LOP3.LUT R68, R68, 0x38, RZ, 0xc0, !PT ;  /* 0x0000003844447812 */ /* 0x000fc800078ec0ff */
[----:B------:R-:W-:Y:S01]  /*04c0*/  LOP3.LUT R76, R68, 0x40, RZ, 0xfc, !PT ;  /* 0x00000040444c7812 */ /* 0x000fe200078efcff */
[----:B-1----:R-:W-:Y:S01]  /*04d0*/  IMAD.WIDE.U32 R6, R4, UR4, R68 ;  /* 0x0000000404067c25 */ /* 0x002fe2000f8e0044 */
[C---:B------:R-:W-:Y:S02]  /*04e0*/  LOP3.LUT R77, R68.reuse, 0x80, RZ, 0xfc, !PT ;  /* 0x00000080444d7812 */ /* 0x040fe400078efcff */
[----:B------:R-:W-:Y:S01]  /*04f0*/  LOP3.LUT R78, R68, 0xc0, RZ, 0xfc, !PT ;  /* 0x000000c0444e7812 */ /* 0x000fe200078efcff */
[----:B------:R-:W-:Y:S01]  /*0500*/  IMAD R7, R5, UR4, R7 ;  /* 0x0000000405077c24 */ /* 0x000fe2000f8e0207 */
[----:B------:R-:W-:Y:S01]  /*0510*/  IADD3 R6, P0, PT, R11, R6, RZ ;  /* 0x000000060b067210 */ /* 0x000fe20007f1e0ff */
[----:B---3--:R-:W-:-:S03]  /*0520*/  IMAD.WIDE.U32 R8, R2, UR4, R68 ;  /* 0x0000000402087c25 */ /* 0x008fc6000f8e0044 */
[----:B------:R-:W-:Y:S01]  /*0530*/  IADD3.X R7, PT, PT, R14, R7, RZ, P0, !PT ;  /* 0x000000070e077210 */ /* 0x000fe200007fe4ff */
[----:B------:R-:W-:Y:S01]  /*0540*/  IMAD R9, R3, UR4, R9 ;  /* 0x0000000403097c24 */ /* 0x000fe2000f8e0209 */
[----:B------:R-:W-:Y:S02]  /*0550*/  IADD3 R72, P1, PT, R73, R8, RZ ;  /* 0x0000000849487210 */ /* 0x000fe40007f3e0ff */
[----:B------:R-:W-:Y:S01]  /*0560*/  CS2R R14, SRZ ;  /* 0x00000000000e7805 */ /* 0x000fe2000001ff00 */
[----:B--2---:R-:W-:Y:S01]  /*0570*/  IMAD.WIDE.U32 R20, R16, UR5, R6 ;  /* 0x0000000510147c25 */ /* 0x004fe2000f8e0006 */
[----:B------:R-:W-:Y:S02]  /*0580*/  IADD3 R6, PT, PT, R0, -UR4, RZ ;  /* 0x8000000400067c10 */ /* 0x000fe4000fffe0ff */
[----:B------:R-:W-:Y:S01]  /*0590*/  IADD3.X R73, PT, PT, R12, R9, RZ, P1, !PT ;  /* 0x000000090c497210 */ /* 0x000fe20000ffe4ff */
[----:B------:R-:W-:Y:S01]  /*05a0*/  IMAD R17, R17, UR5, R21 ;  /* 0x0000000511117c24 */ /* 0x000fe2000f8e0215 */
[----:B------:R-:W-:-:S02]  /*05b0*/  ISETP.GE.AND P0, PT, R75, R6, PT ;  /* 0x000000064b00720c */ /* 0x000fc40003f06270 */
[----:B------:R-:W-:Y:S02]  /*05c0*/  CS2R R12, SRZ ;  /* 0x00000000000c7805 */ /* 0x000fe4000001ff00 */
[----:B------:R-:W-:Y:S01]  /*05d0*/  IADD3 R0, PT, PT, R75, 0x20, RZ ;  /* 0x000000204b007810 */ /* 0x000fe20007ffe0ff */
[----:B----4-:R-:W-:Y:S01]  /*05e0*/  IMAD.WIDE.U32 R72, R70, UR5, R72 ;  /* 0x0000000546487c25 */ /* 0x010fe2000f8e0048 */
[----:B------:R-:W-:Y:S02]  /*05f0*/  CS2R R8, SRZ ;  /* 0x0000000000087805 */ /* 0x000fe4000001ff00 */
[----:B------:R-:W-:Y:S01]  /*0600*/  ISETP.GE.AND P1, PT, R0, R6, PT ;  /* 0x000000060000720c */ /* 0x000fe20003f26270 */
[----:B------:R-:W-:Y:S01]  /*0610*/  IMAD R71, R71, UR5, R73 ;  /* 0x0000000547477c24 */ /* 0x000fe2000f8e0249 */
[----:B------:R-:W-:Y:S02]  /*0620*/  IADD3 R0, PT, PT, R10, UR4, RZ ;  /* 0x000000040a007c10 */ /* 0x000fe4000fffe0ff */
[----:B------:R-:W-:Y:S01]  /*0630*/  CS2R R10, SRZ ;  /* 0x00000000000a7805 */ /* 0x000fe2000001ff00 */
[----:B------:R-:W-:Y:S08]  /*0640*/  @P0 BRA `(.L_x_248) ;  /* 0x00000000003c0947 */ /* 0x000ff00003800000 */
[----:B------:R-:W0:Y:S01]  /*0650*/  LDCU UR8, c[0x0][0x440] ;  /* 0x00008800ff0877ac */ /* 0x000e220008000800 */
[----:B------:R-:W-:Y:S01]  /*0660*/  MOV R16, R20 ;  /* 0x0000001400107202 */ /* 0x000fe20000000f00 */
[----:B------:R-:W1:Y:S04]  /*0670*/  LDCU.64 UR10, c[0x0][0x550] ;  /* 0x0000aa00ff0a77ac */ /* 0x000e680008000a00 */
[----:B------:R-:W-:-:S04]  /*0680*/  IMAD.WIDE.U32 R6, R75, R4, R16 ;  /* 0x000000044b067225 */ /* 0x000fc800078e0010 */
[----:B------:R-:W-:Y:S01]  /*0690*/  IMAD R7, R75, R5, R7 ;  /* 0x000000054b077224 */ /* 0x000fe200078e0207 */
[----:B0-----:R-:W-:Y:S02]  /*06a0*/  ISETP.GE.AND P2, PT, R68, UR8, PT ;  /* 0x0000000844007c0c */ /* 0x001fe4000bf46270 */
[----:B------:R-:W-:Y:S02]  /*06b0*/  ISETP.GE.AND P3, PT, R76, UR8, PT ;  /* 0x000000084c007c0c */ /* 0x000fe4000bf66270 */
[----:B------:R-:W-:Y:S02]  /*06c0*/  ISETP.GE.AND P4, PT, R77, UR8, PT ;  /* 0x000000084d007c0c */ /* 0x000fe4000bf86270 */
[----:B------:R-:W-:Y:S02]  /*06d0*/  ISETP.GE.AND P5, PT, R78, UR8, PT ;  /* 0x000000084e007c0c */ /* 0x000fe4000bfa6270 */
[----:B-1----:R-:W-:-:S04]  /*06e0*/  LEA R22, P6, R6, UR10, 0x1 ;  /* 0x0000000a06167c11 */ /* 0x002fc8000f8c08ff */
[----:B------:R-:W-:-:S05]  /*06f0*/  LEA.HI.X R23, R6, UR11, R7, 0x1, P6 ;  /* 0x0000000b06177c11 */ /* 0x000fca000b0f0c07 */
[----:B------:R0:W5:Y:S04]  /*0700*/  @!P2 LDG.E.128 R52, desc[UR6][R22.64] ;  /* 0x000000061634a981 */ /* 0x000168000c1e1d00 */
[----:B------:R0:W5:Y:S04]  /*0710*/  @!P3 LDG.E.128 R48, desc[UR6][R22.64+0x80] ;  /* 0x000080061630b981 */ /* 0x000168000c1e1d00 */
[----:B------:R0:W5:Y:S04]  /*0720*/  @!P4 LDG.E.128 R32, desc[UR6][R22.64+0x100] ;  /* 0x000100061620c981 */ /* 0x000168000c1e1d00 */
[----:B------:R0:W5:Y:S02]  /*0730*/  @!P5 LDG.E.128 R12, desc[UR6][R22.64+0x180] ;  /* 0x00018006160cd981 */ /* 0x000164000c1e1d00 */
.L_x_248:
[----:B------:R-:W-:Y:S05]  /*0740*/  BSYNC.RECONVERGENT B0 ;  /* 0x0000000000007941 */ /* 0x000fea0003800200 */
.L_x_247:
[----:B------:R-:W-:Y:S04]  /*0750*/  BSSY.RECONVERGENT B0, `(.L_x_249) ;  /* 0x0000016000007945 */ /* 0x000fe80003800200 */
[----:B------:R-:W-:Y:S05]  /*0760*/  @P1 BRA `(.L_x_250) ;  /* 0x0000000000501947 */ /* 0x000fea0003800000 */
[----:B------:R-:W1:Y:S01]  /*0770*/  LDCU UR8, c[0x0][0x440] ;  /* 0x00008800ff0877ac */ /* 0x000e620008000800 */
[----:B------:R-:W-:Y:S02]  /*0780*/  IADD3 R19, P2, PT, R75, 0x20, RZ ;  /* 0x000000204b137810 */ /* 0x000fe40007f5e0ff */
[----:B------:R-:W-:Y:S01]  /*0790*/  MOV R6, R20 ;  /* 0x0000001400067202 */ /* 0x000fe20000000f00 */
[----:B------:R-:W2:Y:S01]  /*07a0*/  LDCU.64 UR10, c[0x0][0x550] ;  /* 0x0000aa00ff0a77ac */ /* 0x000ea20008000a00 */
[----:B------:R-:W-:-:S05]  /*07b0*/  IADD3.X R7, PT, PT, RZ, RZ, RZ, P2, !PT ;  /* 0x000000ffff077210 */ /* 0x000fca00017fe4ff */
[----:B------:R-:W-:Y:S01]  /*07c0*/  IMAD R16, R7, R4, RZ ;  /* 0x0000000407107224 */ /* 0x000fe200078e02ff */
[----:B------:R-:W-:-:S03]  /*07d0*/  MOV R7, R17 ;  /* 0x0000001100077202 */ /* 0x000fc60000000f00 */
[C---:B------:R-:W-:Y:S02]  /*07e0*/  IMAD R5, R19.reuse, R5, R16 ;  /* 0x0000000513057224 */ /* 0x040fe400078e0210 */
[----:B------:R-:W-:Y:S01]  /*07f0*/  IMAD.WIDE.U32 R6, R19, R4, R6 ;  /* 0x0000000413067225 */ /* 0x000fe200078e0006 */
[----:B-1----:R-:W-:Y:S02]  /*0800*/  ISETP.GE.AND P3, PT, R68, UR8, PT ;  /* 0x0000000844007c0c */ /* 0x002fe4000bf66270 */
[----:B------:R-:W-:Y:S02]  /*0810*/  ISETP.GE.AND P4, PT, R76, UR8, PT ;  /* 0x000000084c007c0c */ /* 0x000fe4000bf86270 */
[----:B------:R-:W-:Y:S02]  /*0820*/  ISETP.GE.AND P5, PT, R77, UR8, PT ;  /* 0x000000084d007c0c */ /* 0x000fe4000bfa6270 */
[----:B------:R-:W-:Y:S02]  /*0830*/  ISETP.GE.AND P6, PT, R78, UR8, PT ;  /* 0x000000084e007c0c */ /* 0x000fe4000bfc6270 */
[----:B--2---:R-:W-:-:S02]  /*0840*/  LEA R4, P2, R6, UR10, 0x1 ;  /* 0x0000000a06047c11 */ /* 0x004fc4000f8408ff */
[----:B------:R-:W-:-:S04]  /*0850*/  IADD3 R5, PT, PT, R7, R5, RZ ;  /* 0x0000000507057210 */ /* 0x000fc80007ffe0ff */
[----:B------:R-:W-:-:S05]  /*0860*/  LEA.HI.X R5, R6, UR11, R5, 0x1, P2 ;  /* 0x0000000b06057c11 */ /* 0x000fca00090f0c05 */
[----:B------:R1:W5:Y:S04]  /*0870*/  @!P3 LDG.E.128 R56, desc[UR6][R4.64] ;  /* 0x000000060438b981 */ /* 0x000368000c1e1d00 */
[----:B------:R1:W5:Y:S04]  /*0880*/  @!P4 LDG.E.128 R44, desc[UR6][R4.64+0x80] ;  /* 0x00008006042cc981 */ /* 0x000368000c1e1d00 */
[----:B------:R1:W5:Y:S04]  /*0890*/  @!P5 LDG.E.128 R28, desc[UR6][R4.64+0x100] ;  /* 0x00010006041cd981 */ /* 0x000368000c1e1d00 */
[----:B------:R1:W5:Y:S02]  /*08a0*/  @!P6 LDG.E.128 R8, desc[UR6][R4.64+0x180] ;  /* 0x000180060408e981 */ /* 0x000364000c1e1d00 */
.L_x_250:
[----:B------:R-:W-:Y:S05]  /*08b0*/  BSYNC.RECONVERGENT B0 ;  /* 0x0000000000007941 */ /* 0x000fea0003800200 */
.L_x_249:
[----:B------:R-:W-:Y:S01]  /*08c0*/  BSSY.RECONVERGENT B0, `(.L_x_251) ;  /* 0x0000019000007945 */ /* 0x000fe20003800200 */
[----:B------:R-:W-:Y:S01]  /*08d0*/  HFMA2 R19, -RZ, RZ, 0, 0 ;  /* 0x00000000ff137431 */ /* 0x000fe200000001ff */
[----:B------:R-:W-:Y:S02]  /*08e0*/  CS2R R16, SRZ ;  /* 0x0000000000107805 */ /* 0x000fe4000001ff00 */
[----:B------:R-:W-:Y:S02]  /*08f0*/  CS2R R38, SRZ ;  /* 0x0000000000267805 */ /* 0x000fe4000001ff00 */
[----:B------:R-:W-:Y:S02]  /*0900*/  CS2R R36, SRZ ;  /* 0x0000000000247805 */ /* 0x000fe4000001ff00 */
[----:B------:R-:W-:Y:S02]  /*0910*/  CS2R R42, SRZ ;  /* 0x00000000002a7805 */ /* 0x000fe4000001ff00 */
[----:B------:R-:W-:-:S02]  /*0920*/  CS2R R40, SRZ ;  /* 0x0000000000287805 */ /* 0x000fc4000001ff00 */
[----:B------:R-:W-:Y:S02]  /*0930*/  CS2R R62, SRZ ;  /* 0x00000000003e7805 */ /* 0x000fe4000001ff00 */
[----:B------:R-:W-:Y:S01]  /*0940*/  CS2R R60, SRZ ;  /* 0x00000000003c7805 */ /* 0x000fe2000001ff00 */
[----:B------:R-:W-:Y:S06]  /*0950*/  @P0 BRA `(.L_x_252) ;  /* 0x00000000003c0947 */ /* 0x000fec0003800000 */
[----:B------:R-:W2:Y:S01]  /*0960*/  LDCU UR8, c[0x0][0x440] ;  /* 0x00008800ff0877ac */ /* 0x000ea20008000800 */
[----:B------:R-:W-:Y:S01]  /*0970*/  MOV R70, R72 ;  /* 0x0000004800467202 */ /* 0x000fe20000000f00 */
[----:B------:R-:W3:Y:S04]  /*0980*/  LDCU.64 UR4, c[0x0][0x3f0] ;  /* 0x00007e00ff0477ac */ /* 0x000ee80008000a00 */
[----:B-1----:R-:W-:-:S04]  /*0990*/  IMAD.WIDE.U32 R4, R75, R2, R70 ;  /* 0x000000024b047225 */ /* 0x002fc800078e0046 */
[----:B------:R-:W-:Y:S01]  /*09a0*/  IMAD R5, R75, R3, R5 ;  /* 0x000000034b057224 */ /* 0x000fe200078e0205 */
[----:B--2---:R-:W-:Y:S02]  /*09b0*/  ISETP.GE.AND P2, PT, R68, UR8, PT ;  /* 0x0000000844007c0c */ /* 0x004fe4000bf46270 */
[----:B------:R-:W-:Y:S02]  /*09c0*/  ISETP.GE.AND P3, PT, R76, UR8, PT ;  /* 0x000000084c007c0c */ /* 0x000fe4000bf66270 */
[----:B------:R-:W-:Y:S02]  /*09d0*/  ISETP.GE.AND P4, PT, R77, UR8, PT ;  /* 0x000000084d007c0c */ /* 0x000fe4000bf86270 */
[----:B------:R-:W-:Y:S02]  /*09e0*/  ISETP.GE.AND P5, PT, R78, UR8, PT ;  /* 0x000000084e007c0c */ /* 0x000fe4000bfa6270 */
[----:B---3--:R-:W-:-:S04]  /*09f0*/  LEA R6, P0, R4, UR4, 0x1 ;  /* 0x0000000404067c11 */ /* 0x008fc8000f8008ff */
[----:B------:R-:W-:-:S05]  /*0a00*/  LEA.HI.X R7, R4, UR5, R5, 0x1, P0 ;  /* 0x0000000504077c11 */ /* 0x000fca00080f0c05 */
[----:B------:R2:W5:Y:S04]  /*0a10*/  @!P2 LDG.E.128 R60, desc[UR6][R6.64] ;  /* 0x00000006063ca981 */ /* 0x000568000c1e1d00 */
[----:B------:R2:W5:Y:S04]  /*0a20*/  @!P3 LDG.E.128 R40, desc[UR6][R6.64+0x80] ;  /* 0x000080060628b981 */ /* 0x000568000c1e1d00 */
[----:B------:R2:W5:Y:S04]  /*0a30*/  @!P4 LDG.E.128 R36, desc[UR6][R6.64+0x100] ;  /* 0x000100060624c981 */ /* 0x000568000c1e1d00 */
[----:B------:R2:W5:Y:S02]  /*0a40*/  @!P5 LDG.E.128 R16, desc[UR6][R6.64+0x180] ;  /* 0x000180060610d981 */ /* 0x000564000c1e1d00 */
.L_x_252:
[----:B------:R-:W-:Y:S05]  /*0a50*/  BSYNC.RECONVERGENT B0 ;  /* 0x0000000000007941 */ /* 0x000fea0003800200 */
.L_x_251:
[----:B------:R-:W-:Y:S01]  /*0a60*/  BSSY.RECONVERGENT B0, `(.L_x_253) ;  /* 0x000001e000007945 */ /* 0x000fe20003800200 */
[----:B--2---:R-:W-:Y:S02]  /*0a70*/  CS2R R6, SRZ ;  /* 0x0000000000067805 */ /* 0x004fe4000001ff00 */
[----:B-1----:R-:W-:Y:S02]  /*0a80*/  CS2R R4, SRZ ;  /* 0x0000000000047805 */ /* 0x002fe4000001ff00 */
[----:B0-----:R-:W-:Y:S02]  /*0a90*/  CS2R R22, SRZ ;  /* 0x0000000000167805 */ /* 0x001fe4000001ff00 */
[----:B------:R-:W-:Y:S02]  /*0aa0*/  CS2R R20, SRZ ;  /* 0x0000000000147805 */ /* 0x000fe4000001ff00 */
[----:B------:R-:W-:Y:S02]  /*0ab0*/  CS2R R26, SRZ ;  /* 0x00000000001a7805 */ /* 0x000fe4000001ff00 */
[----:B------:R-:W-:-:S02]  /*0ac0*/  CS2R R24, SRZ ;  /* 0x0000000000187805 */ /* 0x000fc4000001ff00 */
[----:B------:R-:W-:Y:S02]  /*0ad0*/  CS2R R66, SRZ ;  /* 0x0000000000427805 */ /* 0x000fe4000001ff00 */
[----:B------:R-:W-:Y:S01]  /*0ae0*/  CS2R R64, SRZ ;  /* 0x0000000000407805 */ /* 0x000fe2000001ff00 */
[----:B------:R-:W-:Y:S06]  /*0af0*/  @P1 BRA `(.L_x_254) ;  /* 0x0000000000501947 */ /* 0x000fec0003800000 */
[----:B------:R-:W0:Y:S01]  /*0b00*/  LDCU UR4, c[0x0][0x440] ;  /* 0x00008800ff0477ac */ /* 0x000e220008000800 */
[----:B------:R-:W-:Y:S02]  /*0b10*/  IADD3 R75, P0, PT, R75, 0x20, RZ ;  /* 0x000000204b4b7810 */ /* 0x000fe40007f1e0ff */
[----:B------:R-:W-:Y:S01]  /*0b20*/  MOV R69, R71 ;  /* 0x0000004700457202 */ /* 0x000fe20000000f00 */
[----:B------:R-:W1:Y:S01]  /*0b30*/  LDCU.64 UR8, c[0x0][0x3f0] ;  /* 0x00007e00ff0877ac */ /* 0x000e620008000a00 */
[----:B------:R-:W-:Y:S02]  /*0b40*/  IADD3.X R71, PT, PT, RZ, RZ, RZ, P0, !PT ;  /* 0x000000ffff477210 */ /* 0x000fe400007fe4ff */
[----:B0-----:R-:W-:Y:S02]  /*0b50*/  ISETP.GE.AND P1, PT, R68, UR4, PT ;  /* 0x0000000444007c0c */ /* 0x001fe4000bf26270 */
[----:B------:R-:W-:Y:S02]  /*0b60*/  MOV R68, R72 ;  /* 0x0000004800447202 */ /* 0x000fe40000000f00 */
[----:B------:R-:W-:-:S02]  /*0b70*/  ISETP.GE.AND P2, PT, R76, UR4, PT ;  /* 0x000000044c007c0c */ /* 0x000fc4000bf46270 */
[----:B------:R-:W-:Y:S01]  /*0b80*/  ISETP.GE.AND P3, PT, R77, UR4, PT ;  /* 0x000000044d007c0c */ /* 0x000fe2000bf66270 */
[----:B------:R-:W-:Y:S01]  /*0b90*/  IMAD.WIDE.U32 R68, R75, R2, R68 ;  /* 0x000000024b447225 */ /* 0x000fe200078e0044 */
[----:B------:R-:W-:-:S03]  /*0ba0*/  ISETP.GE.AND P4, PT, R78, UR4, PT ;  /* 0x000000044e007c0c */ /* 0x000fc6000bf86270 */
[----:B------:R-:W-:-:S04]  /*0bb0*/  IMAD R2, R71, R2, RZ ;  /* 0x0000000247027224 */ /* 0x000fc800078e02ff */
[----:B------:R-:W-:Y:S01]  /*0bc0*/  IMAD R3, R75, R3, R2 ;  /* 0x000000034b037224 */ /* 0x000fe200078e0202 */
[----:B-1----:R-:W-:-:S04]  /*0bd0*/  LEA R2, P0, R68, UR8, 0x1 ;  /* 0x0000000844027c11 */ /* 0x002fc8000f8008ff */
[----:B------:R-:W-:-:S04]  /*0be0*/  IADD3 R3, PT, PT, R69, R3, RZ ;  /* 0x0000000345037210 */ /* 0x000fc80007ffe0ff */
[----:B------:R-:W-:-:S05]  /*0bf0*/  LEA.HI.X R3, R68, UR9, R3, 0x1, P0 ;  /* 0x0000000944037c11 */ /* 0x000fca00080f0c03 */
[----:B------:R0:W5:Y:S04]  /*0c00*/  @!P1 LDG.E.128 R64, desc[UR6][R2.64] ;  /* 0x0000000602409981 */ /* 0x000168000c1e1d00 */
[----:B------:R0:W5:Y:S04]  /*0c10*/  @!P2 LDG.E.128 R24, desc[UR6][R2.64+0x80] ;  /* 0x000080060218a981 */ /* 0x000168000c1e1d00 */
[----:B------:R0:W5:Y:S04]  /*0c20*/  @!P3 LDG.E.128 R20, desc[UR6][R2.64+0x100] ;  /* 0x000100060214b981 */ /* 0x000168000c1e1d00 */
[----:B------:R0:W5:Y:S02]  /*0c30*/  @!P4 LDG.E.128 R4, desc[UR6][R2.64+0x180] ;  /* 0x000180060204c981 */ /* 0x000164000c1e1d00 */
.L_x_254:
[----:B------:R-:W-:Y:S05]  /*0c40*/  BSYNC.RECONVERGENT B0 ;  /* 0x0000000000007941 */ /* 0x000fea0003800200 */
.L_x_253:
[----:B0----5:R-:W-:Y:S01]  /*0c50*/  HADD2.F32 R2, -RZ, R52.H1_H1 ;  /* 0x30000034ff027230 */ /* 0x021fe20000004100 */
[----:B------:R-:W0:Y:S01]  /*0c60*/  LDCU.64 UR4, c[0x0][0x5e8] ;  /* 0x0000bd00ff0477ac */ /* 0x000e220008000a00 */
[----:B------:R-:W-:Y:S01]  /*0c70*/  HADD2.F32 R3, -RZ, R60.H1_H1 ;  /* 0x3000003cff037230 */ /* 0x000fe20000004100 */
[----:B------:R-:W-:Y:S01]  /*0c80*/  LOP3.LUT P0, RZ, R74, 0x7, RZ, 0xc0, !PT ;  /* 0x000000074aff7812 */ /* 0x000fe2000780c0ff */
[----:B------:R-:W-:Y:S01]  /*0c90*/  HADD2.F32 R71, -RZ, R64.H1_H1 ;  /* 0x30000040ff477230 */ /* 0x000fe20000004100 */
[----:B------:R-:W1:Y:S01]  /*0ca0*/  LDCU UR8, c[0x0][0x4f4] ;  /* 0x00009e80ff0877ac */ /* 0x000e620008000800 */
[----:B------:R-:W-:Y:S02]  /*0cb0*/  HADD2.F32 R52, -RZ, R52.H0_H0 ;  /* 0x20000034ff347230 */ /* 0x000fe40000004100 */
[----:B------:R-:W-:Y:S01]  /*0cc0*/  FMUL.FTZ R69, R2, R3 ;  /* 0x0000000302457220 */ /* 0x000fe20000410000 */
[----:B------:R-:W-:Y:S02]  /*0cd0*/  HADD2.F32 R2, -RZ, R56.H1_H1 ;  /* 0x30000038ff027230 */ /* 0x000fe40000004100 */
[----:B------:R-:W-:-:S02]  /*0ce0*/  HADD2.F32 R3, -RZ, R60.H0_H0 ;  /* 0x2000003cff037230 */ /* 0x000fc40000004100 */
[----:B------:R-:W-:Y:S02]  /*0cf0*/  HADD2.F32 R64, -RZ, R64.H0_H0 ;  /* 0x20000040ff407230 */ /* 0x000fe40000004100 */
[----:B------:R-:W-:Y:S01]  /*0d00*/  FMUL.FTZ R60, R2, R71 ;  /* 0x00000047023c7220 */ /* 0x000fe20000410000 */
[----:B------:R-:W-:Y:S02]  /*0d10*/  HADD2.F32 R71, -RZ, R56.H0_H0 ;  /* 0x20000038ff477230 */ /* 0x000fe40000004100 */
[----:B------:R-:W-:Y:S01]  /*0d20*/  FFMA.FTZ R69, R52, R3, R69 ;  /* 0x0000000334457223 */ /* 0x000fe20000010045 */
[----:B------:R-:W-:Y:S02]  /*0d30*/  HADD2.F32 R2, -RZ, R53.H0_H0 ;  /* 0x20000035ff027230 */ /* 0x000fe40000004100 */
[----:B------:R-:W-:Y:S02]  /*0d40*/  HADD2.F32 R3, -RZ, R61.H0_H0 ;  /* 0x2000003dff037230 */ /* 0x000fe40000004100 */
[----:B------:R-:W-:Y:S01]  /*0d50*/  FFMA.FTZ R60, R71, R64, R60 ;  /* 0x00000040473c7223 */ /* 0x000fe2000001003c */
[----:B------:R-:W-:-:S02]  /*0d60*/  HADD2.F32 R68, -RZ, R65.H0_H0 ;  /* 0x20000041ff447230 */ /* 0x000fc40000004100 */
[----:B------:R-:W-:Y:S02]  /*0d70*/  HADD2.F32 R53, -RZ, R53.H1_H1 ;  /* 0x30000035ff357230 */ /* 0x000fe40000004100 */
[----:B------:R-:W-:Y:S01]  /*0d80*/  FFMA.FTZ R64, R2, R3, R69 ;  /* 0x0000000302407223 */ /* 0x000fe20000010045 */
[----:B------:R-:W-:Y:S02]  /*0d90*/  HADD2.F32 R69, -RZ, R57.H0_H0 ;  /* 0x20000039ff457230 */ /* 0x000fe40000004100 */
[----:B------:R-:W-:Y:S02]  /*0da0*/  HADD2.F32 R52, -RZ, R61.H1_H1 ;  /* 0x3000003dff347230 */ /* 0x000fe40000004100 */
[----:B------:R-:W-:Y:S02]  /*0db0*/  HADD2.F32 R57, -RZ, R57.H1_H1 ;  /* 0x30000039ff397230 */ /* 0x000fe40000004100 */
[----:B------:R-:W-:Y:S01]  /*0dc0*/  FFMA.FTZ R68, R69, R68, R60 ;  /* 0x0000004445447223 */ /* 0x000fe2000001003c */
[----:B------:R-:W-:-:S02]  /*0dd0*/  HADD2.F32 R65, -RZ, R65.H1_H1 ;  /* 0x30000041ff417230 */ /* 0x000fc40000004100 */
[----:B------:R-:W-:Y:S01]  /*0de0*/  FFMA.FTZ R53, R53, R52, R64 ;  /* 0x0000003435357223 */ /* 0x000fe20000010040 */
[----:B------:R-:W-:Y:S02]  /*0df0*/  HADD2.F32 R2, -RZ, R54.H0_H0 ;  /* 0x20000036ff027230 */ /* 0x000fe40000004100 */
[----:B------:R-:W-:Y:S02]  /*0e00*/  HADD2.F32 R61, -RZ, R62.H0_H0 ;  /* 0x2000003eff3d7230 */ /* 0x000fe40000004100 */
[----:B------:R-:W-:Y:S01]  /*0e10*/  FFMA.FTZ R68, R57, R65, R68 ;  /* 0x0000004139447223 */ /* 0x000fe20000010044 */
[--C-:B------:R-:W-:Y:S02]  /*0e20*/  HADD2.F32 R56, -RZ, R63.reuse.H0_H0 ;  /* 0x2000003fff387230 */ /* 0x100fe40000004100 */
[----:B------:R-:W-:Y:S02]  /*0e30*/  HADD2.F32 R60, -RZ, R63.H1_H1 ;  /* 0x3000003fff3c7230 */ /* 0x000fe40000004100 */
[----:B------:R-:W-:Y:S01]  /*0e40*/  FFMA.FTZ R53, R2, R61, R53 ;  /* 0x0000003d02357223 */ /* 0x000fe20000010035 */
[----:B------:R-:W-:-:S02]  /*0e50*/  HADD2.F32 R63, -RZ, R58.H0_H0 ;  /* 0x2000003aff3f7230 */ /* 0x000fc40000004100 */
[----:B------:R-:W-:Y:S02]  /*0e60*/  HADD2.F32 R52, -RZ, R66.H0_H0 ;  /* 0x20000042ff347230 */ /* 0x000fe40000004100 */
[----:B------:R-:W-:Y:S02]  /*0e70*/  HADD2.F32 R54, -RZ, R54.H1_H1 ;  /* 0x30000036ff367230 */ /* 0x000fe40000004100 */
[----:B------:R-:W-:Y:S02]  /*0e80*/  HADD2.F32 R69, -RZ, R62.H1_H1 ;  /* 0x3000003eff457230 */ /* 0x000fe40000004100 */
[----:B------:R-:W-:Y:S01]  /*0e90*/  FFMA.FTZ R68, R63, R52, R68 ;  /* 0x000000343f447223 */ /* 0x000fe20000010044 */
[----:B------:R-:W-:Y:S02]  /*0ea0*/  HADD2.F32 R57, -RZ, R58.H1_H1 ;  /* 0x3000003aff397230 */ /* 0x000fe40000004100 */
[----:B------:R-:W-:Y:S02]  /*0eb0*/  HADD2.F32 R66, -RZ, R66.H1_H1 ;  /* 0x30000042ff427230 */ /* 0x000fe40000004100 */
[----:B------:R-:W-:Y:S01]  /*0ec0*/  FFMA.FTZ R54, R54, R69, R53 ;  /* 0x0000004536367223 */ /* 0x000fe20000010035 */
[----:B------:R-:W-:-:S02]  /*0ed0*/  HADD2.F32 R3, -RZ, R55.H0_H0 ;  /* 0x20000037ff037230 */ /* 0x000fc40000004100 */
[----:B------:R-:W-:Y:S02]  /*0ee0*/  HADD2.F32 R53, -RZ, R59.H0_H0 ;  /* 0x2000003bff357230 */ /* 0x000fe40000004100 */
[----:B------:R-:W-:Y:S01]  /*0ef0*/  FFMA.FTZ R68, R57, R66, R68 ;  /* 0x0000004239447223 */ /* 0x000fe20000010044 */
[----:B------:R-:W-:Y:S02]  /*0f00*/  HADD2.F32 R2, -RZ, R67.H0_H0 ;  /* 0x20000043ff027230 */ /* 0x000fe40000004100 */
[----:B------:R-:W-:Y:S01]  /*0f10*/  FFMA.FTZ R54, R3, R56, R54 ;  /* 0x0000003803367223 */ /* 0x000fe20000010036 */
[----:B------:R-:W-:Y:S02]  /*0f20*/  HADD2.F32 R55, -RZ, R55.H1_H1 ;  /* 0x30000037ff377230 */ /* 0x000fe40000004100 */
[----:B------:R-:W-:Y:S02]  /*0f30*/  HADD2.F32 R3, -RZ, R40.H0_H0 ;  /* 0x20000028ff037230 */ /* 0x000fe40000004100 */
[----:B------:R-:W-:Y:S01]  /*0f40*/  FFMA.FTZ R68, R53, R2, R68 ;  /* 0x0000000235447223 */ /* 0x000fe20000010044 */
[----:B------:R-:W-:-:S02]  /*0f50*/  HADD2.F32 R2, -RZ, R48.H0_H0 ;  /* 0x20000030ff027230 */ /* 0x000fc40000004100 */
[----:B------:R-:W-:Y:S01]  /*0f60*/  FFMA.FTZ R55, R55, R60, R54 ;  /* 0x0000003c37377223 */ /* 0x000fe20000010036 */
        /* <DEDUP_REMOVED lines=9> */
[----:B------:R-:W-:Y:S02]  /*1000*/  HADD2.F32 R55, -RZ, R44.H1_H1 ;  /* 0x3000002cff377230 */ /* 0x000fe40000004100 */
[----:B------:R-:W-:Y:S02]  /*1010*/  HADD2.F32 R44, -RZ, R24.H1_H1 ;  /* 0x30000018ff2c7230 */ /* 0x000fe40000004100 */
[----:B------:R-:W-:Y:S01]  /*1020*/  FFMA.FTZ R68, R57, R40, R68 ;  /* 0x0000002839447223 */ /* 0x000fe20000010044 */
[----:B------:R-:W-:Y:S02]  /*1030*/  HADD2.F32 R3, -RZ, R49.H0_H0 ;  /* 0x20000031ff037230 */ /* 0x000fe40000004100 */
[----:B------:R-:W-:-:S02]  /*1040*/  HADD2.F32 R40, -RZ, R41.H0_H0 ;  /* 0x20000029ff287230 */ /* 0x000fc40000004100 */
[----:B------:R-:W-:Y:S01]  /*1050*/  FFMA.FTZ R68, R55, R44, R68 ;  /* 0x0000002c37447223 */ /* 0x000fe20000010044 */
[----:B------:R-:W-:Y:S02]  /*1060*/  HADD2.F32 R49, -RZ, R49.H1_H1 ;  /* 0x30000031ff317230 */ /* 0x000fe40000004100 */
[----:B------:R-:W-:Y:S02]  /*1070*/  HADD2.F32 R48, -RZ, R41.H1_H1 ;  /* 0x30000029ff307230 */ /* 0x000fe40000004100 */
[----:B------:R-:W-:Y:S01]  /*1080*/  FFMA.FTZ R54, R3, R40, R54 ;  /* 0x0000002803367223 */ /* 0x000fe20000010036 */
[----:B------:R-:W-:Y:S02]  /*1090*/  HADD2.F32 R55, -RZ, R45.H0_H0 ;  /* 0x2000002dff377230 */ /* 0x000fe40000004100 */
[----:B------:R-:W-:Y:S02]  /*10a0*/  HADD2.F32 R44, -RZ, R25.H0_H0 ;  /* 0x20000019ff2c7230 */ /* 0x000fe40000004100 */
[----:B------:R-:W-:Y:S01]  /*10b0*/  FFMA.FTZ R61, R49, R48, R54 ;  /* 0x00000030313d7223 */ /* 0x000fe20000010036 */
[----:B------:R-:W-:-:S02]  /*10c0*/  HADD2.F32 R52, -RZ, R50.H0_H0 ;  /* 0x20000032ff347230 */ /* 0x000fc40000004100 */
[----:B------:R-:W-:Y:S02]  /*10d0*/  HADD2.F32 R59, -RZ, R42.H0_H0 ;  /* 0x2000002aff3b7230 */ /* 0x000fe40000004100 */
[----:B------:R-:W-:Y:S01]  /*10e0*/  FFMA.FTZ R68, R55, R44, R68 ;  /* 0x0000002c37447223 */ /* 0x000fe20000010044 */
[--C-:B------:R-:W-:Y:S02]  /*10f0*/  HADD2.F32 R55, -RZ, R37.reuse.H0_H0 ;  /* 0x20000025ff377230 */ /* 0x100fe40000004100 */
[----:B------:R-:W-:Y:S02]  /*1100*/  HADD2.F32 R48, -RZ, R37.H1_H1 ;  /* 0x30000025ff307230 */ /* 0x000fe40000004100 */
[----:B------:R-:W-:Y:S01]  /*1110*/  FFMA.FTZ R59, R52, R59, R61 ;  /* 0x0000003b343b7223 */ /* 0x000fe2000001003d */
[----:B------:R-:W-:Y:S02]  /*1120*/  HADD2.F32 R37, -RZ, R45.H1_H1 ;  /* 0x3000002dff257230 */ /* 0x000fe40000004100 */
[----:B------:R-:W-:-:S02]  /*1130*/  HADD2.F32 R25, -RZ, R25.H1_H1 ;  /* 0x30000019ff197230 */ /* 0x000fc40000004100 */
[----:B------:R-:W-:Y:S02]  /*1140*/  HADD2.F32 R61, -RZ, R46.H0_H0 ;  /* 0x2000002eff3d7230 */ /* 0x000fe40000004100 */
[----:B------:R-:W-:Y:S02]  /*1150*/  HADD2.F32 R52, -RZ, R26.H0_H0 ;  /* 0x2000001aff347230 */ /* 0x000fe40000004100 */
        /* <DEDUP_REMOVED lines=10> */
[--C-:B------:R-:W-:Y:S02]  /*1200*/  HADD2.F32 R59, -RZ, R16.reuse.H0_H0 ;  /* 0x20000010ff3b7230 */ /* 0x100fe40000004100 */
[----:B------:R-:W-:-:S02]  /*1210*/  HADD2.F32 R56, -RZ, R16.H1_H1 ;  /* 0x30000010ff387230 */ /* 0x000fc40000004100 */
[----:B------:R-:W-:Y:S01]  /*1220*/  FFMA.FTZ R68, R63, R26, R68 ;  /* 0x0000001a3f447223 */ /* 0x000fe20000010044 */
[--C-:B------:R-:W-:Y:S02]  /*1230*/  HADD2.F32 R54, -RZ, R17.reuse.H0_H0 ;  /* 0x20000011ff367230 */ /* 0x100fe40000004100 */
[----:B------:R-:W-:Y:S02]  /*1240*/  HADD2.F32 R52, -RZ, R17.H1_H1 ;  /* 0x30000011ff347230 */ /* 0x000fe40000004100 */
[--C-:B------:R-:W-:Y:S02]  /*1250*/  HADD2.F32 R50, -RZ, R18.reuse.H0_H0 ;  /* 0x20000012ff327230 */ /* 0x100fe40000004100 */
[----:B------:R-:W-:Y:S02]  /*1260*/  HADD2.F32 R53, -RZ, R18.H1_H1 ;  /* 0x30000012ff357230 */ /* 0x000fe40000004100 */
[--C-:B------:R-:W-:Y:S02]  /*1270*/  HADD2.F32 R17, -RZ, R19.reuse.H0_H0 ;  /* 0x20000013ff117230 */ /* 0x100fe40000004100 */
[----:B------:R-:W-:-:S02]  /*1280*/  HADD2.F32 R16, -RZ, R19.H1_H1 ;  /* 0x30000013ff107230 */ /* 0x000fc40000004100 */
[----:B------:R-:W-:Y:S02]  /*1290*/  HADD2.F32 R51, -RZ, R51.H1_H1 ;  /* 0x30000033ff337230 */ /* 0x000fe40000004100 */
[----:B------:R-:W-:Y:S02]  /*12a0*/  HADD2.F32 R24, -RZ, R43.H1_H1 ;  /* 0x3000002bff187230 */ /* 0x000fe40000004100 */
[----:B------:R-:W-:Y:S02]  /*12b0*/  HADD2.F32 R19, -RZ, R47.H0_H0 ;  /* 0x2000002fff137230 */ /* 0x000fe40000004100 */
[----:B------:R-:W-:Y:S02]  /*12c0*/  HADD2.F32 R18, -RZ, R27.H0_H0 ;  /* 0x2000001bff127230 */ /* 0x000fe40000004100 */
[----:B------:R-:W-:Y:S01]  /*12d0*/  FFMA.FTZ R2, R51, R24, R2 ;  /* 0x0000001833027223 */ /* 0x000fe20000010002 */
[----:B------:R-:W-:Y:S02]  /*12e0*/  HADD2.F32 R43, -RZ, R32.H0_H0 ;  /* 0x20000020ff2b7230 */ /* 0x000fe40000004100 */
        /* <DEDUP_REMOVED lines=15> */
[----:B------:R-:W-:Y:S01]  /*13e0*/  FFMA.FTZ R40, R40, R55, R43 ;  /* 0x0000003728287223 */ /* 0x000fe2000001002b */
[----:B------:R-:W-:-:S02]  /*13f0*/  HADD2.F32 R33, -RZ, R33.H1_H1 ;  /* 0x30000021ff217230 */ /* 0x000fc40000004100 */
[----:B------:R-:W-:Y:S02]  /*1400*/  HADD2.F32 R19, -RZ, R29.H0_H0 ;  /* 0x2000001dff137230 */ /* 0x000fe40000004100 */
[----:B------:R-:W-:Y:S01]  /*1410*/  FFMA.FTZ R68, R27, R20, R68 ;  /* 0x000000141b447223 */ /* 0x000fe20000010044 */
[----:B------:R-:W-:Y:S02]  /*1420*/  HADD2.F32 R2, -RZ, R21.H0_H0 ;  /* 0x20000015ff027230 */ /* 0x000fe40000004100 */
[----:B------:R-:W-:Y:S01]  /*1430*/  FFMA.FTZ R33, R33, R48, R40 ;  /* 0x0000003021217223 */ /* 0x000fe20000010028 */
[----:B------:R-:W-:Y:S02]  /*1440*/  HADD2.F32 R32, -RZ, R34.H0_H0 ;  /* 0x20000022ff207230 */ /* 0x000fe40000004100 */
[----:B------:R-:W-:Y:S02]  /*1450*/  HADD2.F32 R49, -RZ, R38.H0_H0 ;  /* 0x20000026ff317230 */ /* 0x000fe40000004100 */
[----:B------:R-:W-:Y:S01]  /*1460*/  FFMA.FTZ R68, R19, R2, R68 ;  /* 0x0000000213447223 */ /* 0x000fe20000010044 */
[----:B------:R-:W-:-:S02]  /*1470*/  HADD2.F32 R29, -RZ, R29.H1_H1 ;  /* 0x3000001dff1d7230 */ /* 0x000fc40000004100 */
[----:B------:R-:W-:Y:S02]  /*1480*/  HADD2.F32 R21, -RZ, R21.H1_H1 ;  /* 0x30000015ff157230 */ /* 0x000fe40000004100 */
[----:B------:R-:W-:Y:S01]  /*1490*/  FFMA.FTZ R33, R32, R49, R33 ;  /* 0x0000003120217223 */ /* 0x000fe20000010021 */
[----:B------:R-:W-:Y:S02]  /*14a0*/  HADD2.F32 R34, -RZ, R34.H1_H1 ;  /* 0x30000022ff227230 */ /* 0x000fe40000004100 */
[----:B------:R-:W-:Y:S02]  /*14b0*/  HADD2.F32 R45, -RZ, R38.H1_H1 ;  /* 0x30000026ff2d7230 */ /* 0x000fe40000004100 */
[----:B------:R-:W-:Y:S01]  /*14c0*/  FFMA.FTZ R68, R29, R21, R68 ;  /* 0x000000151d447223 */ /* 0x000fe20000010044 */
[----:B------:R-:W-:Y:S02]  /*14d0*/  HADD2.F32 R19, -RZ, R30.H0_H0 ;  /* 0x2000001eff137230 */ /* 0x000fe40000004100 */
[----:B------:R-:W-:-:S02]  /*14e0*/  HADD2.F32 R2, -RZ, R22.H0_H0 ;  /* 0x20000016ff027230 */ /* 0x000fc40000004100 */
[----:B------:R-:W-:Y:S01]  /*14f0*/  FFMA.FTZ R34, R34, R45, R33 ;  /* 0x0000002d22227223 */ /* 0x000fe20000010021 */
[----:B------:R-:W-:Y:S02]  /*1500*/  HADD2.F32 R3, -RZ, R35.H0_H0 ;  /* 0x20000023ff037230 */ /* 0x000fe40000004100 */
[----:B------:R-:W-:Y:S02]  /*1510*/  HADD2.F32 R38, -RZ, R39.H0_H0 ;  /* 0x20000027ff267230 */ /* 0x000fe40000004100 */
[----:B------:R-:W-:Y:S01]  /*1520*/  FFMA.FTZ R68, R19, R2, R68 ;  /* 0x0000000213447223 */ /* 0x000fe20000010044 */
[----:B------:R-:W-:Y:S02]  /*1530*/  HADD2.F32 R21, -RZ, R30.H1_H1 ;  /* 0x3000001eff157230 */ /* 0x000fe40000004100 */
[----:B------:R-:W-:Y:S02]  /*1540*/  HADD2.F32 R22, -RZ, R22.H1_H1 ;  /* 0x30000016ff167230 */ /* 0x000fe40000004100 */
[----:B------:R-:W-:Y:S01]  /*1550*/  FFMA.FTZ R34, R3, R38, R34 ;  /* 0x0000002603227223 */ /* 0x000fe20000010022 */
[----:B------:R-:W-:-:S02]  /*1560*/  HADD2.F32 R35, -RZ, R35.H1_H1 ;  /* 0x30000023ff237230 */ /* 0x000fc40000004100 */
[----:B------:R-:W-:Y:S02]  /*1570*/  HADD2.F32 R36, -RZ, R39.H1_H1 ;  /* 0x30000027ff247230 */ /* 0x000fe40000004100 */
[----:B------:R-:W-:Y:S01]  /*1580*/  FFMA.FTZ R68, R21, R22, R68 ;  /* 0x0000001615447223 */ /* 0x000fe20000010044 */
[----:B------:R-:W-:Y:S02]  /*1590*/  HADD2.F32 R19, -RZ, R31.H0_H0 ;  /* 0x2000001fff137230 */ /* 0x000fe40000004100 */
[----:B------:R-:W-:Y:S02]  /*15a0*/  HADD2.F32 R2, -RZ, R23.H0_H0 ;  /* 0x20000017ff027230 */ /* 0x000fe40000004100 */
[----:B------:R-:W-:Y:S01]  /*15b0*/  FFMA.FTZ R35, R35, R36, R34 ;  /* 0x0000002423237223 */ /* 0x000fe20000010022 */
[----:B------:R-:W-:Y:S02]  /*15c0*/  HADD2.F32 R44, -RZ, R12.H0_H0 ;  /* 0x2000000cff2c7230 */ /* 0x000fe40000004100 */
[----:B------:R-:W-:-:S02]  /*15d0*/  HADD2.F32 R31, -RZ, R31.H1_H1 ;  /* 0x3000001fff1f7230 */ /* 0x000fc40000004100 */
[----:B------:R-:W-:Y:S01]  /*15e0*/  FFMA.FTZ R68, R19, R2, R68 ;  /* 0x0000000213447223 */ /* 0x000fe20000010044 */
[----:B------:R-:W-:Y:S02]  /*15f0*/  HADD2.F32 R23, -RZ, R23.H1_H1 ;  /* 0x30000017ff177230 */ /* 0x000fe40000004100 */
[----:B------:R-:W-:Y:S01]  /*1600*/  FFMA.FTZ R44, R44, R59, R35 ;  /* 0x0000003b2c2c7223 */ /* 0x000fe20000010023 */
[----:B------:R-:W-:Y:S02]  /*1610*/  HADD2.F32 R39, -RZ, R12.H1_H1 ;  /* 0x3000000cff277230 */ /* 0x000fe40000004100 */
[----:B------:R-:W-:Y:S02]  /*1620*/  HADD2.F32 R3, -RZ, R8.H0_H0 ;  /* 0x20000008ff037230 */ /* 0x000fe40000004100 */
[----:B------:R-:W-:Y:S01]  /*1630*/  FFMA.FTZ R68, R31, R23, R68 ;  /* 0x000000171f447223 */ /* 0x000fe20000010044 */
[----:B------:R-:W-:Y:S02]  /*1640*/  HADD2.F32 R2, -RZ, R4.H0_H0 ;  /* 0x20000004ff027230 */ /* 0x000fe40000004100 */
[----:B------:R-:W-:Y:S01]  /*1650*/  FFMA.FTZ R44, R39, R56, R44 ;  /* 0x00000038272c7223 */ /* 0x000fe2000001002c */
[----:B------:R-:W-:-:S02]  /*1660*/  HADD2.F32 R37, -RZ, R13.H0_H0 ;  /* 0x2000000dff257230 */ /* 0x000fc40000004100 */
[----:B------:R-:W-:Y:S02]  /*1670*/  HADD2.F32 R19, -RZ, R8.H1_H1 ;  /* 0x30000008ff137230 */ /* 0x000fe40000004100 */
[----:B------:R-:W-:Y:S01]  /*1680*/  FFMA.FTZ R68, R3, R2, R68 ;  /* 0x0000000203447223 */ /* 0x000fe20000010044 */
[----:B------:R-:W-:Y:S02]  /*1690*/  HADD2.F32 R4, -RZ, R4.H1_H1 ;  /* 0x30000004ff047230 */ /* 0x000fe40000004100 */
[----:B------:R-:W-:Y:S01]  /*16a0*/  FFMA.FTZ R44, R37, R54, R44 ;  /* 0x00000036252c7223 */ /* 0x000fe2000001002c */
[----:B------:R-:W-:Y:S02]  /*16b0*/  HADD2.F32 R25, -RZ, R13.H1_H1 ;  /* 0x3000000dff197230 */ /* 0x000fe40000004100 */
[----:B------:R-:W-:Y:S02]  /*16c0*/  HADD2.F32 R3, -RZ, R9.H0_H0 ;  /* 0x20000009ff037230 */ /* 0x000fe40000004100 */
[----:B------:R-:W-:Y:S01]  /*16d0*/  FFMA.FTZ R68, R19, R4, R68 ;  /* 0x0000000413447223 */ /* 0x000fe20000010044 */
[----:B------:R-:W-:-:S02]  /*16e0*/  HADD2.F32 R2, -RZ, R5.H0_H0 ;  /* 0x20000005ff027230 */ /* 0x000fc40000004100 */
[----:B------:R-:W-:Y:S01]  /*16f0*/  FFMA.FTZ R44, R25, R52, R44 ;  /* 0x00000034192c7223 */ /* 0x000fe2000001002c */
[--C-:B------:R-:W-:Y:S02]  /*1700*/  HADD2.F32 R13, -RZ, R14.reuse.H0_H0 ;  /* 0x2000000eff0d7230 */ /* 0x100fe40000004100 */
[----:B------:R-:W-:Y:S02]  /*1710*/  HADD2.F32 R9, -RZ, R9.H1_H1 ;  /* 0x30000009ff097230 */ /* 0x000fe40000004100 */
[----:B------:R-:W-:Y:S01]  /*1720*/  FFMA.FTZ R68, R3, R2, R68 ;  /* 0x0000000203447223 */ /* 0x000fe20000010044 */
[----:B------:R-:W-:Y:S02]  /*1730*/  HADD2.F32 R5, -RZ, R5.H1_H1 ;  /* 0x30000005ff057230 */ /* 0x000fe40000004100 */
[----:B------:R-:W-:Y:S01]  /*1740*/  FFMA.FTZ R13, R13, R50, R44 ;  /* 0x000000320d0d7223 */ /* 0x000fe2000001002c */
[----:B------:R-:W-:Y:S02]  /*1750*/  HADD2.F32 R14, -RZ, R14.H1_H1 ;  /* 0x3000000eff0e7230 */ /* 0x000fe40000004100 */
[----:B------:R-:W-:-:S02]  /*1760*/  HADD2.F32 R3, -RZ, R10.H0_H0 ;  /* 0x2000000aff037230 */ /* 0x000fc40000004100 */
[----:B------:R-:W-:Y:S01]  /*1770*/  FFMA.FTZ R68, R9, R5, R68 ;  /* 0x0000000509447223 */ /* 0x000fe20000010044 */
[----:B------:R-:W-:Y:S02]  /*1780*/  HADD2.F32 R2, -RZ, R6.H0_H0 ;  /* 0x20000006ff027230 */ /* 0x000fe40000004100 */
[----:B------:R-:W-:Y:S01]  /*1790*/  FFMA.FTZ R13, R14, R53, R13 ;  /* 0x000000350e0d7223 */ /* 0x000fe2000001000d */
[--C-:B------:R-:W-:Y:S01]  /*17a0*/  HADD2.F32 R12, -RZ, R15.reuse.H0_H0 ;  /* 0x2000000fff0c7230 */ /* 0x100fe20000004100 */
[----:B------:R-:W2:Y:S01]  /*17b0*/  S2R R9, SR_TID.X ;  /* 0x0000000000097919 */ /* 0x000ea20000002100 */
        /* <DEDUP_REMOVED lines=9> */
[----:B------:R-:W-:Y:S02]  /*1850*/  HADD2.F32 R11, -RZ, R11.H1_H1 ;  /* 0x3000000bff0b7230 */ /* 0x000fe40000004100 */
[----:B------:R-:W-:Y:S02]  /*1860*/  HADD2.F32 R7, -RZ, R7.H1_H1 ;  /* 0x30000007ff077230 */ /* 0x000fe40000004100 */
[----:B------:R-:W-:-:S02]  /*1870*/  FFMA.FTZ R68, R3, R2, R68 ;  /* 0x0000000203447223 */ /* 0x000fc40000010044 */
[----:B------:R-:W3:Y:S02]  /*1880*/  SHFL.BFLY PT, R3, R12, 0x4, 0x1f ;  /* 0x0c801f000c037f89 */ /* 0x000ee400000e0000 */
[----:B------:R-:W-:-:S05]  /*1890*/  FFMA.FTZ R68, R11, R7, R68 ;  /* 0x000000070b447223 */ /* 0x000fca0000010044 */
[----:B------:R-:W4:Y:S01]  /*18a0*/  SHFL.BFLY PT, R5, R68, 0x4, 0x1f ;  /* 0x0c801f0044057f89 */ /* 0x000f2200000e0000 */
[----:B--2---:R-:W-:Y:S01]  /*18b0*/  SHF.R.U32.HI R9, RZ, 0x3, R9 ;  /* 0x00000003ff097819 */ /* 0x004fe20000011609 */
[----:B---3--:R-:W-:-:S05]  /*18c0*/  FADD.FTZ R3, R12, R3 ;  /* 0x000000030c037221 */ /* 0x008fca0000010000 */
[----:B------:R-:W2:Y:S01]  /*18d0*/  SHFL.BFLY PT, R2, R3, 0x2, 0x1f ;  /* 0x0c401f0003027f89 */ /* 0x000ea200000e0000 */
[----:B----4-:R-:W-:-:S05]  /*18e0*/  FADD.FTZ R6, R68, R5 ;  /* 0x0000000544067221 */ /* 0x010fca0000010000 */
[----:B------:R-:W3:Y:S01]  /*18f0*/  SHFL.BFLY PT, R5, R6, 0x2, 0x1f ;  /* 0x0c401f0006057f89 */ /* 0x000ee200000e0000 */
[----:B--2---:R-:W-:Y:S01]  /*1900*/  FADD.FTZ R4, R3, R2 ;  /* 0x0000000203047221 */ /* 0x004fe20000010000 */
[----:B------:R-:W-:-:S04]  /*1910*/  IADD3 R3, P1, PT, R0, R9, RZ ;  /* 0x0000000900037210 */ /* 0x000fc80007f3e0ff */
[----:B------:R-:W-:Y:S01]  /*1920*/  LEA.HI.X.SX32 R0, R0, RZ, 0x1, P1 ;  /* 0x000000ff00007211 */ /* 0x000fe200008f0eff */
[----:B---3--:R-:W-:Y:S01]  /*1930*/  FADD.FTZ R7, R6, R5 ;  /* 0x0000000506077221 */ /* 0x008fe20000010000 */
[C---:B0-----:R-:W-:Y:S01]  /*1940*/  LEA R2, P1, R3.reuse, UR4, 0x2 ;  /* 0x0000000403027c11 */ /* 0x041fe2000f8210ff */
[----:B------:R-:W0:Y:S03]  /*1950*/  SHFL.BFLY PT, R5, R4, 0x1, 0x1f ;  /* 0x0c201f0004057f89 */ /* 0x000e2600000e0000 */
[----:B------:R-:W-:Y:S01]  /*1960*/  LEA.HI.X R3, R3, UR5, R0, 0x2, P1 ;  /* 0x0000000503037c11 */ /* 0x000fe200088f1400 */
[----:B------:R-:W2:Y:S01]  /*1970*/  SHFL.BFLY PT, R8, R7, 0x1, 0x1f ;  /* 0x0c201f0007087f89 */ /* 0x000ea200000e0000 */
[----:B0-----:R-:W-:-:S04]  /*1980*/  FADD.FTZ R5, R4, R5 ;  /* 0x0000000504057221 */ /* 0x001fc80000010000 */
[----:B-1----:R-:W-:Y:S01]  /*1990*/  @!P0 FMUL.FTZ R5, R5, UR8 ;  /* 0x0000000805058c20 */ /* 0x002fe20008410000 */
[----:B--2---:R-:W-:-:S04]  /*19a0*/  FADD.FTZ R8, R7, R8 ;  /* 0x0000000807087221 */ /* 0x004fc80000010000 */
[----:B------:R-:W-:Y:S01]  /*19b0*/  FMUL.FTZ R7, R8, UR8 ;  /* 0x0000000808077c20 */ /* 0x000fe20008410000 */
[----:B------:R0:W-:Y:S01]  /*19c0*/  @!P0 STG.E desc[UR6][R2.64], R5 ;  /* 0x0000000502008986 */ /* 0x0001e2000c101906 */
[----:B------:R-:W-:Y:S05]  /*19d0*/  @P0 EXIT ;  /* 0x000000000000094d */ /* 0x000fea0003800000 */
[----:B------:R-:W-:Y:S01]  /*19e0*/  STG.E desc[UR6][R2.64+0x80], R7 ;  /* 0x0000800702007986 */ /* 0x000fe2000c101906 */
[----:B------:R-:W-:Y:S05]  /*19f0*/  EXIT ;  /* 0x000000000000794d */ /* 0x000fea0003800000 */
.L_x_255:
        /* <DEDUP_REMOVED lines=16> */
.L_x_1262:


//--------------------- .text._ZN5flash25flash_bwd_dot_do_o_kernelILb1E23Flash_bwd_kernel_traitsILi256ELi64ELi32ELi8ELi4ELi1ELi2ELb1ELb1EN7cutlass6half_tE19Flash_kernel_traitsILi256ELi64ELi32ELi8ES3_EEEEvNS_16Flash_bwd_paramsE --------------------------
	.section	.text._ZN5flash25flash_bwd_dot_do_o_kernelILb1E23Flash_bwd_kernel_traitsILi256ELi64ELi32ELi8ELi4ELi1ELi2ELb1ELb1EN7cutlass6half_tE19Flash_kernel_traitsILi256ELi64ELi32ELi8ES3_EEEEvNS_16Flash_bwd_paramsE,"ax",@progbits
	.align	128
        .global         _ZN5flash25flash_bwd_dot_do_o_kernelILb1E23Flash_bwd_kernel_traitsILi256ELi64ELi32ELi8ELi4ELi1ELi2ELb1ELb1EN7cutlass6half_tE19Flash_kernel_traitsILi256ELi64ELi32ELi8ES3_EEEEvNS_16Flash_bwd_paramsE
        .type           _ZN5flash25flash_bwd_dot_do_o_kernelILb1E23Flash_bwd_kernel_traitsILi256ELi64ELi32ELi8ELi4ELi1ELi2ELb1ELb1EN7cutlass6half_tE19Flash_kernel_traitsILi256ELi64ELi32ELi8ES3_EEEEvNS_16Flash_bwd_paramsE,@function
        .size           _ZN5flash25flash_bwd_dot_do_o_kernelILb1E23Flash_bwd_kernel_traitsILi256ELi64ELi32ELi8ELi4ELi1ELi2ELb1ELb1EN7cutlass6half_tE19Flash_kernel_traitsILi256ELi64ELi32ELi8ES3_EEEEvNS_16Flash_bwd_paramsE,(.L_x_1263 - _ZN5flash25flash_bwd_dot_do_o_kernelILb1E23Flash_bwd_kernel_traitsILi256ELi64ELi32ELi8ELi4ELi1ELi2ELb1ELb1EN7cutlass6half_tE19Flash_kernel_traitsILi256ELi64ELi32ELi8ES3_EEEEvNS_16Flash_bwd_paramsE)
        .other          _ZN5flash25flash_bwd_dot_do_o_kernelILb1E23Flash_bwd_kernel_traitsILi256ELi64ELi32ELi8ELi4ELi1ELi2ELb1ELb1EN7cutlass6half_tE19Flash_kernel_traitsILi256ELi64ELi32ELi8ES3_EEEEvNS_16Flash_bwd_paramsE,@"STO_CUDA_ENTRY STV_DEFAULT"
_ZN5flash25flash_bwd_dot_do_o_kernelILb1E23Flash_bwd_kernel_traitsILi256ELi64ELi32ELi8ELi4ELi1ELi2ELb1ELb1EN7cutlass6half_tE19Flash_kernel_traitsILi256ELi64ELi32ELi8ES3_EEEEvNS_16Flash_bwd_paramsE:
.text._ZN5flash25flash_bwd_dot_do_o_kernelILb1E23Flash_bwd_kernel_traitsILi256ELi64ELi32ELi8ELi4ELi1ELi2ELb1ELb1EN7cutlass6half_tE19Flash_kernel_traitsILi256ELi64ELi32ELi8ES3_EEEEvNS_16Flash_bwd_paramsE:
        /* <DEDUP_REMOVED lines=13> */
[----:B------:R-:W0:Y:S01]  /*00d0*/  @!P1 LDC R12, c[0x0][0x434] ;  /* 0x00010d00ff0c9b82 */ /* 0x000e220000000800 */
[----:B------:R-:W1:Y:S02]  /*00e0*/  S2R R69, SR_CTAID.X ;  /* 0x0000000000457919 */ /* 0x000e640000002500 */
[----:B-1----:R-:W-:Y:S02]  /*00f0*/  SHF.L.U32 R7, R69, 0x6, RZ ;  /* 0x0000000645077819 */ /* 0x002fe400000006ff */
[----:B--2---:R-:W-:-:S04]  /*0100*/  @P1 IADD3 R12, PT, PT, R0, -R15, RZ ;  /* 0x8000000f000c1210 */ /* 0x004fc80007ffe0ff */
[----:B0-----:R-:W-:-:S13]  /*0110*/  ISETP.GT.AND P1, PT, R12, R7, PT ;  /* 0x000000070c00720c */ /* 0x001fda0003f24270 */
[----:B------:R-:W-:Y:S05]  /*0120*/  @!P1 EXIT ;  /* 0x000000000000994d */ /* 0x000fea0003800000 */
[----:B------:R-:W-:Y:S01]  /*0130*/  ISETP.NE.AND P1, PT, R15, -0x1, PT ;  /* 0xffffffff0f00780c */ /* 0x000fe20003f25270 */
[----:B------:R-:W0:Y:S01]  /*0140*/  LDC R24, c[0x0][0x3e0] ;  /* 0x0000f800ff187b82 */ /* 0x000e220000000800 */
[----:B------:R-:W0:Y:S01]  /*0150*/  LDCU UR7, c[0x0][0x44c] ;  /* 0x00008980ff0777ac */ /* 0x000e220008000800 */
[----:B------:R-:W1:Y:S10]  /*0160*/  S2R R5, SR_CTAID.Z ;  /* 0x0000000000057919 */ /* 0x000e740000002700 */
[----:B------:R-:W2:Y:S08]  /*0170*/  @!P1 LDC.64 R18, c[0x0][0x588] ;  /* 0x00016200ff129b82 */ /* 0x000eb00000000a00 */
[----:B------:R-:W3:Y:S08]  /*0180*/  @!P1 LDC.64 R10, c[0x0][0x400] ;  /* 0x00010000ff0a9b82 */ /* 0x000ef00000000a00 */
[----:B------:R-:W4:Y:S08]  /*0190*/  @P1 LDC.64 R20, c[0x0][0x590] ;  /* 0x00016400ff141b82 */ /* 0x000f300000000a00 */
[----:B------:R-:W5:Y:S01]  /*01a0*/  @P1 LDC.64 R22, c[0x0][0x408] ;  /* 0x00010200ff161b82 */ /* 0x000f620000000a00 */
[----:B--2---:R-:W-:-:S04]  /*01b0*/  @!P1 IMAD.WIDE.U32 R2, R13, R18, RZ ;  /* 0x000000120d029225 */ /* 0x004fc800078e00ff */
[C---:B------:R-:W-:Y:S01]  /*01c0*/  @!P1 IMAD R19, R13.reuse, R19, R3 ;  /* 0x000000130d139224 */ /* 0x040fe200078e0203 */
[----:B------:R-:W-:Y:S01]  /*01d0*/  @!P1 MOV R17, R2 ;  /* 0x0000000200119202 */ /* 0x000fe20000000f00 */
[----:B---3--:R-:W-:-:S04]  /*01e0*/  @!P1 IMAD.WIDE.U32 R8, R13, R10, RZ ;  /* 0x0000000a0d089225 */ /* 0x008fc800078e00ff */
[----:B------:R-:W-:Y:S01]  /*01f0*/  @!P1 IMAD R4, R13, R11, R9 ;  /* 0x0000000b0d049224 */ /* 0x000fe200078e0209 */
[----:B------:R-:W-:Y:S01]  /*0200*/  @!P1 MOV R6, R8 ;  /* 0x0000000800069202 */ /* 0x000fe20000000f00 */
[----:B----4-:R-:W-:-:S04]  /*0210*/  @P1 IMAD.WIDE.U32 R2, R15, R20, RZ ;  /* 0x000000140f021225 */ /* 0x010fc800078e00ff */
[----:B------:R-:W-:Y:S01]  /*0220*/  @P1 IMAD R19, R15, R21, R3 ;  /* 0x000000150f131224 */ /* 0x000fe200078e0203 */
[----:B------:R-:W-:Y:S01]  /*0230*/  @P1 MOV R17, R2 ;  /* 0x0000000200111202 */ /* 0x000fe20000000f00 */
[----:B0-----:R-:W-:-:S04]  /*0240*/  IMAD.WIDE R2, R24, UR7, RZ ;  /* 0x0000000718027c25 */ /* 0x001fc8000f8e02ff */
[----:B-----5:R-:W-:-:S04]  /*0250*/  @P1 IMAD.WIDE.U32 R10, R15, R22, RZ ;  /* 0x000000160f0a1225 */ /* 0x020fc800078e00ff */
[----:B------:R-:W-:Y:S01]  /*0260*/  @P1 IMAD R4, R15, R23, R11 ;  /* 0x000000170f041224 */ /* 0x000fe200078e020b */
[----:B------:R-:W-:Y:S01]  /*0270*/  @P1 MOV R6, R10 ;  /* 0x0000000a00061202 */ /* 0x000fe20000000f00 */
[----:B-1----:R-:W-:Y:S06]  /*0280*/  @P1 BRA `(.L_x_256) ;  /* 0x0000000000441947 */ /* 0x002fec0003800000 */
[----:B------:R-:W0:Y:S02]  /*0290*/  LDCU UR8, c[0x0][0x444] ;  /* 0x00008880ff0877ac */ /* 0x000e240008000800 */
[----:B0-----:R-:W-:Y:S02]  /*02a0*/  USHF.R.S32.HI UR6, URZ, 0x1f, UR8 ;  /* 0x0000001fff067899 */ /* 0x001fe40008011408 */
[----:B------:R-:W-:-:S04]  /*02b0*/  IMAD.WIDE.U32 R8, R13, UR8, RZ ;  /* 0x000000080d087c25 */ /* 0x000fc8000f8e00ff */
[----:B------:R-:W-:Y:S01]  /*02c0*/  IMAD R11, R13, UR6, RZ ;  /* 0x000000060d0b7c24 */ /* 0x000fe2000f8e02ff */
[----:B------:R-:W-:-:S04]  /*02d0*/  USHF.R.S32.HI UR6, URZ, 0x1f, UR7 ;  /* 0x0000001fff067899 */ /* 0x000fc80008011407 */
[----:B------:R-:W-:Y:S01]  /*02e0*/  IADD3 R0, PT, PT, R9, R11, RZ ;  /* 0x0000000b09007210 */ /* 0x000fe20007ffe0ff */
[----:B------:R-:W-:Y:S01]  /*02f0*/  IMAD.WIDE.U32 R10, R8, R24, RZ ;  /* 0x00000018080a7225 */ /* 0x000fe200078e00ff */
[----:B------:R-:W-:-:S03]  /*0300*/  SHF.R.S32.HI R9, RZ, 0x1f, R24 ;  /* 0x0000001fff097819 */ /* 0x000fc60000011418 */
[----:B------:R-:W-:-:S04]  /*0310*/  IMAD R0, R0, R24, RZ ;  /* 0x0000001800007224 */ /* 0x000fc800078e02ff */
[----:B------:R-:W-:-:S05]  /*0320*/  IMAD R9, R9, R8, R0 ;  /* 0x0000000809097224 */ /* 0x000fca00078e0200 */
[----:B------:R-:W-:Y:S01]  /*0330*/  IADD3 R0, PT, PT, R11, R9, RZ ;  /* 0x000000090b007210 */ /* 0x000fe20007ffe0ff */
[----:B------:R-:W-:-:S04]  /*0340*/  IMAD.WIDE.U32 R8, R10, UR7, RZ ;  /* 0x000000070a087c25 */ /* 0x000fc8000f8e00ff */
[----:B------:R-:W-:-:S04]  /*0350*/  IMAD R11, R0, UR7, RZ ;  /* 0x00000007000b7c24 */ /* 0x000fc8000f8e02ff */
[----:B------:R-:W-:Y:S01]  /*0360*/  IMAD R11, R10, UR6, R11 ;  /* 0x000000060a0b7c24 */ /* 0x000fe2000f8e020b */
[----:B------:R-:W-:-:S04]  /*0370*/  MOV R10, R8 ;  /* 0x00000008000a7202 */ /* 0x000fc80000000f00 */
[----:B------:R-:W-:Y:S01]  /*0380*/  IADD3 R14, PT, PT, R9, R11, RZ ;  /* 0x0000000b090e7210 */ /* 0x000fe20007ffe0ff */
[----:B------:R-:W-:Y:S06]  /*0390*/  BRA `(.L_x_257) ;  /* 0x0000000000107947 */ /* 0x000fec0003800000 */
.L_x_256:
[-C--:B------:R-:W-:Y:S02]  /*03a0*/  IMAD R11, R3, R15.reuse, RZ ;  /* 0x0000000f030b7224 */ /* 0x080fe400078e02ff */
[----:B------:R-:W-:-:S05]  /*03b0*/  IMAD.WIDE.U32 R8, R2, R15, RZ ;  /* 0x0000000f02087225 */ /* 0x000fca00078e00ff */
[----:B------:R-:W-:Y:S02]  /*03c0*/  IADD3 R14, PT, PT, R9, R11, RZ ;  /* 0x0000000b090e7210 */ /* 0x000fe40007ffe0ff */
[----:B------:R-:W-:-:S07]  /*03d0*/  MOV R10, R8 ;  /* 0x00000008000a7202 */ /* 0x000fce0000000f00 */
.L_x_257:
[----:B------:R-:W0:Y:S01]  /*03e0*/  LDCU.U8 UR6, c[0x0][0x548] ;  /* 0x0000a900ff0677ac */ /* 0x000e220008000000 */
[----:B------:R-:W-:-:S04]  /*03f0*/  SHF.L.U32 R0, R13, 0x7, RZ ;  /* 0x000000070d007819 */ /* 0x000fc800000006ff */
[----:B------:R-:W-:-:S04]  /*0400*/  SEL R8, R0, RZ, P0 ;  /* 0x000000ff00087207 */ /* 0x000fc80000000000 */
[----:B------:R-:W-:-:S04]  /*0410*/  IADD3 R11, P0, PT, R7, R8, RZ ;  /* 0x00000008070b7210 */ /* 0x000fc80007f1e0ff */
[----:B------:R-:W-:Y:S01]  /*0420*/  IADD3.X R9, PT, PT, RZ, RZ, RZ, P0, !PT ;  /* 0x000000ffff097210 */ /* 0x000fe200007fe4ff */
[----:B0-----:R-:W-:-:S04]  /*0430*/  UISETP.NE.AND UP0, UPT, UR6, URZ, UPT ;  /* 0x000000ff0600728c */ /* 0x001fc8000bf05270 */
[-C--:B------:R-:W-:Y:S02]  /*0440*/  IMAD R16, R9, R2.reuse, RZ ;  /* 0x0000000209107224 */ /* 0x080fe400078e02ff */
[----:B------:R-:W-:-:S04]  /*0450*/  IMAD.WIDE.U32 R8, R11, R2, RZ ;  /* 0x000000020b087225 */ /* 0x000fc800078e00ff */
[----:B------:R-:W-:Y:S02]  /*0460*/  IMAD R11, R3, R11, R16 ;  /* 0x0000000b030b7224 */ /* 0x000fe400078e0210 */
[----:B------:R-:W-:-:S03]  /*0470*/  IMAD R3, R5, UR7, RZ ;  /* 0x0000000705037c24 */ /* 0x000fc6000f8e02ff */
[----:B------:R-:W-:Y:S01]  /*0480*/  IADD3 R11, PT, PT, R9, R11, RZ ;  /* 0x0000000b090b7210 */ /* 0x000fe20007ffe0ff */
[----:B------:R-:W-:Y:S06]  /*0490*/  BRA.U !UP0, `(.L_x_258) ;  /* 0x0000000108247547 */ /* 0x000fec000b800000 */
[----:B------:R-:W0:Y:S01]  /*04a0*/  LDC R2, c[0x0][0x444] ;  /* 0x00011100ff027b82 */ /* 0x000e220000000800 */
[----:B------:R-:W-:-:S07]  /*04b0*/  ISETP.NE.AND P0, PT, R15, -0x1, PT ;  /* 0xffffffff0f00780c */ /* 0x000fce0003f05270 */
[----:B------:R-:W1:Y:S08]  /*04c0*/  LDC R68, c[0x0][0x430] ;  /* 0x00010c00ff447b82 */ /* 0x000e700000000800 */
[----:B------:R-:W1:Y:S01]  /*04d0*/  LDC R21, c[0x0][0x454] ;  /* 0x00011500ff157b82 */ /* 0x000e620000000800 */
[----:B0-----:R-:W-:-:S05]  /*04e0*/  @!P0 IMAD R15, R13, R2, RZ ;  /* 0x000000020d0f8224 */ /* 0x001fca00078e02ff */
[----:B------:R-:W-:Y:S02]  /*04f0*/  IADD3 R0, PT, PT, R0, R15, RZ ;  /* 0x0000000f00007210 */ /* 0x000fe40007ffe0ff */
[----:B-1----:R-:W-:-:S05]  /*0500*/  LEA R68, R68, R21, 0x7 ;  /* 0x0000001544447211 */ /* 0x002fca00078e38ff */
[----:B------:R-:W-:Y:S01]  /*0510*/  IMAD R68, R68, R5, R0 ;  /* 0x0000000544447224 */ /* 0x000fe200078e0200 */
[----:B------:R-:W-:Y:S06]  /*0520*/  BRA `(.L_x_259) ;  /* 0x00000000000c7947 */ /* 0x000fec0003800000 */
.L_x_258:
[----:B------:R-:W0:Y:S01]  /*0530*/  LDC R15, c[0x0][0x444] ;  /* 0x00011100ff0f7b82 */ /* 0x000e220000000800 */
[----:B------:R-:W-:-:S04]  /*0540*/  IMAD R68, R13, R24, R5 ;  /* 0x000000180d447224 */ /* 0x000fc800078e0205 */
[----:B0-----:R-:W-:-:S07]  /*0550*/  IMAD R68, R68, R15, RZ ;  /* 0x0000000f44447224 */ /* 0x001fce00078e02ff */
.L_x_259:
[----:B------:R-:W0:Y:S01]  /*0560*/  S2R R75, SR_TID.X ;  /* 0x00000000004b7919 */ /* 0x000e220000002100 */
[----:B------:R-:W1:Y:S01]  /*0570*/  LDCU.128 UR12, c[0x0][0x590] ;  /* 0x0000b200ff0c77ac */ /* 0x000e620008000c00 */
[----:B------:R-:W-:Y:S01]  /*0580*/  HFMA2 R71, -RZ, RZ, 0, 0 ;  /* 0x00000000ff477431 */ /* 0x000fe200000001ff */
[--C-:B------:R-:W-:Y:S01]  /*0590*/  IADD3 R10, P0, P1, R8, R10, R3.reuse ;  /* 0x0000000a080a7210 */ /* 0x100fe2000791e003 */
[----:B------:R-:W-:Y:S01]  /*05a0*/  BSSY.RECONVERGENT B0, `(.L_x_260) ;  /* 0x000003e000007945 */ /* 0x000fe20003800200 */
[----:B------:R-:W2:Y:S01]  /*05b0*/  LDCU.64 UR8, c[0x0][0x570] ;  /* 0x0000ae00ff0877ac */ /* 0x000ea20008000a00 */
[----:B------:R-:W-:Y:S02]  /*05c0*/  SHF.R.S32.HI R8, RZ, 0x1f, R3 ;  /* 0x0000001fff087819 */ /* 0x000fe40000011403 */
[----:B------:R-:W-:Y:S02]  /*05d0*/  CS2R R64, SRZ ;  /* 0x0000000000407805 */ /* 0x000fe4000001ff00 */
[----:B------:R-:W-:Y:S01]  /*05e0*/  IADD3 R12, PT, PT, -R7, R12, RZ ;  /* 0x0000000c070c7210 */ /* 0x000fe20007ffe1ff */
[----:B------:R-:W3:Y:S01]  /*05f0*/  LDCU.64 UR10, c[0x0][0x408] ;  /* 0x00008100ff0a77ac */ /* 0x000ee20008000a00 */
[----:B------:R-:W-:-:S02]  /*0600*/  IADD3.X R14, PT, PT, R11, R14, R8, P0, P1 ;  /* 0x0000000e0b0e7210 */ /* 0x000fc400007e2408 */
        /* <DEDUP_REMOVED lines=10> */
[C---:B0-----:R-:W-:Y:S02]  /*06b0*/  SHF.L.U32 R0, R75.reuse, 0x2, RZ ;  /* 0x000000024b007819 */ /* 0x041fe400000006ff */
[----:B------:R-:W-:-:S02]  /*06c0*/  SHF.L.U32 R70, R75, 0x3, RZ ;  /* 0x000000034b467819 */ /* 0x000fc400000006ff */
[--C-:B------:R-:W-:Y:S02]  /*06d0*/  SHF.R.U32.HI R9, RZ, 0x4, R75.reuse ;  /* 0x00000004ff097819 */ /* 0x100fe4000001164b */
[----:B------:R-:W-:Y:S01]  /*06e0*/  LOP3.LUT R2, R0, 0x3c, RZ, 0xc0, !PT ;  /* 0x0000003c00027812 */ /* 0x000fe200078ec0ff */
[----:B------:R-:W-:Y:S01]  /*06f0*/  IMAD R0, R24, UR7, RZ ;  /* 0x0000000718007c24 */ /* 0x000fe2000f8e02ff */
[----:B------:R-:W-:Y:S02]  /*0700*/  LOP3.LUT R70, R70, 0x38, RZ, 0xc0, !PT ;  /* 0x0000003846467812 */ /* 0x000fe400078ec0ff */
[----:B------:R-:W-:Y:S02]  /*0710*/  CS2R R24, SRZ ;  /* 0x0000000000187805 */ /* 0x000fe4000001ff00 */
[----:B------:R-:W-:Y:S01]  /*0720*/  SHF.R.U32.HI R72, RZ, 0x3, R75 ;  /* 0x00000003ff487819 */ /* 0x000fe2000001164b */
[----:B------:R-:W-:Y:S01]  /*0730*/  IMAD R9, R0, R9, R2 ;  /* 0x0000000900097224 */ /* 0x000fe200078e0202 */
[----:B------:R-:W-:Y:S01]  /*0740*/  LOP3.LUT R73, R70, 0x40, RZ, 0xfc, !PT ;  /* 0x0000004046497812 */ /* 0x000fe200078efcff */
[----:B-1----:R-:W-:Y:S01]  /*0750*/  IMAD.WIDE.U32 R2, R7, UR12, R70 ;  /* 0x0000000c07027c25 */ /* 0x002fe2000f8e0046 */
[----:B------:R-:W-:-:S02]  /*0760*/  ISETP.GE.AND P1, PT, R72, R12, PT ;  /* 0x0000000c4800720c */ /* 0x000fc40003f26270 */
[----:B------:R-:W-:Y:S01]  /*0770*/  IADD3 R10, P0, PT, R9, R10, RZ ;  /* 0x0000000a090a7210 */ /* 0x000fe20007f1e0ff */
[----:B------:R-:W-:Y:S01]  /*0780*/  IMAD R8, R7, UR13, R3 ;  /* 0x0000000d07087c24 */ /* 0x000fe2000f8e0203 */
[----:B------:R-:W-:Y:S02]  /*0790*/  IADD3 R16, P3, PT, R17, R2, RZ ;  /* 0x0000000211107210 */ /* 0x000fe40007f7e0ff */
[----:B------:R-:W-:Y:S02]  /*07a0*/  IADD3 R3, PT, PT, R72, 0x20, RZ ;  /* 0x0000002048037810 */ /* 0x000fe40007ffe0ff */
[----:B------:R-:W-:Y:S02]  /*07b0*/  IADD3.X R17, PT, PT, R19, R8, RZ, P3, !PT ;  /* 0x0000000813117210 */ /* 0x000fe40001ffe4ff */
[----:B------:R-:W-:Y:S02]  /*07c0*/  LEA.HI.X.SX32 R9, R9, R14, 0x1, P0 ;  /* 0x0000000e09097211 */ /* 0x000fe400000f0eff */
[----:B------:R-:W-:-:S02]  /*07d0*/  CS2R R14, SRZ ;  /* 0x00000000000e7805 */ /* 0x000fc4000001ff00 */
[C---:B--2---:R-:W-:Y:S01]  /*07e0*/  LEA R2, P2, R10.reuse, UR8, 0x2 ;  /* 0x000000080a027c11 */ /* 0x044fe2000f8410ff */
[----:B------:R-:W-:Y:S01]  /*07f0*/  IMAD.WIDE.U32 R20, R5, UR14, R16 ;  /* 0x0000000e05147c25 */ /* 0x000fe2000f8e0010 */
[----:B------:R-:W-:Y:S02]  /*0800*/  ISETP.GE.AND P0, PT, R3, R12, PT ;  /* 0x0000000c0300720c */ /* 0x000fe40003f06270 */
[----:B------:R-:W-:Y:S02]  /*0810*/  CS2R R12, SRZ ;  /* 0x00000000000c7805 */ /* 0x000fe4000001ff00 */
[----:B------:R-:W-:Y:S01]  /*0820*/  LEA.HI.X R3, R10, UR9, R9, 0x2, P2 ;  /* 0x000000090a037c11 */ /* 0x000fe200090f1409 */
[----:B------:R-:W-:Y:S01]  /*0830*/  IMAD R19, R5, UR15, R21 ;  /* 0x0000000f05137c24 */ /* 0x000fe2000f8e0215 */
[----:B------:R-:W-:Y:S02]  /*0840*/  CS2R R8, SRZ ;  /* 0x0000000000087805 */ /* 0x000fe4000001ff00 */
[----:B------:R-:W-:-:S02]  /*0850*/  CS2R R10, SRZ ;  /* 0x00000000000a7805 */ /* 0x000fc4000001ff00 */
[C---:B------:R-:W-:Y:S02]  /*0860*/  LOP3.LUT R74, R70.reuse, 0x80, RZ, 0xfc, !PT ;  /* 0x00000080464a7812 */ /* 0x040fe400078efcff */
[----:B------:R-:W-:Y:S01]  /*0870*/  LOP3.LUT R80, R70, 0xc0, RZ, 0xfc, !PT ;  /* 0x000000c046507812 */ /* 0x000fe200078efcff */
[----:B---3--:R-:W-:Y:S06]  /*0880*/  @P1 BRA `(.L_x_261) ;  /* 0x00000000003c1947 */ /* 0x008fec0003800000 */
[----:B------:R-:W0:Y:S01]  /*0890*/  LDCU UR6, c[0x0][0x440] ;  /* 0x00008800ff0677ac */ /* 0x000e220008000800 */
[----:B------:R-:W-:Y:S01]  /*08a0*/  MOV R18, R20 ;  /* 0x0000001400127202 */ /* 0x000fe20000000f00 */
[----:B------:R-:W1:Y:S04]  /*08b0*/  LDCU.64 UR8, c[0x0][0x550] ;  /* 0x0000aa00ff0877ac */ /* 0x000e680008000a00 */
[----:B------:R-:W-:-:S04]  /*08c0*/  IMAD.WIDE.U32 R16, R72, UR12, R18 ;  /* 0x0000000c48107c25 */ /* 0x000fc8000f8e0012 */
[----:B------:R-:W-:Y:S01]  /*08d0*/  IMAD R17, R72, UR13, R17 ;  /* 0x0000000d48117c24 */ /* 0x000fe2000f8e0211 */
        /* <DEDUP_REMOVED lines=10> */
.L_x_261:
[----:B------:R-:W-:Y:S05]  /*0980*/  BSYNC.RECONVERGENT B0 ;  /* 0x0000000000007941 */ /* 0x000fea0003800200 */
.L_x_260:
[----:B------:R-:W-:Y:S04]  /*0990*/  BSSY.RECONVERGENT B0, `(.L_x_262) ;  /* 0x0000016000007945 */ /* 0x000fe80003800200 */
[----:B------:R-:W-:Y:S05]  /*09a0*/  @P0 BRA `(.L_x_263) ;  /* 0x0000000000500947 */ /* 0x000fea0003800000 */
[----:B------:R-:W1:Y:S01]  /*09b0*/  LDCU UR6, c[0x0][0x440] ;  /* 0x00008800ff0677ac */ /* 0x000e620008000800 */
[----:B------:R-:W-:Y:S02]  /*09c0*/  IADD3 R21, P2, PT, R72, 0x20, RZ ;  /* 0x0000002048157810 */ /* 0x000fe40007f5e0ff */
[----:B------:R-:W-:Y:S01]  /*09d0*/  MOV R17, R19 ;  /* 0x0000001300117202 */ /* 0x000fe20000000f00 */
[----:B------:R-:W2:Y:S01]  /*09e0*/  LDCU.64 UR8, c[0x0][0x550] ;  /* 0x0000aa00ff0877ac */ /* 0x000ea20008000a00 */
[----:B------:R-:W-:-:S05]  /*09f0*/  IADD3.X R16, PT, PT, RZ, RZ, RZ, P2, !PT ;  /* 0x000000ffff107210 */ /* 0x000fca00017fe4ff */
[----:B------:R-:W-:Y:S01]  /*0a00*/  IMAD R18, R16, UR12, RZ ;  /* 0x0000000c10127c24 */ /* 0x000fe2000f8e02ff */
[----:B------:R-:W-:-:S05]  /*0a10*/  MOV R16, R20 ;  /* 0x0000001400107202 */ /* 0x000fca0000000f00 */
[----:B------:R-:W-:Y:S01]  /*0a20*/  IMAD.WIDE.U32 R16, R21, UR12, R16 ;  /* 0x0000000c15107c25 */ /* 0x000fe2000f8e0010 */
[----:B-1----:R-:W-:-:S03]  /*0a30*/  ISETP.GE.AND P3, PT, R70, UR6, PT ;  /* 0x0000000646007c0c */ /* 0x002fc6000bf66270 */
[----:B------:R-:W-:Y:S01]  /*0a40*/  IMAD R21, R21, UR13, R18 ;  /* 0x0000000d15157c24 */ /* 0x000fe2000f8e0212 */
[----:B------:R-:W-:Y:S02]  /*0a50*/  ISETP.GE.AND P4, PT, R73, UR6, PT ;  /* 0x0000000649007c0c */ /* 0x000fe4000bf86270 */
[----:B------:R-:W-:Y:S02]  /*0a60*/  ISETP.GE.AND P5, PT, R74, UR6, PT ;  /* 0x000000064a007c0c */ /* 0x000fe4000bfa6270 */
[----:B------:R-:W-:Y:S02]  /*0a70*/  ISETP.GE.AND P6, PT, R80, UR6, PT ;  /* 0x0000000650007c0c */ /* 0x000fe4000bfc6270 */
[----:B--2---:R-:W-:Y:S02]  /*0a80*/  LEA R18, P2, R16, UR8, 0x1 ;  /* 0x0000000810127c11 */ /* 0x004fe4000f8408ff */
[----:B------:R-:W-:-:S04]  /*0a90*/  IADD3 R17, PT, PT, R17, R21, RZ ;  /* 0x0000001511117210 */ /* 0x000fc80007ffe0ff */
[----:B------:R-:W-:-:S05]  /*0aa0*/  LEA.HI.X R19, R16, UR9, R17, 0x1, P2 ;  /* 0x0000000910137c11 */ /* 0x000fca00090f0c11 */
[----:B------:R1:W5:Y:S04]  /*0ab0*/  @!P3 LDG.E.128 R48, desc[UR4][R18.64] ;  /* 0x000000041230b981 */ /* 0x000368000c1e1d00 */
[----:B------:R1:W5:Y:S04]  /*0ac0*/  @!P4 LDG.E.128 R56, desc[UR4][R18.64+0x80] ;  /* 0x000080041238c981 */ /* 0x000368000c1e1d00 */
[----:B------:R1:W5:Y:S04]  /*0ad0*/  @!P5 LDG.E.128 R24, desc[UR4][R18.64+0x100] ;  /* 0x000100041218d981 */ /* 0x000368000c1e1d00 */
[----:B------:R1:W5:Y:S02]  /*0ae0*/  @!P6 LDG.E.128 R8, desc[UR4][R18.64+0x180] ;  /* 0x000180041208e981 */ /* 0x000364000c1e1d00 */
.L_x_263:
[----:B------:R-:W-:Y:S05]  /*0af0*/  BSYNC.RECONVERGENT B0 ;  /* 0x0000000000007941 */ /* 0x000fea0003800200 */
.L_x_262:
[----:B------:R-:W2:Y:S01]  /*0b00*/  LDCU.64 UR6, c[0x0][0x410] ;  /* 0x00008200ff0677ac */ /* 0x000ea20008000a00 */
[C---:B------:R-:W-:Y:S01]  /*0b10*/  IMAD.WIDE.U32 R16, R7.reuse, UR10, R70 ;  /* 0x0000000a07107c25 */ /* 0x040fe2000f8e0046 */
[----:B------:R-:W-:Y:S03]  /*0b20*/  BSSY.RECONVERGENT B0, `(.L_x_264) ;  /* 0x0000022000007945 */ /* 0x000fe60003800200 */
[----:B------:R-:W-:Y:S01]  /*0b30*/  HFMA2 R42, -RZ, RZ, 0, 0 ;  /* 0x00000000ff2a7431 */ /* 0x000fe200000001ff */
[----:B------:R-:W-:Y:S01]  /*0b40*/  CS2R R36, SRZ ;  /* 0x0000000000247805 */ /* 0x000fe2000001ff00 */
[----:B------:R-:W-:Y:S01]  /*0b50*/  IMAD R7, R7, UR11, R17 ;  /* 0x0000000b07077c24 */ /* 0x000fe2000f8e0211 */
[----:B------:R-:W-:Y:S02]  /*0b60*/  IADD3 R76, P2, PT, R6, R16, RZ ;  /* 0x00000010064c7210 */ /* 0x000fe40007f5e0ff */
[----:B------:R-:W-:-:S02]  /*0b70*/  CS2R R38, SRZ ;  /* 0x0000000000267805 */ /* 0x000fc4000001ff00 */
[----:B------:R-:W-:Y:S02]  /*0b80*/  CS2R R52, SRZ ;  /* 0x0000000000347805 */ /* 0x000fe4000001ff00 */
[----:B------:R-:W-:Y:S02]  /*0b90*/  CS2R R54, SRZ ;  /* 0x0000000000367805 */ /* 0x000fe4000001ff00 */
[----:B------:R-:W-:Y:S02]  /*0ba0*/  IADD3.X R77, PT, PT, R4, R7, RZ, P2, !PT ;  /* 0x00000007044d7210 */ /* 0x000fe400017fe4ff */
[----:B------:R-:W-:Y:S02]  /*0bb0*/  CS2R R32, SRZ ;  /* 0x0000000000207805 */ /* 0x000fe4000001ff00 */
[----:B------:R-:W-:Y:S02]  /*0bc0*/  CS2R R34, SRZ ;  /* 0x0000000000227805 */ /* 0x000fe4000001ff00 */
[----:B------:R-:W-:-:S02]  /*0bd0*/  CS2R R16, SRZ ;  /* 0x0000000000107805 */ /* 0x000fc4000001ff00 */
[----:B-1----:R-:W-:Y:S02]  /*0be0*/  CS2R R18, SRZ ;  /* 0x0000000000127805 */ /* 0x002fe4000001ff00 */
[----:B------:R-:W-:Y:S02]  /*0bf0*/  CS2R R60, SRZ ;  /* 0x00000000003c7805 */ /* 0x000fe4000001ff00 */
[----:B------:R-:W-:Y:S02]  /*0c00*/  CS2R R62, SRZ ;  /* 0x00000000003e7805 */ /* 0x000fe4000001ff00 */
[----:B------:R-:W-:Y:S01]  /*0c10*/  CS2R R40, SRZ ;  /* 0x0000000000287805 */ /* 0x000fe2000001ff00 */
[----:B--2---:R-:W-:-:S04]  /*0c20*/  IMAD.WIDE.U32 R76, R5, UR6, R76 ;  /* 0x00000006054c7c25 */ /* 0x004fc8000f8e004c */
[----:B------:R-:W-:Y:S01]  /*0c30*/  IMAD R79, R5, UR7, R77 ;  /* 0x00000007054f7c24 */ /* 0x000fe2000f8e024d */
[----:B------:R-:W-:Y:S06]  /*0c40*/  @P1 BRA `(.L_x_265) ;  /* 0x00000000003c1947 */ /* 0x000fec0003800000 */
[----:B------:R-:W1:Y:S01]  /*0c50*/  LDCU UR8, c[0x0][0x440] ;  /* 0x00008800ff0877ac */ /* 0x000e620008000800 */
[----:B------:R-:W-:Y:S01]  /*0c60*/  MOV R78, R76 ;  /* 0x0000004c004e7202 */ /* 0x000fe20000000f00 */
[----:B------:R-:W2:Y:S04]  /*0c70*/  LDCU.64 UR6, c[0x0][0x3f0] ;  /* 0x00007e00ff0677ac */ /* 0x000ea80008000a00 */
[----:B------:R-:W-:-:S04]  /*0c80*/  IMAD.WIDE.U32 R4, R72, UR10, R78 ;  /* 0x0000000a48047c25 */ /* 0x000fc8000f8e004e */
[----:B------:R-:W-:Y:S01]  /*0c90*/  IMAD R5, R72, UR11, R5 ;  /* 0x0000000b48057c24 */ /* 0x000fe2000f8e0205 */
[----:B-1----:R-:W-:Y:S02]  /*0ca0*/  ISETP.GE.AND P2, PT, R70, UR8, PT ;  /* 0x0000000846007c0c */ /* 0x002fe4000bf46270 */
[----:B------:R-:W-:Y:S02]  /*0cb0*/  ISETP.GE.AND P3, PT, R73, UR8, PT ;  /* 0x0000000849007c0c */ /* 0x000fe4000bf66270 */
[----:B------:R-:W-:Y:S02]  /*0cc0*/  ISETP.GE.AND P4, PT, R74, UR8, PT ;  /* 0x000000084a007c0c */ /* 0x000fe4000bf86270 */
[----:B------:R-:W-:Y:S02]  /*0cd0*/  ISETP.GE.AND P5, PT, R80, UR8, PT ;  /* 0x0000000850007c0c */ /* 0x000fe4000bfa6270 */
[----:B--2---:R-:W-:-:S04]  /*0ce0*/  LEA R6, P1, R4, UR6, 0x1 ;  /* 0x0000000604067c11 */ /* 0x004fc8000f8208ff */
[----:B------:R-:W-:-:S05]  /*0cf0*/  LEA.HI.X R7, R4, UR7, R5, 0x1, P1 ;  /* 0x0000000704077c11 */ /* 0x000fca00088f0c05 */
[----:B------:R1:W5:Y:S04]  /*0d00*/  @!P2 LDG.E.128 R36, desc[UR4][R6.64] ;  /* 0x000000040624a981 */ /* 0x000368000c1e1d00 */
[----:B------:R1:W5:Y:S04]  /*0d10*/  @!P3 LDG.E.128 R52, desc[UR4][R6.64+0x80] ;  /* 0x000080040634b981 */ /* 0x000368000c1e1d00 */
[----:B------:R1:W5:Y:S04]  /*0d20*/  @!P4 LDG.E.128 R32, desc[UR4][R6.64+0x100] ;  /* 0x000100040620c981 */ /* 0x000368000c1e1d00 */
[----:B------:R1:W5:Y:S02]  /*0d30*/  @!P5 LDG.E.128 R16, desc[UR4][R6.64+0x180] ;  /* 0x000180040610d981 */ /* 0x000364000c1e1d00 */
.L_x_265:
[----:B------:R-:W-:Y:S05]  /*0d40*/  BSYNC.RECONVERGENT B0 ;  /* 0x0000000000007941 */ /* 0x000fea0003800200 */
.L_x_264:
[----:B------:R-:W-:Y:S01]  /*0d50*/  BSSY.RECONVERGENT B0, `(.L_x_266) ;  /* 0x000001a000007945 */ /* 0x000fe20003800200 */
[----:B------:R-:W-:Y:S02]  /*0d60*/  MOV R43, RZ ;  /* 0x000000ff002b7202 */ /* 0x000fe40000000f00 */
[----:B------:R-:W-:Y:S02]  /*0d70*/  CS2R R20, SRZ ;  /* 0x0000000000147805 */ /* 0x000fe4000001ff00 */
[----:B0-----:R-:W-:Y:S02]  /*0d80*/  CS2R R22, SRZ ;  /* 0x0000000000167805 */ /* 0x001fe4000001ff00 */
[----:B------:R-:W-:Y:S02]  /*0d90*/  CS2R R4, SRZ ;  /* 0x0000000000047805 */ /* 0x000fe4000001ff00 */
[----:B-1----:R-:W-:Y:S01]  /*0da0*/  CS2R R6, SRZ ;  /* 0x0000000000067805 */ /* 0x002fe2000001ff00 */
[----:B------:R-:W-:Y:S06]  /*0db0*/  @P0 BRA `(.L_x_267) ;  /* 0x00000000004c0947 */ /* 0x000fec0003800000 */
[----:B------:R-:W0:Y:S01]  /*0dc0*/  LDCU UR6, c[0x0][0x440] ;  /* 0x00008800ff0677ac */ /* 0x000e220008000800 */
[----:B------:R-:W-:Y:S02]  /*0dd0*/  IADD3 R81, P0, PT, R72, 0x20, RZ ;  /* 0x0000002048517810 */ /* 0x000fe40007f1e0ff */
[----:B------:R-:W-:Y:S01]  /*0de0*/  MOV R77, R79 ;  /* 0x0000004f004d7202 */ /* 0x000fe20000000f00 */
[----:B------:R-:W1:Y:S01]  /*0df0*/  LDCU.64 UR8, c[0x0][0x3f0] ;  /* 0x00007e00ff0877ac */ /* 0x000e620008000a00 */
[----:B------:R-:W-:-:S05]  /*0e00*/  IADD3.X R72, PT, PT, RZ, RZ, RZ, P0, !PT ;  /* 0x000000ffff487210 */ /* 0x000fca00007fe4ff */
[----:B------:R-:W-:Y:S01]  /*0e10*/  IMAD R72, R72, UR10, RZ ;  /* 0x0000000a48487c24 */ /* 0x000fe2000f8e02ff */
[----:B0-----:R-:W-:Y:S01]  /*0e20*/  ISETP.GE.AND P1, PT, R70, UR6, PT ;  /* 0x0000000646007c0c */ /* 0x001fe2000bf26270 */
[----:B------:R-:W-:Y:S01]  /*0e30*/  IMAD.WIDE.U32 R70, R81, UR10, R76 ;  /* 0x0000000a51467c25 */ /* 0x000fe2000f8e004c */
[----:B------:R-:W-:Y:S02]  /*0e40*/  ISETP.GE.AND P2, PT, R73, UR6, PT ;  /* 0x0000000649007c0c */ /* 0x000fe4000bf46270 */
[----:B------:R-:W-:Y:S01]  /*0e50*/  ISETP.GE.AND P3, PT, R74, UR6, PT ;  /* 0x000000064a007c0c */ /* 0x000fe2000bf66270 */
[----:B------:R-:W-:Y:S01]  /*0e60*/  IMAD R77, R81, UR11, R72 ;  /* 0x0000000b514d7c24 */ /* 0x000fe2000f8e0248 */
[----:B------:R-:W-:Y:S02]  /*0e70*/  ISETP.GE.AND P4, PT, R80, UR6, PT ;  /* 0x0000000650007c0c */ /* 0x000fe4000bf86270 */
[----:B-1----:R-:W-:Y:S02]  /*0e80*/  LEA R72, P0, R70, UR8, 0x1 ;  /* 0x0000000846487c11 */ /* 0x002fe4000f8008ff */
[----:B------:R-:W-:-:S04]  /*0e90*/  IADD3 R71, PT, PT, R71, R77, RZ ;  /* 0x0000004d47477210 */ /* 0x000fc80007ffe0ff */
[----:B------:R-:W-:-:S05]  /*0ea0*/  LEA.HI.X R73, R70, UR9, R71, 0x1, P0 ;  /* 0x0000000946497c11 */ /* 0x000fca00080f0c47 */
[----:B------:R0:W5:Y:S04]  /*0eb0*/  @!P1 LDG.E.128 R60, desc[UR4][R72.64] ;  /* 0x00000004483c9981 */ /* 0x000168000c1e1d00 */
[----:B------:R0:W5:Y:S04]  /*0ec0*/  @!P2 LDG.E.128 R40, desc[UR4][R72.64+0x80] ;  /* 0x000080044828a981 */ /* 0x000168000c1e1d00 */
[----:B------:R0:W5:Y:S04]  /*0ed0*/  @!P3 LDG.E.128 R20, desc[UR4][R72.64+0x100] ;  /* 0x000100044814b981 */ /* 0x000168000c1e1d00 */
[----:B------:R0:W5:Y:S02]  /*0ee0*/  @!P4 LDG.E.128 R4, desc[UR4][R72.64+0x180] ;  /* 0x000180044804c981 */ /* 0x000164000c1e1d00 */
.L_x_267:
[----:B------:R-:W-:Y:S05]  /*0ef0*/  BSYNC.RECONVERGENT B0 ;  /* 0x0000000000007941 */ /* 0x000fea0003800200 */
.L_x_266:
[----:B-----5:R-:W-:Y:S01]  /*0f00*/  HADD2.F32 R71, -RZ, R64.H1_H1 ;  /* 0x30000040ff477230 */ /* 0x020fe20000004100 */
[----:B------:R-:W1:Y:S01]  /*0f10*/  LDCU.64 UR6, c[0x0][0x5e8] ;  /* 0x0000bd00ff0677ac */ /* 0x000e620008000a00 */
[----:B0-----:R-:W-:Y:S01]  /*0f20*/  HADD2.F32 R72, -RZ, R36.H1_H1 ;  /* 0x30000024ff487230 */ /* 0x001fe20000004100 */
[----:B------:R-:W-:Y:S01]  /*0f30*/  LEA R68, R69, R68, 0x6 ;  /* 0x0000004445447211 */ /* 0x000fe200078e30ff */
[----:B------:R-:W-:Y:S01]  /*0f40*/  HADD2.F32 R76, -RZ, R48.H1_H1 ;  /* 0x30000030ff4c7230 */ /* 0x000fe20000004100 */
[----:B------:R-:W0:Y:S01]  /*0f50*/  LDCU UR8, c[0x0][0x4f4] ;  /* 0x00009e80ff0877ac */ /* 0x000e220008000800 */
[----:B------:R-:W-:Y:S02]  /*0f60*/  HADD2.F32 R77, -RZ, R60.H1_H1 ;  /* 0x3000003cff4d7230 */ /* 0x000fe40000004100 */
[----:B------:R-:W-:Y:S01]  /*0f70*/  FMUL.FTZ R81, R71, R72 ;  /* 0x0000004847517220 */ /* 0x000fe20000410000 */
[----:B------:R-:W-:Y:S02]  /*0f80*/  HADD2.F32 R70, -RZ, R64.H0_H0 ;  /* 0x20000040ff467230 */ /* 0x000fe40000004100 */
[----:B------:R-:W-:-:S02]  /*0f90*/  HADD2.F32 R79, -RZ, R36.H0_H0 ;  /* 0x20000024ff4f7230 */ /* 0x000fc40000004100 */
[----:B------:R-:W-:Y:S01]  /*0fa0*/  FMUL.FTZ R72, R76, R77 ;  /* 0x0000004d4c487220 */ /* 0x000fe20000410000 */
[----:B------:R-:W-:Y:S02]  /*0fb0*/  HADD2.F32 R83, -RZ, R48.H0_H0 ;  /* 0x20000030ff537230 */ /* 0x000fe40000004100 */
[----:B------:R-:W-:Y:S02]  /*0fc0*/  HADD2.F32 R80, -RZ, R60.H0_H0 ;  /* 0x2000003cff507230 */ /* 0x000fe40000004100 */
[----:B------:R-:W-:Y:S01]  /*0fd0*/  FFMA.FTZ R78, R70, R79, R81 ;  /* 0x0000004f464e7223 */ /* 0x000fe20000010051 */
[----:B------:R-:W-:Y:S02]  /*0fe0*/  HADD2.F32 R73, -RZ, R65.H0_H0 ;  /* 0x20000041ff497230 */ /* 0x000fe40000004100 */
[----:B------:R-:W-:Y:S02]  /*0ff0*/  HADD2.F32 R76, -RZ, R37.H0_H0 ;  /* 0x20000025ff4c7230 */ /* 0x000fe40000004100 */
[----:B------:R-:W-:Y:S01]  /*1000*/  FFMA.FTZ R80, R83, R80, R72 ;  /* 0x0000005053507223 */ /* 0x000fe20000010048 */
[----:B------:R-:W-:-:S02]  /*1010*/  HADD2.F32 R81, -RZ, R49.H0_H0 ;  /* 0x20000031ff517230 */ /* 0x000fc40000004100 */
[--C-:B------:R-:W-:Y:S02]  /*1020*/  HADD2.F32 R82, -RZ, R61.reuse.H0_H0 ;  /* 0x2000003dff527230 */ /* 0x100fe40000004100 */
[----:B------:R-:W-:Y:S01]  /*1030*/  FFMA.FTZ R79, R73, R76, R78 ;  /* 0x0000004c494f7223 */ /* 0x000fe2000001004e */
[----:B------:R-:W-:Y:S02]  /*1040*/  HADD2.F32 R78, -RZ, R61.H1_H1 ;  /* 0x3000003dff4e7230 */ /* 0x000fe40000004100 */
[----:B------:R-:W-:Y:S02]  /*1050*/  HADD2.F32 R74, -RZ, R65.H1_H1 ;  /* 0x30000041ff4a7230 */ /* 0x000fe40000004100 */
[----:B------:R-:W-:Y:S01]  /*1060*/  FFMA.FTZ R80, R81, R82, R80 ;  /* 0x0000005251507223 */ /* 0x000fe20000010050 */
[----:B------:R-:W-:Y:S02]  /*1070*/  HADD2.F32 R81, -RZ, R49.H1_H1 ;  /* 0x30000031ff517230 */ /* 0x000fe40000004100 */
        /* <DEDUP_REMOVED lines=23> */
[----:B------:R-:W-:Y:S02]  /*11f0*/  HADD2.F32 R65, -RZ, R67.H0_H0 ;  /* 0x20000043ff417230 */ /* 0x000fe40000004100 */
[----:B------:R-:W-:Y:S02]  /*1200*/  HADD2.F32 R36, -RZ, R39.H0_H0 ;  /* 0x20000027ff247230 */ /* 0x000fe40000004100 */
[----:B------:R-:W-:Y:S02]  /*1210*/  HADD2.F32 R35, -RZ, R51.H0_H0 ;  /* 0x20000033ff237230 */ /* 0x000fe40000004100 */
[----:B------:R-:W-:Y:S02]  /*1220*/  HADD2.F32 R50, -RZ, R63.H0_H0 ;  /* 0x2000003fff327230 */ /* 0x000fe40000004100 */
[----:B------:R-:W-:Y:S01]  /*1230*/  FFMA.FTZ R66, R65, R36, R66 ;  /* 0x0000002441427223 */ /* 0x000fe20000010042 */
[----:B------:R-:W-:Y:S02]  /*1240*/  HADD2.F32 R67, -RZ, R67.H1_H1 ;  /* 0x30000043ff437230 */ /* 0x000fe40000004100 */
[----:B------:R-:W-:-:S02]  /*1250*/  HADD2.F32 R48, -RZ, R39.H1_H1 ;  /* 0x30000027ff307230 */ /* 0x000fc40000004100 */
[----:B------:R-:W-:Y:S01]  /*1260*/  FFMA.FTZ R80, R35, R50, R80 ;  /* 0x0000003223507223 */ /* 0x000fe20000010050 */
[----:B------:R-:W-:Y:S02]  /*1270*/  HADD2.F32 R85, -RZ, R51.H1_H1 ;  /* 0x30000033ff557230 */ /* 0x000fe40000004100 */
[----:B------:R-:W-:Y:S02]  /*1280*/  HADD2.F32 R63, -RZ, R63.H1_H1 ;  /* 0x3000003fff3f7230 */ /* 0x000fe40000004100 */
[----:B------:R-:W-:Y:S01]  /*1290*/  FFMA.FTZ R71, R67, R48, R66 ;  /* 0x0000003043477223 */ /* 0x000fe20000010042 */
[--C-:B------:R-:W-:Y:S02]  /*12a0*/  HADD2.F32 R39, -RZ, R45.reuse.H0_H0 ;  /* 0x2000002dff277230 */ /* 0x100fe40000004100 */
[----:B------:R-:W-:Y:S02]  /*12b0*/  HADD2.F32 R60, -RZ, R45.H1_H1 ;  /* 0x3000002dff3c7230 */ /* 0x000fe40000004100 */
[----:B------:R-:W-:Y:S01]  /*12c0*/  FFMA.FTZ R80, R85, R63, R80 ;  /* 0x0000003f55507223 */ /* 0x000fe20000010050 */
[----:B------:R-:W-:-:S02]  /*12d0*/  HADD2.F32 R45, -RZ, R46.H0_H0 ;  /* 0x2000002eff2d7230 */ /* 0x000fc40000004100 */
[----:B------:R-:W-:Y:S02]  /*12e0*/  HADD2.F32 R70, -RZ, R46.H1_H1 ;  /* 0x3000002eff467230 */ /* 0x000fe40000004100 */
[--C-:B------:R-:W-:Y:S02]  /*12f0*/  HADD2.F32 R46, -RZ, R47.reuse.H0_H0 ;  /* 0x2000002fff2e7230 */ /* 0x100fe40000004100 */
[----:B------:R-:W-:Y:S02]  /*1300*/  HADD2.F32 R72, -RZ, R47.H1_H1 ;  /* 0x3000002fff487230 */ /* 0x000fe40000004100 */
[----:B------:R-:W-:Y:S02]  /*1310*/  HADD2.F32 R38, -RZ, R44.H0_H0 ;  /* 0x2000002cff267230 */ /* 0x000fe40000004100 */
[----:B------:R-:W-:Y:S02]  /*1320*/  HADD2.F32 R47, -RZ, R52.H0_H0 ;  /* 0x20000034ff2f7230 */ /* 0x000fe40000004100 */
        /* <DEDUP_REMOVED lines=9> */
[----:B------:R-:W-:Y:S02]  /*13c0*/  HADD2.F32 R19, -RZ, R56.H1_H1 ;  /* 0x30000038ff137230 */ /* 0x000fe40000004100 */
[----:B------:R-:W-:Y:S02]  /*13d0*/  HADD2.F32 R40, -RZ, R40.H1_H1 ;  /* 0x30000028ff287230 */ /* 0x000fe40000004100 */
[----:B------:R-:W-:Y:S02]  /*13e0*/  HADD2.F32 R52, -RZ, R53.H0_H0 ;  /* 0x20000035ff347230 */ /* 0x000fe40000004100 */
        /* <DEDUP_REMOVED lines=8> */
[----:B------:R-:W-:Y:S01]  /*1470*/  FFMA.FTZ R60, R60, R53, R39 ;  /* 0x000000353c3c7223 */ /* 0x000fe20000010027 */
[----:B------:R-:W-:Y:S02]  /*1480*/  HADD2.F32 R76, -RZ, R54.H0_H0 ;  /* 0x20000036ff4c7230 */ /* 0x000fe40000004100 */
[----:B------:R-:W-:-:S02]  /*1490*/  HADD2.F32 R19, -RZ, R58.H0_H0 ;  /* 0x2000003aff137230 */ /* 0x000fc40000004100 */
[----:B------:R-:W-:Y:S01]  /*14a0*/  FFMA.FTZ R80, R57, R41, R80 ;  /* 0x0000002939507223 */ /* 0x000fe20000010050 */
[----:B------:R-:W-:Y:S02]  /*14b0*/  HADD2.F32 R38, -RZ, R42.H0_H0 ;  /* 0x2000002aff267230 */ /* 0x000fe40000004100 */
[----:B------:R-:W-:Y:S01]  /*14c0*/  FFMA.FTZ R45, R45, R76, R60 ;  /* 0x0000004c2d2d7223 */ /* 0x000fe2000001003c */
[----:B------:R-:W-:Y:S02]  /*14d0*/  HADD2.F32 R61, -RZ, R54.H1_H1 ;  /* 0x30000036ff3d7230 */ /* 0x000fe40000004100 */
[----:B------:R-:W-:Y:S02]  /*14e0*/  HADD2.F32 R39, -RZ, R58.H1_H1 ;  /* 0x3000003aff277230 */ /* 0x000fe40000004100 */
[----:B------:R-:W-:Y:S01]  /*14f0*/  FFMA.FTZ R80, R19, R38, R80 ;  /* 0x0000002613507223 */ /* 0x000fe20000010050 */
        /* <DEDUP_REMOVED lines=15> */
[----:B------:R-:W-:Y:S02]  /*15f0*/  HADD2.F32 R38, -RZ, R20.H0_H0 ;  /* 0x20000014ff267230 */ /* 0x000fe40000004100 */
[----:B------:R-:W-:Y:S01]  /*1600*/  FFMA.FTZ R37, R54, R37, R45 ;  /* 0x0000002536257223 */ /* 0x000fe2000001002d */
[----:B------:R-:W-:Y:S02]  /*1610*/  HADD2.F32 R74, -RZ, R28.H1_H1 ;  /* 0x3000001cff4a7230 */ /* 0x000fe40000004100 */
[----:B------:R-:W-:-:S02]  /*1620*/  HADD2.F32 R39, -RZ, R24.H1_H1 ;  /* 0x30000018ff277230 */ /* 0x000fc40000004100 */
[----:B------:R-:W-:Y:S01]  /*1630*/  FFMA.FTZ R80, R19, R38, R80 ;  /* 0x0000002613507223 */ /* 0x000fe20000010050 */
[----:B------:R-:W-:Y:S02]  /*1640*/  HADD2.F32 R20, -RZ, R20.H1_H1 ;  /* 0x30000014ff147230 */ /* 0x000fe40000004100 */
[----:B------:R-:W-:Y:S01]  /*1650*/  FFMA.FTZ R37, R74, R81, R37 ;  /* 0x000000514a257223 */ /* 0x000fe20000010025 */
[----:B------:R-:W-:Y:S02]  /*1660*/  HADD2.F32 R28, -RZ, R29.H0_H0 ;  /* 0x2000001dff1c7230 */ /* 0x000fe40000004100 */
[----:B------:R-:W-:Y:S02]  /*1670*/  HADD2.F32 R19, -RZ, R25.H0_H0 ;  /* 0x20000019ff137230 */ /* 0x000fe40000004100 */
[----:B------:R-:W-:Y:S01]  /*1680*/  FFMA.FTZ R80, R39, R20, R80 ;  /* 0x0000001427507223 */ /* 0x000fe20000010050 */
[----:B------:R-:W-:Y:S02]  /*1690*/  HADD2.F32 R24, -RZ, R21.H0_H0 ;  /* 0x20000015ff187230 */ /* 0x000fe40000004100 */
[----:B------:R-:W-:Y:S01]  /*16a0*/  FFMA.FTZ R28, R28, R79, R37 ;  /* 0x0000004f1c1c7223 */ /* 0x000fe20000010025 */
[----:B------:R-:W-:-:S02]  /*16b0*/  HADD2.F32 R77, -RZ, R29.H1_H1 ;  /* 0x3000001dff4d7230 */ /* 0x000fc40000004100 */
[----:B------:R-:W-:Y:S02]  /*16c0*/  HADD2.F32 R25, -RZ, R25.H1_H1 ;  /* 0x30000019ff197230 */ /* 0x000fe40000004100 */
[----:B------:R-:W-:Y:S01]  /*16d0*/  FFMA.FTZ R80, R19, R24, R80 ;  /* 0x0000001813507223 */ /* 0x000fe20000010050 */
[----:B------:R-:W-:Y:S02]  /*16e0*/  HADD2.F32 R21, -RZ, R21.H1_H1 ;  /* 0x30000015ff157230 */ /* 0x000fe40000004100 */
[----:B------:R-:W-:Y:S01]  /*16f0*/  FFMA.FTZ R28, R77, R64, R28 ;  /* 0x000000404d1c7223 */ /* 0x000fe2000001001c */
[----:B------:R-:W-:Y:S02]  /*1700*/  HADD2.F32 R29, -RZ, R30.H0_H0 ;  /* 0x2000001eff1d7230 */ /* 0x000fe40000004100 */
[----:B------:R-:W-:Y:S02]  /*1710*/  HADD2.F32 R19, -RZ, R26.H0_H0 ;  /* 0x2000001aff137230 */ /* 0x000fe40000004100 */
[----:B------:R-:W-:Y:S01]  /*1720*/  FFMA.FTZ R80, R25, R21, R80 ;  /* 0x0000001519507223 */ /* 0x000fe20000010050 */
[----:B------:R-:W-:-:S02]  /*1730*/  HADD2.F32 R20, -RZ, R22.H0_H0 ;  /* 0x20000016ff147230 */ /* 0x000fc40000004100 */
[----:B------:R-:W-:Y:S01]  /*1740*/  FFMA.FTZ R29, R29, R32, R28 ;  /* 0x000000201d1d7223 */ /* 0x000fe2000001001c */
[----:B------:R-:W-:Y:S01]  /*1750*/  HADD2.F32 R78, -RZ, R30.H1_H1 ;  /* 0x3000001eff4e7230 */ /* 0x000fe20000004100 */
[----:B------:R-:W2:Y:S01]  /*1760*/  S2R R28, SR_TID.X ;  /* 0x00000000001c7919 */ /* 0x000ea20000002100 */
        /* <DEDUP_REMOVED lines=26> */
[----:B------:R-:W-:Y:S01]  /*1910*/  HADD2.F32 R12, -RZ, R13.H0_H0 ;  /* 0x2000000dff0c7230 */ /* 0x000fe20000004100 */
[----:B--2---:R-:W-:Y:S01]  /*1920*/  SHF.R.U32.HI R29, RZ, 0x3, R28 ;  /* 0x00000003ff1d7819 */ /* 0x004fe2000001161c */
[----:B------:R-:W-:Y:S02]  /*1930*/  HADD2.F32 R63, -RZ, R17.H0_H0 ;  /* 0x20000011ff3f7230 */ /* 0x000fe40000004100 */
[----:B------:R-:W-:Y:S01]  /*1940*/  FFMA.FTZ R80, R21, R4, R80 ;  /* 0x0000000415507223 */ /* 0x000fe20000010050 */
[----:B------:R-:W-:Y:S01]  /*1950*/  HADD2.F32 R19, -RZ, R9.H0_H0 ;  /* 0x20000009ff137230 */ /* 0x000fe20000004100 */
[----:B------:R-:W-:Y:S01]  /*1960*/  IADD3 R29, P1, PT, R29, R68, RZ ;  /* 0x000000441d1d7210 */ /* 0x000fe20007f3e0ff */
[----:B------:R-:W-:-:S02]  /*1970*/  HADD2.F32 R8, -RZ, R5.H0_H0 ;  /* 0x20000005ff087230 */ /* 0x000fc40000004100 */
[----:B------:R-:W-:Y:S01]  /*1980*/  FFMA.FTZ R35, R12, R63, R35 ;  /* 0x0000003f0c237223 */ /* 0x000fe20000010023 */
[----:B------:R-:W-:Y:S01]  /*1990*/  HADD2.F32 R50, -RZ, R13.H1_H1 ;  /* 0x3000000dff327230 */ /* 0x000fe20000004100 */
[----:B------:R-:W-:Y:S01]  /*19a0*/  LEA.HI.X.SX32 R68, R68, RZ, 0x1, P1 ;  /* 0x000000ff44447211 */ /* 0x000fe200008f0eff */
[----:B------:R-:W-:Y:S02]  /*19b0*/  HADD2.F32 R17, -RZ, R17.H1_H1 ;  /* 0x30000011ff117230 */ /* 0x000fe40000004100 */
[----:B------:R-:W-:Y:S01]  /*19c0*/  FFMA.FTZ R80, R19, R8, R80 ;  /* 0x0000000813507223 */ /* 0x000fe20000010050 */
[----:B------:R-:W-:Y:S01]  /*19d0*/  HADD2.F32 R9, -RZ, R9.H1_H1 ;  /* 0x30000009ff097230 */ /* 0x000fe20000004100 */
[C---:B-1----:R-:W-:Y:S01]  /*19e0*/  LEA R28, P1, R29.reuse, UR6, 0x2 ;  /* 0x000000061d1c7c11 */ /* 0x042fe2000f8210ff */
[----:B------:R-:W-:Y:S02]  /*19f0*/  HADD2.F32 R4, -RZ, R5.H1_H1 ;  /* 0x30000005ff047230 */ /* 0x000fe40000004100 */
[----:B------:R-:W-:Y:S01]  /*1a00*/  FFMA.FTZ R50, R50, R17, R35 ;  /* 0x0000001132327223 */ /* 0x000fe20000010023 */
[----:B------:R-:W-:Y:S01]  /*1a10*/  HADD2.F32 R13, -RZ, R14.H0_H0 ;  /* 0x2000000eff0d7230 */ /* 0x000fe20000004100 */
[----:B------:R-:W-:Y:S01]  /*1a20*/  LEA.HI.X R29, R29, UR7, R68, 0x2, P1 ;  /* 0x000000071d1d7c11 */ /* 0x000fe200088f1444 */
        /* <DEDUP_REMOVED lines=21> */
[----:B------:R-:W-:Y:S02]  /*1b80*/  SHF.L.U32 R5, R0, 0x2, RZ ;  /* 0x0000000200057819 */ /* 0x000fe400000006ff */
[----:B------:R-:W-:Y:S02]  /*1b90*/  FFMA.FTZ R80, R11, R7, R80 ;  /* 0x000000070b507223 */ /* 0x000fe40000010050 */
[----:B------:R-:W1:Y:S01]  /*1ba0*/  SHFL.BFLY PT, R9, R14, 0x4, 0x1f ;  /* 0x0c801f000e097f89 */ /* 0x000e6200000e0000 */
[----:B------:R-:W-:-:S03]  /*1bb0*/  IMAD.WIDE R4, R5, 0x10, R2 ;  /* 0x0000001005047825 */ /* 0x000fc600078e0202 */
[----:B------:R-:W2:Y:S01]  /*1bc0*/  SHFL.BFLY PT, R11, R80, 0x4, 0x1f ;  /* 0x0c801f00500b7f89 */ /* 0x000ea200000e0000 */
[----:B------:R-:W-:-:S04]  /*1bd0*/  IMAD.WIDE R6, R0, 0x40, R4 ;  /* 0x0000004000067825 */ /* 0x000fc800078e0204 */
[----:B-1----:R-:W-:Y:S01]  /*1be0*/  FADD.FTZ R20, R14, R9 ;  /* 0x000000090e147221 */ /* 0x002fe20000010000 */
[----:B------:R-:W-:-:S04]  /*1bf0*/  IMAD.WIDE R8, R0, 0x40, R6 ;  /* 0x0000004000087825 */ /* 0x000fc800078e0206 */
[----:B--2---:R-:W-:Y:S01]  /*1c00*/  FADD.FTZ R21, R80, R11 ;  /* 0x0000000b50157221 */ /* 0x004fe20000010000 */
[----:B------:R-:W1:Y:S01]  /*1c10*/  SHFL.BFLY PT, R19, R20, 0x2, 0x1f ;  /* 0x0c401f0014137f89 */ /* 0x000e6200000e0000 */
[----:B------:R-:W-:-:S03]  /*1c20*/  IMAD.WIDE R10, R0, 0x80, RZ ;  /* 0x00000080000a7825 */ /* 0x000fc600078e02ff */
[----:B------:R-:W2:Y:S01]  /*1c30*/  SHFL.BFLY PT, R22, R21, 0x2, 0x1f ;  /* 0x0c401f0015167f89 */ /* 0x000ea200000e0000 */
[----:B------:R-:W-:-:S04]  /*1c40*/  IADD3 R12, P0, PT, R8, -R10, RZ ;  /* 0x8000000a080c7210 */ /* 0x000fc80007f1e0ff */
[----:B------:R-:W-:-:S03]  /*1c50*/  IADD3.X R13, PT, PT, R9, ~R11, RZ, P0, !PT ;  /* 0x8000000b090d7210 */ /* 0x000fc600007fe4ff */
[----:B------:R-:W-:-:S04]  /*1c60*/  IMAD.WIDE R14, R0, 0x40, R12 ;  /* 0x00000040000e7825 */ /* 0x000fc800078e020c */
[----:B------:R-:W-:-:S04]  /*1c70*/  IMAD.WIDE R16, R0, 0x40, R14 ;  /* 0x0000004000107825 */ /* 0x000fc800078e020e */
[----:B-1----:R-:W-:Y:S01]  /*1c80*/  FADD.FTZ R24, R20, R19 ;  /* 0x0000001314187221 */ /* 0x002fe20000010000 */
[----:B------:R-:W-:Y:S01]  /*1c90*/  IADD3 R18, P0, PT, -R10, R16, RZ ;  /* 0x000000100a127210 */ /* 0x000fe20007f1e1ff */
[----:B--2---:R-:W-:-:S03]  /*1ca0*/  FADD.FTZ R26, R21, R22 ;  /* 0x00000016151a7221 */ /* 0x004fc60000010000 */
[----:B------:R-:W1:Y:S01]  /*1cb0*/  SHFL.BFLY PT, R25, R24, 0x1, 0x1f ;  /* 0x0c201f0018197f89 */ /* 0x000e6200000e0000 */
[----:B------:R-:W-:Y:S02]  /*1cc0*/  IADD3.X R19, PT, PT, ~R11, R17, RZ, P0, !PT ;  /* 0x000000110b137210 */ /* 0x000fe400007fe5ff */
[----:B------:R-:W-:Y:S01]  /*1cd0*/  LOP3.LUT P0, RZ, R75, 0x7, RZ, 0xc0, !PT ;  /* 0x000000074bff7812 */ /* 0x000fe2000780c0ff */
[----:B------:R-:W2:Y:S01]  /*1ce0*/  SHFL.BFLY PT, R27, R26, 0x1, 0x1f ;  /* 0x0c201f001a1b7f89 */ /* 0x000ea200000e0000 */
[----:B------:R-:W-:-:S04]  /*1cf0*/  IMAD.WIDE R20, R0, 0x40, R18 ;  /* 0x0000004000147825 */ /* 0x000fc800078e0212 */
[----:B------:R-:W-:-:S03]  /*1d00*/  IMAD.WIDE R22, R0, 0x40, R20 ;  /* 0x0000004000167825 */ /* 0x000fc600078e0214 */
[----:B------:R-:W-:-:S04]  /*1d10*/  IADD3 R10, P2, PT, -R10, R22, RZ ;  /* 0x000000160a0a7210 */ /* 0x000fc80007f5e1ff */
[----:B------:R-:W-:Y:S01]  /*1d20*/  IADD3.X R11, PT, PT, ~R11, R23, RZ, P2, !PT ;  /* 0x000000170b0b7210 */ /* 0x000fe200017fe5ff */
[----:B-1----:R-:W-:Y:S02]  /*1d30*/  FADD.FTZ R31, R24, R25 ;  /* 0x00000019181f7221 */ /* 0x002fe40000010000 */
[----:B------:R-:W-:-:S04]  /*1d40*/  IMAD.WIDE R24, R0, 0x40, R10 ;  /* 0x0000004000187825 */ /* 0x000fc800078e020a */
[----:B--2---:R-:W-:Y:S01]  /*1d50*/  FADD.FTZ R27, R26, R27 ;  /* 0x0000001b1a1b7221 */ /* 0x004fe20000010000 */
[----:B0-----:R-:W-:-:S03]  /*1d60*/  @!P0 FMUL.FTZ R31, R31, UR8 ;  /* 0x000000081f1f8c20 */ /* 0x001fc60008410000 */
[----:B------:R-:W-:Y:S01]  /*1d70*/  FMUL.FTZ R33, R27, UR8 ;  /* 0x000000081b217c20 */ /* 0x000fe20008410000 */
[----:B------:R-:W-:Y:S01]  /*1d80*/  IMAD.WIDE R26, R0, 0x40, R24 ;  /* 0x00000040001a7825 */ /* 0x000fe200078e0218 */
[----:B------:R-:W-:Y:S04]  /*1d90*/  @!P0 STG.E desc[UR4][R28.64], R31 ;  /* 0x0000001f1c008986 */ /* 0x000fe8000c101904 */
[----:B------:R-:W-:Y:S04]  /*1da0*/  @!P0 STG.E desc[UR4][R28.64+0x80], R33 ;  /* 0x000080211c008986 */ /* 0x000fe8000c101904 */
[----:B------:R-:W-:Y:S04]  /*1db0*/  STG.E.128 desc[UR4][R2.64], RZ ;  /* 0x000000ff02007986 */ /* 0x000fe8000c101d04 */
        /* <DEDUP_REMOVED lines=14> */
[----:B------:R-:W-:Y:S01]  /*1ea0*/  STG.E.128 desc[UR4][R26.64+0x300], RZ ;  /* 0x000300ff1a007986 */ /* 0x000fe2000c101d04 */
[----:B------:R-:W-:Y:S05]  /*1eb0*/  EXIT ;  /* 0x000000000000794d */ /* 0x000fea0003800000 */
.L_x_268:
        /* <DEDUP_REMOVED lines=12> */
.L_x_1263:


//--------------------- .text._ZN5flash44flash_bwd_dq_dk_dv_loop_seqk_parallel_kernelI23Flash_bwd_kernel_traitsILi256ELi64ELi64ELi8ELi4ELi2ELi2ELb0ELb1EN7cutlass6half_tE19Flash_kernel_traitsILi256ELi64ELi64ELi8ES3_EELb0ELb1ELb0ELb0ELb0ELb0ELb0EEEvNS_16Flash_bwd_paramsE --------------------------
	.section	.text._ZN5flash44flash_bwd_dq_dk_dv_loop_seqk_parallel_kernelI23Flash_bwd_kernel_traitsILi256ELi64ELi64ELi8ELi4ELi2ELi2ELb0ELb1EN7cutlass6half_tE19Flash_kernel_traitsILi256ELi64ELi64ELi8ES3_EELb0ELb1ELb0ELb0ELb0ELb0ELb0EEEvNS_16Flash_bwd_paramsE,"ax",@progbits
	.align	128
        .global         _ZN5flash44flash_bwd_dq_dk_dv_loop_seqk_parallel_kernelI23Flash_bwd_kernel_traitsILi256ELi64ELi64ELi8ELi4ELi2ELi2ELb0ELb1EN7cutlass6half_tE19Flash_kernel_traitsILi256ELi64ELi64ELi8ES3_EELb0ELb1ELb0ELb0ELb0ELb0ELb0EEEvNS_16Flash_bwd_paramsE
        .type           _ZN5flash44flash_bwd_dq_dk_dv_loop_seqk_parallel_kernelI23Flash_bwd_kernel_traitsILi256ELi64ELi64ELi8ELi4ELi2ELi2ELb0ELb1EN7cutlass6half_tE19Flash_kernel_traitsILi256ELi64ELi64ELi8ES3_EELb0ELb1ELb0ELb0ELb0ELb0ELb0EEEvNS_16Flash_bwd_paramsE,@function
        .size           _ZN5flash44flash_bwd_dq_dk_dv_loop_seqk_parallel_kernelI23Flash_bwd_kernel_traitsILi256ELi64ELi64ELi8ELi4ELi2ELi2ELb0ELb1EN7cutlass6half_tE19Flash_kernel_traitsILi256ELi64ELi64ELi8ES3_EELb0ELb1ELb0ELb0ELb0ELb0ELb0EEEvNS_16Flash_bwd_paramsE,(.L_x_1264 - _ZN5flash44flash_bwd_dq_dk_dv_loop_seqk_parallel_kernelI23Flash_bwd_kernel_traitsILi256ELi64ELi64ELi8ELi4ELi2ELi2ELb0ELb1EN7cutlass6half_tE19Flash_kernel_traitsILi256ELi64ELi64ELi8ES3_EELb0ELb1ELb0ELb0ELb0ELb0ELb0EEEvNS_16Flash_bwd_paramsE)
        .other          _ZN5flash44flash_bwd_dq_dk_dv_loop_seqk_parallel_kernelI23Flash_bwd_kernel_traitsILi256ELi64ELi64ELi8ELi4ELi2ELi2ELb0ELb1EN7cutlass6half_tE19Flash_kernel_traitsILi256ELi64ELi64ELi8ES3_EELb0ELb1ELb0ELb0ELb0ELb0ELb0EEEvNS_16Flash_bwd_paramsE,@"STO_CUDA_ENTRY STV_DEFAULT"
_ZN5flash44flash_bwd_dq_dk_dv_loop_seqk_parallel_kernelI23Flash_bwd_kernel_traitsILi256ELi64ELi64ELi8ELi4ELi2ELi2ELb0ELb1EN7cutlass6half_tE19Flash_kernel_traitsILi256ELi64ELi64ELi8ES3_EELb0ELb1ELb0ELb0ELb0ELb0ELb0EEEvNS_16Flash_bwd_paramsE:
.text._ZN5flash44flash_bwd_dq_dk_dv_loop_seqk_parallel_kernelI23Flash_bwd_kernel_traitsILi256ELi64ELi64ELi8ELi4ELi2ELi2ELb0ELb1EN7cutlass6half_tE19Flash_kernel_traitsILi256ELi64ELi64ELi8ES3_EELb0ELb1ELb0ELb0ELb0ELb0ELb0EEEvNS_16Flash_bwd_paramsE:
        /* <DEDUP_REMOVED lines=12> */
[----:B------:R-:W-:Y:S01]  /*00c0*/  S2UR UR38, SR_CgaCtaId ;  /* 0x00000000002679c3 */ /* 0x000fe20000008800 */
[----:B------:R-:W3:Y:S01]  /*00d0*/  LDCU.64 UR6, c[0x0][0x460] ;  /* 0x00008c00ff0677ac */ /* 0x000ee20008000a00 */
[----:B------:R-:W4:Y:S06]  /*00e0*/  LDCU.U8 UR8, c[0x0][0x532] ;  /* 0x0000a640ff0877ac */ /* 0x000f2c0008000000 */
[----:B------:R-:W-:Y:S01]  /*00f0*/  S2UR UR27, SR_CTAID.Z ;  /* 0x00000000001b79c3 */ /* 0x000fe20000002700 */
[----:B------:R-:W4:Y:S01]  /*0100*/  LDCU UR10, c[0x0][0x438] ;  /* 0x00008700ff0a77ac */ /* 0x000f220008000800 */
[----:B------:R-:W4:Y:S06]  /*0110*/  LDCU.64 UR36, c[0x0][0x358] ;  /* 0x00006b00ff2477ac */ /* 0x000f2c0008000a00 */
[----:B------:R-:W-:Y:S01]  /*0120*/  S2UR UR25, SR_CTAID.X ;  /* 0x00000000001979c3 */ /* 0x000fe20000002500 */
[----:B-1----:R-:W-:-:S02]  /*0130*/  ULEA UR42, UP0, UR45, UR42, 0x2 ;  /* 0x0000002a2d2a7291 */ /* 0x002fc4000f8010ff */
[----:B--2---:R-:W-:Y:S02]  /*0140*/  UISETP.EQ.U32.AND UP2, UPT, UR4, URZ, UPT ;  /* 0x000000ff0400728c */ /* 0x004fe4000bf42070 */
[----:B------:R-:W-:Y:S02]  /*0150*/  UISETP.NE.U32.AND UP6, UPT, UR4, URZ, UPT ;  /* 0x000000ff0400728c */ /* 0x000fe4000bfc5070 */
[----:B------:R-:W-:Y:S01]  /*0160*/  ULEA.HI.X UR43, UR45, UR43, URZ, 0x2, UP0 ;  /* 0x0000002b2d2b7291 */ /* 0x000fe200080f14ff */
[----:B------:R-:W1:Y:S01]  /*0170*/  S2UR UR4, SR_CgaCtaId ;  /* 0x00000000000479c3 */ /* 0x000e620000008800 */
[----:B---3--:R-:W-:Y:S02]  /*0180*/  UISETP.NE.U32.AND UP1, UPT, UR6, URZ, UPT ;  /* 0x000000ff0600728c */ /* 0x008fe4000bf25070 */
[----:B------:R-:W-:Y:S02]  /*0190*/  UISETP.NE.U32.AND UP0, UPT, UR6, URZ, UPT ;  /* 0x000000ff0600728c */ /* 0x000fe4000bf05070 */
[----:B------:R-:W-:-:S02]  /*01a0*/  UISETP.NE.AND.EX UP5, UPT, UR7, URZ, UPT, UP1 ;  /* 0x000000ff0700728c */ /* 0x000fc4000bfa5310 */
[----:B------:R-:W-:Y:S01]  /*01b0*/  UISETP.NE.AND.EX UP4, UPT, UR7, URZ, UPT, UP0 ;  /* 0x000000ff0700728c */ /* 0x000fe2000bf85300 */
[----:B------:R-:W2:Y:S01]  /*01c0*/  S2UR UR22, SR_CTAID.Y ;  /* 0x00000000001679c3 */ /* 0x000ea20000002600 */
[----:B------:R-:W3:Y:S01]  /*01d0*/  LDCU.64 UR6, c[0x0][0x470] ;  /* 0x00008e00ff0677ac */ /* 0x000ee20008000a00 */
[----:B----4-:R-:W-:Y:S02]  /*01e0*/  UISETP.NE.AND UP3, UPT, UR8, URZ, UPT ;  /* 0x000000ff0800728c */ /* 0x010fe4000bf65270 */
        /* <DEDUP_REMOVED lines=9> */
[----:B------:R-:W1:Y:S01]  /*0280*/  LDCU.64 UR30, c[0x0][0x460] ;  /* 0x00008c00ff1e77ac */ /* 0x000e620008000a00 */
[----:B------:R-:W3:Y:S01]  /*0290*/  LDCU UR23, c[0x0][0x438] ;  /* 0x00008700ff1777ac */ /* 0x000ee20008000800 */
[----:B------:R-:W1:Y:S01]  /*02a0*/  @!UP4 LDCU UR26, c[0x0][0x434] ;  /* 0x00008680ff1ac7ac */ /* 0x000e620008000800 */
[----:B------:R-:W-:-:S02]  /*02b0*/  ULEA UR38, UR38, UR8, 0x18 ;  /* 0x0000000826267291 */ /* 0x000fc4000f8ec0ff */
[----:B------:R-:W-:Y:S02]  /*02c0*/  UIADD3 UR5, UPT, UPT, UR4, 0x22000, URZ ;  /* 0x0002200004057890 */ /* 0x000fe4000fffe0ff */
[----:B------:R-:W-:Y:S01]  /*02d0*/  UISETP.NE.AND.EX UP3, UPT, UR7, URZ, UPT, UP0 ;  /* 0x000000ff0700728c */ /* 0x000fe2000bf65300 */
[----:B------:R-:W-:Y:S01]  /*02e0*/  UMOV UR34, URZ ;  /* 0x000000ff00227c82 */ /* 0x000fe20008000000 */
[----:B--2---:R-:W-:-:S09]  /*02f0*/  UMOV UR35, URZ ;  /* 0x000000ff00237c82 */ /* 0x004fd20008000000 */
.L_x_325:
        /* <DEDUP_REMOVED lines=10> */
[----:B-1----:R-:W-:Y:S02]  /*03a0*/  UIMAD.WIDE.U32 UR12, UR45, 0x4, UR30 ;  /* 0x000000042d0c78a5 */ /* 0x002fe4000f8e001e */
[----:B--2---:R-:W-:Y:S01]  /*03b0*/  UISETP.NE.U32.AND UP0, UPT, UR8, URZ, UPT ;  /* 0x000000ff0800728c */ /* 0x004fe2000bf05070 */
[----:B------:R-:W-:Y:S01]  /*03c0*/  IMAD.U32 R6, RZ, RZ, UR42 ;  /* 0x0000002aff067e24 */ /* 0x000fe2000f8e00ff */
[----:B----4-:R-:W2:Y:S02]  /*03d0*/  @P1 LDG.E R3, desc[UR36][R12.64] ;  /* 0x000000240c031981 */ /* 0x010ea4000c1e1900 */
[----:B------:R-:W-:-:S06]  /*03e0*/  UISETP.NE.AND.EX UP0, UPT, UR9, URZ, UPT, UP0 ;  /* 0x000000ff0900728c */ /* 0x000fcc000bf05300 */
[----:B------:R-:W-:-:S05]  /*03f0*/  PLOP3.LUT P0, PT, PT, PT, UP0, 0x80, 0x8 ;  /* 0x000000000008781c */ /* 0x000fca0003f0f008 */
[----:B------:R-:W-:Y:S01]  /*0400*/  @UP0 ULEA UR14, UP1, UR45, UR8, 0x2 ;  /* 0x000000082d0e0291 */ /* 0x000fe2000f8210ff */
[----:B------:R-:W-:Y:S01]  /*0410*/  IMAD.U32 R8, RZ, RZ, UR12 ;  /* 0x0000000cff087e24 */ /* 0x000fe2000f8e00ff */
[----:B------:R-:W1:Y:S02]  /*0420*/  @!UP0 LDCU UR11, c[0x0][0x43c] ;  /* 0x00008780ff0b87ac */ /* 0x000e640008000800 */
[----:B------:R-:W-:Y:S02]  /*0430*/  @UP0 ULEA.HI.X UR15, UR45, UR9, URZ, 0x2, UP1 ;  /* 0x000000092d0f0291 */ /* 0x000fe400088f14ff */
[----:B------:R-:W-:Y:S01]  /*0440*/  IMAD.U32 R10, RZ, RZ, UR14 ;  /* 0x0000000eff0a7e24 */ /* 0x000fe2000f8e00ff */
[----:B-----5:R-:W5:Y:S01]  /*0450*/  @!UP0 LDCU.64 UR8, c[0x0][0x488] ;  /* 0x00009100ff0887ac */ /* 0x020f620008000a00 */
[----:B------:R-:W-:Y:S02]  /*0460*/  IMAD.U32 R9, RZ, RZ, UR13 ;  /* 0x0000000dff097e24 */ /* 0x000fe4000f8e00ff */
[----:B------:R-:W-:-:S02]  /*0470*/  IMAD.U32 R7, RZ, RZ, UR43 ;  /* 0x0000002bff077e24 */ /* 0x000fc4000f8e00ff */
[----:B------:R-:W-:Y:S01]  /*0480*/  IMAD.U32 R11, RZ, RZ, UR15 ;  /* 0x0000000fff0b7e24 */ /* 0x000fe2000f8e00ff */
[----:B------:R-:W4:Y:S04]  /*0490*/  @P4 LDG.E R4, desc[UR36][R8.64] ;  /* 0x0000002408044981 */ /* 0x000f28000c1e1900 */
[----:B------:R-:W3:Y:S04]  /*04a0*/  @P0 LDG.E R0, desc[UR36][R10.64] ;  /* 0x000000240a000981 */ /* 0x000ee8000c1e1900 */
[----:B------:R-:W3:Y:S04]  /*04b0*/  @P2 LDG.E R2, desc[UR36][R8.64+0x4] ;  /* 0x0000042408022981 */ /* 0x000ee8000c1e1900 */
[----:B------:R-:W3:Y:S01]  /*04c0*/  @!P3 LDG.E R6, desc[UR36][R6.64] ;  /* 0x000000240606b981 */ /* 0x000ee2000c1e1900 */
[----:B------:R-:W-:Y:S01]  /*04d0*/  UMOV UR40, URZ ;  /* 0x000000ff00287c82 */ /* 0x000fe20008000000 */
[----:B-----5:R-:W-:Y:S01]  /*04e0*/  @!UP0 UISETP.NE.U32.AND UP1, UPT, UR8, URZ, UPT ;  /* 0x000000ff0800828c */ /* 0x020fe2000bf25070 */
[----:B------:R-:W-:Y:S01]  /*04f0*/  UMOV UR19, 0xffffffff ;  /* 0xffffffff00137882 */ /* 0x000fe20000000000 */
[----:B------:R-:W-:-:S02]  /*0500*/  UMOV UR44, 0xffffffff ;  /* 0xffffffff002c7882 */ /* 0x000fc40000000000 */
[----:B------:R-:W-:Y:S02]  /*0510*/  @!UP0 UISETP.NE.AND.EX UP1, UPT, UR9, URZ, UPT, UP1 ;  /* 0x000000ff0900828c */ /* 0x000fe4000bf25310 */
[----:B------:R-:W-:Y:S02]  /*0520*/  USHF.L.U32 UR33, UR41, 0x6, URZ ;  /* 0x0000000629217899 */ /* 0x000fe400080006ff */
[----:B-1----:R-:W-:Y:S01]  /*0530*/  @!UP0 USEL UR9, UR11, URZ, UP1 ;  /* 0x000000ff0b098287 */ /* 0x002fe20008800000 */
[----:B--2---:R-:W-:Y:S02]  /*0540*/  @P1 R2UR UR40, R3 ;  /* 0x00000000032812ca */ /* 0x004fe400000e0000 */
[----:B----4-:R-:W-:Y:S02]  /*0550*/  @P4 R2UR UR19, R4 ;  /* 0x00000000041342ca */ /* 0x010fe400000e0000 */
[----:B---3--:R-:W-:Y:S02]  /*0560*/  @P0 R2UR UR39, R0 ;  /* 0x00000000002702ca */ /* 0x008fe400000e0000 */
[----:B------:R-:W-:-:S02]  /*0570*/  @P2 R2UR UR8, R2 ;  /* 0x00000000020822ca */ /* 0x000fc400000e0000 */
[----:B------:R-:W-:-:S09]  /*0580*/  @!P3 R2UR UR44, R6 ;  /* 0x00000000062cb2ca */ /* 0x000fd200000e0000 */
[----:B------:R-:W-:Y:S01]  /*0590*/  @UP0 UIADD3 UR39, UPT, UPT, UR39, -UR40, URZ ;  /* 0x8000002827270290 */ /* 0x000fe2000fffe0ff */
[----:B------:R-:W-:Y:S11]  /*05a0*/  BRA.U !UP6, `(.L_x_269) ;  /* 0x000000010e2c7547 */ /* 0x000ff6000b800000 */
[----:B------:R-:W-:Y:S01]  /*05b0*/  UISETP.NE.AND UP1, UPT, UR28, URZ, UPT ;  /* 0x000000ff1c00728c */ /* 0x000fe2000bf25270 */
[----:B------:R-:W-:Y:S02]  /*05c0*/  IMAD.U32 R4, RZ, RZ, UR42 ;  /* 0x0000002aff047e24 */ /* 0x000fe4000f8e00ff */
[----:B------:R-:W-:-:S03]  /*05d0*/  IMAD.U32 R5, RZ, RZ, UR43 ;  /* 0x0000002bff057e24 */ /* 0x000fc6000f8e00ff */
[----:B------:R-:W-:-:S13]  /*05e0*/  PLOP3.LUT P0, PT, PT, PT, UP1, 0x80, 0x8 ;  /* 0x000000000008781c */ /* 0x000fda0003f0f018 */
[----:B------:R-:W2:Y:S01]  /*05f0*/  @P0 LDG.E R0, desc[UR36][R4.64+0x4] ;  /* 0x0000042404000981 */ /* 0x000ea2000c1e1900 */
[----:B------:R-:W-:Y:S01]  /*0600*/  MOV R2, UR42 ;  /* 0x0000002a00027c02 */ /* 0x000fe20008000f00 */
[----:B------:R-:W-:-:S05]  /*0610*/  IMAD.U32 R3, RZ, RZ, UR43 ;  /* 0x0000002bff037e24 */ /* 0x000fca000f8e00ff */
[----:B------:R-:W3:Y:S01]  /*0620*/  @!P0 LDG.E R2, desc[UR36][R2.64] ;  /* 0x0000002402028981 */ /* 0x000ee2000c1e1900 */
[----:B--2---:R-:W-:-:S13]  /*0630*/  @P0 R2UR UR10, R0 ;  /* 0x00000000000a02ca */ /* 0x004fda00000e0000 */
[----:B------:R-:W-:-:S07]  /*0640*/  @UP1 UIADD3 UR10, UPT, UPT, UR10, -UR44, URZ ;  /* 0x8000002c0a0a1290 */ /* 0x000fce000fffe0ff */
[----:B---3--:R-:W-:-:S15]  /*0650*/  @!P0 R2UR UR10, R2 ;  /* 0x00000000020a82ca */ /* 0x008fde00000e0000 */
.L_x_269:
[----:B------:R-:W-:Y:S01]  /*0660*/  @!UP0 UIADD3 UR39, UPT, UPT, UR9, UR10, -UR40 ;  /* 0x0000000a09278290 */ /* 0x000fe2000fffe828 */
        /* <DEDUP_REMOVED lines=33> */
.L_x_271:
[----:B------:R-:W1:Y:S01]  /*0880*/  LDCU.64 UR14, c[0x0][0x3b8] ;  /* 0x00007700ff0e77ac */ /* 0x000e620008000a00 */
[----:B------:R-:W-:-:S04]  /*0890*/  UIADD3 UR8, UPT, UPT, UR40, UR44, URZ ;  /* 0x0000002c28087290 */ /* 0x000fc8000fffe0ff */
[----:B-1----:R-:W-:Y:S02]  /*08a0*/  UIMAD.WIDE.U32 UR54, UR8, UR14, URZ ;  /* 0x0000000e083672a5 */ /* 0x002fe4000f8e00ff */
[----:B------:R-:W-:-:S04]  /*08b0*/  UIMAD UR8, UR8, UR15, URZ ;  /* 0x0000000f080872a4 */ /* 0x000fc8000f8e02ff */
[----:B------:R-:W-:-:S06]  /*08c0*/  UIADD3 UR8, UPT, UPT, UR55, UR8, URZ ;  /* 0x0000000837087290 */ /* 0x000fcc000fffe0ff */
[----:B------:R-:W-:Y:S02]  /*08d0*/  MOV R7, UR8 ;  /* 0x0000000800077c02 */ /* 0x000fe40008000f00 */
.L_x_272:
        /* <DEDUP_REMOVED lines=12> */
[----:B------:R-:W-:-:S06]  /*09a0*/  IMAD.HI.U32 R3, R9, R3, R8 ;  /* 0x0000000309037227 */ /* 0x000fcc00078e0008 */
[----:B------:R-:W-:-:S04]  /*09b0*/  IMAD.HI.U32 R6, R3, R2, RZ ;  /* 0x0000000203067227 */ /* 0x000fc800078e00ff */
[----:B------:R-:W-:-:S04]  /*09c0*/  IMAD.MOV R3, RZ, RZ, -R6 ;  /* 0x000000ffff037224 */ /* 0x000fc800078e0a06 */
[----:B------:R-:W-:Y:S01]  /*09d0*/  IMAD R3, R4, R3, R2 ;  /* 0x0000000304037224 */ /* 0x000fe200078e0202 */
[----:B------:R-:W-:-:S04]  /*09e0*/  LOP3.LUT R2, R0, UR27, RZ, 0x3c, !PT ;  /* 0x0000001b00027c12 */ /* 0x000fc8000f8e3cff */
[----:B------:R-:W-:Y:S02]  /*09f0*/  ISETP.GT.U32.AND P1, PT, R4, R3, PT ;  /* 0x000000030400720c */ /* 0x000fe40003f24070 */
[----:B------:R-:W-:-:S11]  /*0a00*/  ISETP.GE.AND P0, PT, R2, RZ, PT ;  /* 0x000000ff0200720c */ /* 0x000fd60003f06270 */
[----:B------:R-:W-:Y:S01]  /*0a10*/  @!P1 IMAD.IADD R3, R3, 0x1, -R4 ;  /* 0x0000000103039824 */ /* 0x000fe200078e0a04 */
[----:B------:R-:W-:Y:S02]  /*0a20*/  @!P1 IADD3 R6, PT, PT, R6, 0x1, RZ ;  /* 0x0000000106069810 */ /* 0x000fe40007ffe0ff */
[----:B------:R-:W-:Y:S02]  /*0a30*/  ISETP.NE.AND P1, PT, R0, RZ, PT ;  /* 0x000000ff0000720c */ /* 0x000fe40003f25270 */
[----:B------:R-:W-:-:S13]  /*0a40*/  ISETP.GE.U32.AND P2, PT, R3, R4, PT ;  /* 0x000000040300720c */ /* 0x000fda0003f46070 */
[----:B------:R-:W-:-:S05]  /*0a50*/  @P2 VIADD R6, R6, 0x1 ;  /* 0x0000000106062836 */ /* 0x000fca0000000000 */
[----:B------:R-:W-:Y:S02]  /*0a60*/  @!P0 IADD3 R6, PT, PT, -R6, RZ, RZ ;  /* 0x000000ff06068210 */ /* 0x000fe40007ffe1ff */
[----:B------:R-:W-:-:S04]  /*0a70*/  @!P1 LOP3.LUT R6, RZ, R0, RZ, 0x33, !PT ;  /* 0x00000000ff069212 */ /* 0x000fc800078e33ff */
[----:B------:R-:W-:Y:S01]  /*0a80*/  SHF.R.S32.HI R5, RZ, 0x1f, R6 ;  /* 0x0000001fff057819 */ /* 0x000fe20000011406 */
[----:B------:R-:W-:Y:S06]  /*0a90*/  BRA.U UP2, `(.L_x_273) ;  /* 0x0000000102307547 */ /* 0x000fec000b800000 */
        /* <DEDUP_REMOVED lines=12> */
.L_x_273:
[----:B------:R-:W1:Y:S01]  /*0b60*/  LDCU.64 UR12, c[0x0][0x3c0] ;  /* 0x00007800ff0c77ac */ /* 0x000e620008000a00 */
[----:B------:R-:W-:-:S04]  /*0b70*/  UIADD3 UR8, UPT, UPT, UR40, UR44, URZ ;  /* 0x0000002c28087290 */ /* 0x000fc8000fffe0ff */
[----:B-1----:R-:W-:Y:S02]  /*0b80*/  UIMAD.WIDE.U32 UR52, UR8, UR12, URZ ;  /* 0x0000000c083472a5 */ /* 0x002fe4000f8e00ff */
[----:B------:R-:W-:-:S04]  /*0b90*/  UIMAD UR8, UR8, UR13, URZ ;  /* 0x0000000d080872a4 */ /* 0x000fc8000f8e02ff */
[----:B------:R-:W-:-:S06]  /*0ba0*/  UIADD3 UR8, UPT, UPT, UR53, UR8, URZ ;  /* 0x0000000835087290 */ /* 0x000fcc000fffe0ff */
[----:B------:R-:W-:-:S07]  /*0bb0*/  MOV R8, UR8 ;  /* 0x0000000800087c02 */ /* 0x000fce0008000f00 */
.L_x_274:
        /* <DEDUP_REMOVED lines=21> */
[----:B------:R-:W-:-:S04]  /*0d10*/  UIMAD UR8, UR9, UR10, UR8 ;  /* 0x0000000a090872a4 */ /* 0x000fc8000f8e0208 */
[----:B------:R-:W-:-:S06]  /*0d20*/  UIADD3 UR8, UPT, UPT, UR57, UR8, URZ ;  /* 0x0000000839087290 */ /* 0x000fcc000fffe0ff */
[----:B------:R-:W-:-:S04]  /*0d30*/  IMAD R19, R13, UR8, RZ ;  /* 0x000000080d137c24 */ /* 0x000fc8000f8e02ff */
[----:B------:R-:W-:-:S05]  /*0d40*/  IMAD R19, R0, UR56, R19 ;  /* 0x0000003800137c24 */ /* 0x000fca000f8e0213 */
[----:B------:R-:W-:Y:S01]  /*0d50*/  IADD3 R19, PT, PT, R15, R19, RZ ;  /* 0x000000130f137210 */ /* 0x000fe20007ffe0ff */
[----:B------:R-:W-:Y:S06]  /*0d60*/  BRA `(.L_x_276) ;  /* 0x00000000000c7947 */ /* 0x000fec0003800000 */
.L_x_275:
[----:B------:R-:W-:Y:S02]  /*0d70*/  IMAD R19, R25, UR19, RZ ;  /* 0x0000001319137c24 */ /* 0x000fe4000f8e02ff */
[----:B------:R-:W-:-:S05]  /*0d80*/  IMAD.WIDE.U32 R14, R24, UR19, RZ ;  /* 0x00000013180e7c25 */ /* 0x000fca000f8e00ff */
[----:B------:R-:W-:-:S07]  /*0d90*/  IADD3 R19, PT, PT, R15, R19, RZ ;  /* 0x000000130f137210 */ /* 0x000fce0007ffe0ff */
.L_x_276:
        /* <DEDUP_REMOVED lines=20> */
.L_x_277:
[----:B------:R-:W1:Y:S01]  /*0ee0*/  LDCU UR55, c[0x0][0x434] ;  /* 0x00008680ff3777ac */ /* 0x000e620008000800 */
[----:B------:R-:W-:-:S04]  /*0ef0*/  UIMAD UR8, UR45, UR20, UR27 ;  /* 0x000000142d0872a4 */ /* 0x000fc8000f8e021b */
[----:B-1----:R-:W-:-:S12]  /*0f00*/  UIMAD UR55, UR8, UR55, URZ ;  /* 0x00000037083772a4 */ /* 0x002fd8000f8e02ff */
.L_x_278:
        /* <DEDUP_REMOVED lines=10> */
.L_x_279:
[----:B------:R-:W1:Y:S01]  /*0fb0*/  LDCU UR53, c[0x0][0x444] ;  /* 0x00008880ff3577ac */ /* 0x000e620008000800 */
[----:B------:R-:W-:-:S04]  /*0fc0*/  UIMAD UR8, UR45, UR20, UR27 ;  /* 0x000000142d0872a4 */ /* 0x000fc8000f8e021b */
[----:B-1----:R-:W-:-:S12]  /*0fd0*/  UIMAD UR53, UR8, UR53, URZ ;  /* 0x00000035083572a4 */ /* 0x002fd8000f8e02ff */
.L_x_280:
[----:B------:R-:W1:Y:S01]  /*0fe0*/  LDCU UR9, c[0x0][0x508] ;  /* 0x0000a100ff0977ac */ /* 0x000e620008000800 */
[----:B------:R-:W2:Y:S01]  /*0ff0*/  S2R R0, SR_TID.X ;  /* 0x0000000000007919 */ /* 0x000ea20000002100 */
[----:B------:R-:W3:Y:S01]  /*1000*/  LDC.64 R2, c[0x0][0x3b0] ;  /* 0x0000ec00ff027b82 */ /* 0x000ee20000000a00 */
[----:B------:R-:W-:Y:S01]  /*1010*/  IMAD R13, R13, UR20, RZ ;  /* 0x000000140d0d7c24 */ /* 0x000fe2000f8e02ff */
[----:B------:R-:W-:Y:S01]  /*1020*/  UIADD3 UR50, UPT, UPT, UR33, UR47, URZ ;  /* 0x0000002f21327290 */ /* 0x000fe2000fffe0ff */
[----:B------:R-:W-:Y:S01]  /*1030*/  MOV R21, RZ ;  /* 0x000000ff00157202 */ /* 0x000fe20000000f00 */
[----:B------:R-:W-:Y:S01]  /*1040*/  UIADD3 UR53, UPT, UPT, UR51, UR53, URZ ;  /* 0x0000003533357290 */ /* 0x000fe2000fffe0ff */
[----:B------:R-:W-:Y:S01]  /*1050*/  ISETP.NE.AND P3, PT, RZ, UR56, PT ;  /* 0x00000038ff007c0c */ /* 0x000fe2000bf65270 */
[----:B------:R-:W4:Y:S01]  /*1060*/  LDCU.64 UR56, c[0x0][0x5e8] ;  /* 0x0000bd00ff3877ac */ /* 0x000f220008000a00 */
[----:B------:R-:W-:Y:S01]  /*1070*/  BSSY.RECONVERGENT B1, `(.L_x_270) ;  /* 0x000082b000017945 */ /* 0x000fe20003800200 */
[----:B------:R-:W5:Y:S01]  /*1080*/  LDC.64 R10, c[0x0][0x5f8] ;  /* 0x00017e00ff0a7b82 */ /* 0x000f620000000a00 */
[----:B------:R-:W-:-:S02]  /*1090*/  UIADD3 UR55, UPT, UPT, UR51, UR55, URZ ;  /* 0x0000003733377290 */ /* 0x000fc4000fffe0ff */
[----:B-1----:R-:W-:-:S04]  /*10a0*/  UIADD3 UR9, UPT, UPT, UR50, -UR9, -UR39 ;  /* 0x8000000932097290 */ /* 0x002fc8000fffe827 */
[----:B------:R-:W-:-:S04]  /*10b0*/  USHF.R.S32.HI UR8, URZ, 0x1f, UR9 ;  /* 0x0000001fff087899 */ /* 0x000fc80008011409 */
[----:B------:R-:W-:Y:S02]  /*10c0*/  ULEA.HI UR8, UR8, UR9, URZ, 0x6 ;  /* 0x0000000908087291 */ /* 0x000fe4000f8f30ff */
[----:B----4-:R-:W-:Y:S02]  /*10d0*/  UIMAD.WIDE UR56, UR53, 0x4, UR56 ;  /* 0x00000004353878a5 */ /* 0x010fe4000f8e0238 */
[----:B------:R-:W-:Y:S01]  /*10e0*/  USHF.R.S32.HI UR49, URZ, 0x6, UR8 ;  /* 0x00000006ff317899 */ /* 0x000fe20008011408 */
[----:B--2---:R-:W-:-:S03]  /*10f0*/  IMAD.SHL.U32 R4, R0, 0x8, RZ ;  /* 0x0000000800047824 */ /* 0x004fc600078e00ff */
        /* <DEDUP_REMOVED lines=11> */
[----:B------:R-:W-:Y:S01]  /*11b0*/  UISETP.GT.AND UP0, UPT, UR46, UR49, UPT ;  /* 0x000000312e00728c */ /* 0x000fe2000bf04270 */
[----:B-1----:R-:W-:Y:S01]  /*11c0*/  IMAD.U32 R22, RZ, RZ, UR8 ;  /* 0x00000008ff167e24 */ /* 0x002fe2000f8e00ff */
[----:B------:R-:W-:Y:S01]  /*11d0*/  UIMAD UR19, UR17, UR8, URZ ;  /* 0x00000008111372a4 */ /* 0x000fe2000f8e02ff */
[----:B------:R-:W-:Y:S01]  /*11e0*/  IMAD.U32 R15, RZ, RZ, UR10 ;  /* 0x0000000aff0f7e24 */ /* 0x000fe2000f8e00ff */
[----:B------:R-:W-:Y:S01]  /*11f0*/  IADD3.X R12, PT, PT, R12, R19, R18, P1, P0 ;  /* 0x000000130c0c7210 */ /* 0x000fe20000fe0412 */
[----:B------:R-:W-:Y:S01]  /*1200*/  IMAD.WIDE.U32 R22, R22, UR51, R16 ;  /* 0x0000003316167c25 */ /* 0x000fe2000f8e0010 */
[----:B------:R-:W-:Y:S01]  /*1210*/  UIMAD UR19, UR51, UR9, UR19 ;  /* 0x00000009331372a4 */ /* 0x000fe2000f8e0213 */
[----:B------:R-:W-:Y:S01]  /*1220*/  SHF.R.U32.HI R16, RZ, 0x5, R0 ;  /* 0x00000005ff107819 */ /* 0x000fe20000011600 */
[----:B--2---:R-:W-:Y:S01]  /*1230*/  UIMAD.WIDE UR58, UR55, 0x4, UR58 ;  /* 0x00000004373a78a5 */ /* 0x004fe2000f8e023a */
[----:B-----5:R-:W-:-:S04]  /*1240*/  IMAD.WIDE.U32 R18, R10, UR25, RZ ;  /* 0x000000190a127c25 */ /* 0x020fc8000f8e00ff */
[----:B------:R-:W-:Y:S02]  /*1250*/  IMAD R14, R13, R16, R14 ;  /* 0x000000100d0e7224 */ /* 0x000fe400078e020e */
[----:B------:R-:W-:Y:S02]  /*1260*/  VIADD R17, R23, UR19 ;  /* 0x0000001317117c36 */ /* 0x000fe40008000000 */
[----:B------:R-:W-:Y:S02]  /*1270*/  IMAD.MOV.U32 R16, RZ, RZ, R22 ;  /* 0x000000ffff107224 */ /* 0x000fe400078e0016 */
[----:B---3--:R-:W-:-:S04]  /*1280*/  IMAD.WIDE.U32 R22, R2, UR51, R20 ;  /* 0x0000003302167c25 */ /* 0x008fc8000f8e0014 */
[----:B------:R-:W-:Y:S01]  /*1290*/  IMAD.WIDE.U32 R24, R15, UR27, R16 ;  /* 0x0000001b0f187c25 */ /* 0x000fe2000f8e0010 */
[----:B------:R-:W-:-:S03]  /*12a0*/  IADD3 R22, P0, PT, R22, UR16, RZ ;  /* 0x0000001016167c10 */ /* 0x000fc6000ff1e0ff */
[----:B------:R-:W-:Y:S01]  /*12b0*/  IMAD R16, R2, UR17, RZ ;  /* 0x0000001102107c24 */ /* 0x000fe2000f8e02ff */
[----:B------:R-:W1:Y:S01]  /*12c0*/  LDCU.64 UR16, c[0x0][0x550] ;  /* 0x0000aa00ff1077ac */ /* 0x000e620008000a00 */
[----:B------:R-:W-:Y:S02]  /*12d0*/  IMAD.U32 R17, RZ, RZ, UR11 ;  /* 0x0000000bff117e24 */ /* 0x000fe4000f8e00ff */
[----:B------:R-:W-:Y:S01]  /*12e0*/  IMAD R10, R3, UR51, R16 ;  /* 0x00000033030a7c24 */ /* 0x000fe2000f8e0210 */
[----:B------:R-:W2:Y:S01]  /*12f0*/  LDCU.64 UR10, c[0x0][0x570] ;  /* 0x0000ae00ff0a77ac */ /* 0x000ea20008000a00 */
[----:B------:R-:W-:Y:S02]  /*1300*/  IMAD R17, R17, UR27, R25 ;  /* 0x0000001b11117c24 */ /* 0x000fe4000f8e0219 */
[----:B------:R-:W-:Y:S01]  /*1310*/  IMAD.MOV.U32 R16, RZ, RZ, R24 ;  /* 0x000000ffff107224 */ /* 0x000fe200078e0018 */
[----:B------:R-:W-:Y:S01]  /*1320*/  IADD3.X R23, PT, PT, R23, UR18, R10, P0, !PT ;  /* 0x0000001217177c10 */ /* 0x000fe200087fe40a */
[----:B------:R-:W3:Y:S01]  /*1330*/  LDCU.64 UR18, c[0x0][0x380] ;  /* 0x00007000ff1277ac */ /* 0x000ee20008000a00 */
[----:B------:R-:W-:Y:S01]  /*1340*/  SEL R10, R18, RZ, P3 ;  /* 0x000000ff120a7207 */ /* 0x000fe20001800000 */
[----:B----4-:R-:W-:-:S02]  /*1350*/  IMAD.U32 R18, RZ, RZ, UR20 ;  /* 0x00000014ff127e24 */ /* 0x010fc4000f8e00ff */
[----:B------:R-:W-:Y:S01]  /*1360*/  IMAD R15, R11, UR25, R19 ;  /* 0x000000190b0f7c24 */ /* 0x000fe2000f8e0213 */
[----:B------:R-:W-:Y:S01]  /*1370*/  IADD3 R10, P1, P0, R14, R9, R10 ;  /* 0x000000090e0a7210 */ /* 0x000fe2000783e00a */
[----:B------:R-:W-:Y:S01]  /*1380*/  IMAD.WIDE.U32 R18, R18, UR27, R22 ;  /* 0x0000001b12127c25 */ /* 0x000fe2000f8e0016 */
[----:B------:R-:W-:Y:S01]  /*1390*/  SHF.R.U32.HI R9, RZ, 0x3, R0 ;  /* 0x00000003ff097819 */ /* 0x000fe20000011600 */
[----:B------:R-:W-:Y:S01]  /*13a0*/  USHF.L.U64.HI UR20, UR8, 0x5, UR9 ;  /* 0x0000000508147899 */ /* 0x000fe20008010209 */
[----:B------:R-:W-:Y:S01]  /*13b0*/  SHF.R.S32.HI R14, RZ, 0x1f, R14 ;  /* 0x0000001fff0e7819 */ /* 0x000fe2000001140e */
[----:B------:R-:W-:Y:S01]  /*13c0*/  IMAD.U32 R11, RZ, RZ, UR21 ;  /* 0x00000015ff0b7e24 */ /* 0x000fe2000f8e00ff */
[----:B------:R-:W-:Y:S01]  /*13d0*/  SEL R15, R15, RZ, P3 ;  /* 0x000000ff0f0f7207 */ /* 0x000fe20001800000 */
[----:B------:R-:W-:-:S03]  /*13e0*/  IMAD.WIDE.U32 R16, R9, UR8, R16 ;  /* 0x0000000809107c25 */ /* 0x000fc6000f8e0010 */
[----:B------:R-:W-:Y:S01]  /*13f0*/  IADD3.X R12, PT, PT, R14, R12, R15, P1, P0 ;  /* 0x0000000c0e0c7210 */ /* 0x000fe20000fe040f */
[----:B------:R-:W-:Y:S01]  /*1400*/  IMAD.SHL.U32 R13, R13, 0x40, RZ ;  /* 0x000000400d0d7824 */ /* 0x000fe200078e00ff */
[----:B-1----:R-:W-:Y:S01]  /*1410*/  LEA R246, P2, R16, UR16, 0x1 ;  /* 0x0000001010f67c11 */ /* 0x002fe2000f8408ff */
[----:B------:R-:W-:Y:S01]  /*1420*/  IMAD R19, R11, UR27, R19 ;  /* 0x0000001b0b137c24 */ /* 0x000fe2000f8e0213 */
[----:B------:R-:W-:Y:S01]  /*1430*/  LOP3.LUT R15, R20, 0x40, RZ, 0xfc, !PT ;  /* 0x00000040140f7812 */ /* 0x000fe200078efcff */
[----:B------:R-:W-:Y:S01]  /*1440*/  IMAD R11, R9, UR9, R17 ;  /* 0x00000009090b7c24 */ /* 0x000fe2000f8e0211 */
[----:B------:R-:W-:Y:S01]  /*1450*/  IADD3 R10, P0, PT, R13, R10, RZ ;  /* 0x0000000a0d0a7210 */ /* 0x000fe20007f1e0ff */
[C---:B------:R-:W-:Y:S01]  /*1460*/  IMAD.WIDE.U32 R18, R9.reuse, R2, R18 ;  /* 0x0000000209127225 */ /* 0x040fe200078e0012 */
[----:B------:R-:W-:Y:S01]  /*1470*/  SHF.L.U32 R17, R2, 0x5, RZ ;  /* 0x0000000502117819 */ /* 0x000fe200000006ff */
[----:B------:R-:W-:Y:S01]  /*1480*/  USHF.L.U32 UR16, UR8, 0x5, URZ ;  /* 0x0000000508107899 */ /* 0x000fe200080006ff */
[----:B------:R-:W-:Y:S01]  /*1490*/  LEA.HI.X R247, R16, UR17, R11, 0x1, P2 ;  /* 0x0000001110f77c11 */ /* 0x000fe200090f0c0b */
[----:B------:R-:W-:Y:S01]  /*14a0*/  IMAD R11, R9, R3, R19 ;  /* 0x00000003090b7224 */ /* 0x000fe200078e0213 */
[----:B------:R-:W-:-:S02]  /*14b0*/  LEA.HI.X.SX32 R13, R13, R12, 0x1, P0 ;  /* 0x0000000c0d0d7211 */ /* 0x000fc400000f0eff */
[----:B---3--:R-:W-:Y:S02]  /*14c0*/  LEA R248, P1, R18, UR18, 0x1 ;  /* 0x0000001212f87c11 */ /* 0x008fe4000f8208ff */
[----:B--2---:R-:W-:Y:S01]  /*14d0*/  LEA R238, P0, R10, UR10, 0x2 ;  /* 0x0000000a0aee7c11 */ /* 0x004fe2000f8010ff */
[----:B------:R-:W-:Y:S01]  /*14e0*/  UMOV UR10, UR56 ;  /* 0x00000038000a7c82 */ /* 0x000fe20008000000 */
[----:B------:R-:W-:Y:S01]  /*14f0*/  LEA.HI.X R249, R18, UR19, R11, 0x1, P1 ;  /* 0x0000001312f97c11 */ /* 0x000fe200088f0c0b */
[C---:B------:R-:W-:Y:S01]  /*1500*/  VIADD R18, R9.reuse, 0x20 ;  /* 0x0000002009127836 */ /* 0x040fe20000000000 */
[----:B------:R-:W-:Y:S01]  /*1510*/  LEA.HI.X R239, R10, UR11, R13, 0x2, P0 ;  /* 0x0000000b0aef7c11 */ /* 0x000fe200080f140d */
[----:B------:R-:W-:Y:S01]  /*1520*/  UMOV UR11, UR57 ;  /* 0x00000039000b7c82 */ /* 0x000fe20008000000 */
[----:B------:R-:W-:Y:S02]  /*1530*/  SHF.L.U64.HI R11, R2, 0x5, R3 ;  /* 0x00000005020b7819 */ /* 0x000fe40000010203 */
[----:B------:R-:W-:-:S02]  /*1540*/  IADD3 R3, P0, PT, R9, 0x20, RZ ;  /* 0x0000002009037810 */ /* 0x000fc40007f1e0ff */
[C---:B------:R-:W-:Y:S02]  /*1550*/  LOP3.LUT R16, R20.reuse, 0x80, RZ, 0xfc, !PT ;  /* 0x0000008014107812 */ /* 0x040fe400078efcff */
[----:B------:R-:W-:Y:S01]  /*1560*/  LOP3.LUT R14, R20, 0xc0, RZ, 0xfc, !PT ;  /* 0x000000c0140e7812 */ /* 0x000fe200078efcff */
[----:B------:R-:W-:Y:S01]  /*1570*/  IMAD.X R2, RZ, RZ, RZ, P0 ;  /* 0x000000ffff027224 */ /* 0x000fe200000e06ff */
[----:B------:R-:W-:Y:S07]  /*1580*/  BRA.U UP0, `(.L_x_281) ;  /* 0x00000009002c7547 */ /* 0x000fee000b800000 */
        /* <DEDUP_REMOVED lines=13> */
.L_x_282:
[----:B------:R-:W1:Y:S01]  /*1660*/  LDCU.64 UR12, c[0x0][0x5c0] ;  /* 0x0000b800ff0c77ac */ /* 0x000e620008000a00 */
[----:B------:R-:W-:-:S04]  /*1670*/  UIADD3 UR8, UPT, UPT, UR40, UR44, URZ ;  /* 0x0000002c28087290 */ /* 0x000fc8000fffe0ff */
[----:B-1----:R-:W-:Y:S02]  /*1680*/  UIMAD.WIDE.U32 UR16, UR8, UR12, URZ ;  /* 0x0000000c081072a5 */ /* 0x002fe4000f8e00ff */
[----:B------:R-:W-:-:S04]  /*1690*/  UIMAD UR8, UR8, UR13, URZ ;  /* 0x0000000d080872a4 */ /* 0x000fc8000f8e02ff */
[----:B------:R-:W-:-:S06]  /*16a0*/  UIADD3 UR8, UPT, UPT, UR17, UR8, URZ ;  /* 0x0000000811087290 */ /* 0x000fcc000fffe0ff */
[----:B------:R-:W-:Y:S02]  /*16b0*/  MOV R4, UR8 ;  /* 0x0000000800047c02 */ /* 0x000fe40008000f00 */
.L_x_283:
        /* <DEDUP_REMOVED lines=13> */
.L_x_284:
[----:B------:R-:W1:Y:S01]  /*1790*/  LDCU.64 UR10, c[0x0][0x5c8] ;  /* 0x0000b900ff0a77ac */ /* 0x000e620008000a00 */
[----:B------:R-:W-:-:S04]  /*17a0*/  UIADD3 UR40, UPT, UPT, UR40, UR44, URZ ;  /* 0x0000002c28287290 */ /* 0x000fc8000fffe0ff */
[----:B-1----:R-:W-:Y:S02]  /*17b0*/  UIMAD.WIDE.U32 UR14, UR40, UR10, URZ ;  /* 0x0000000a280e72a5 */ /* 0x002fe4000f8e00ff */
[----:B------:R-:W-:-:S04]  /*17c0*/  UIMAD UR40, UR40, UR11, URZ ;  /* 0x0000000b282872a4 */ /* 0x000fc8000f8e02ff */
[----:B------:R-:W-:-:S06]  /*17d0*/  UIADD3 UR40, UPT, UPT, UR15, UR40, URZ ;  /* 0x000000280f287290 */ /* 0x000fcc000fffe0ff */
[----:B------:R-:W-:-:S07]  /*17e0*/  MOV R0, UR40 ;  /* 0x0000002800007c02 */ /* 0x000fce0008000f00 */
.L_x_285:
[----:B------:R-:W1:Y:S01]  /*17f0*/  LDCU.64 UR8, c[0x0][0x5d8] ;  /* 0x0000bb00ff0877ac */ /* 0x000e620008000a00 */
[----:B------:R-:W-:Y:S01]  /*1800*/  IMAD.U32 R5, RZ, RZ, UR12 ;  /* 0x0000000cff057e24 */ /* 0x000fe2000f8e00ff */
[----:B------:R-:W-:Y:S01]  /*1810*/  BSSY.RECONVERGENT B0, `(.L_x_286) ;  /* 0x000001d000007945 */ /* 0x000fe20003800200 */
[----:B------:R-:W-:Y:S02]  /*1820*/  UIADD3 UR39, UPT, UPT, -UR33, UR39, URZ ;  /* 0x0000002721277290 */ /* 0x000fe4000fffe1ff */
[----:B------:R-:W-:Y:S01]  /*1830*/  IMAD.WIDE.U32 R6, R5, UR33, R20 ;  /* 0x0000002105067c25 */ /* 0x000fe2000f8e0014 */
[----:B------:R-:W-:-:S04]  /*1840*/  UIMAD UR15, UR32, UR12, URZ ;  /* 0x0000000c200f72a4 */ /* 0x000fc8000f8e02ff */
[----:B------:R-:W-:Y:S01]  /*1850*/  UIMAD UR15, UR33, UR13, UR15 ;  /* 0x0000000d210f72a4 */ /* 0x000fe2000f8e020f */
[----:B------:R-:W-:Y:S02]  /*1860*/  ISETP.GE.AND P6, PT, R9, UR39, PT ;  /* 0x0000002709007c0c */ /* 0x000fe4000bfc6270 */
[----:B------:R-:W-:Y:S02]  /*1870*/  IADD3 R10, P0, PT, R6, UR16, RZ ;  /* 0x00000010060a7c10 */ /* 0x000fe4000ff1e0ff */
[----:B------:R-:W-:Y:S02]  /*1880*/  ISETP.GE.AND P5, PT, R18, UR39, PT ;  /* 0x0000002712007c0c */ /* 0x000fe4000bfa6270 */
[----:B------:R-:W-:Y:S01]  /*1890*/  IADD3.X R11, PT, PT, R4, UR15, R7, P0, !PT ;  /* 0x0000000f040b7c10 */ /* 0x000fe200087fe407 */
[----:B-1----:R-:W-:Y:S01]  /*18a0*/  IMAD.U32 R5, RZ, RZ, UR9 ;  /* 0x00000009ff057e24 */ /* 0x002fe2000f8e00ff */
[----:B------:R-:W-:-:S05]  /*18b0*/  MOV R6, UR8 ;  /* 0x0000000800067c02 */ /* 0x000fca0008000f00 */
[----:B------:R-:W-:-:S04]  /*18c0*/  IMAD.WIDE.U32 R6, R6, UR27, R10 ;  /* 0x0000001b06067c25 */ /* 0x000fc8000f8e000a */
[----:B------:R-:W-:Y:S01]  /*18d0*/  IMAD R5, R5, UR27, R7 ;  /* 0x0000001b05057c24 */ /* 0x000fe2000f8e0207 */
[----:B------:R-:W-:Y:S06]  /*18e0*/  @P6 BRA `(.L_x_287) ;  /* 0x00000000003c6947 */ /* 0x000fec0003800000 */
[----:B------:R-:W1:Y:S01]  /*18f0*/  LDCU UR15, c[0x0][0x440] ;  /* 0x00008800ff0f77ac */ /* 0x000e620008000800 */
[----:B------:R-:W-:Y:S01]  /*1900*/  IMAD.MOV.U32 R4, RZ, RZ, R6 ;  /* 0x000000ffff047224 */ /* 0x000fe200078e0006 */
[----:B------:R-:W2:Y:S03]  /*1910*/  LDCU.64 UR8, c[0x0][0x560] ;  /* 0x0000ac00ff0877ac */ /* 0x000ea60008000a00 */
        /* <DEDUP_REMOVED lines=8> */
[----:B------:R1:W-:Y:S04]  /*19a0*/  @!P4 STG.E.128 desc[UR36][R10.64], RZ ;  /* 0x000000ff0a00c986 */ /* 0x0003e8000c101d24 */
[----:B------:R1:W-:Y:S04]  /*19b0*/  @!P3 STG.E.128 desc[UR36][R10.64+0x80], RZ ;  /* 0x000080ff0a00b986 */ /* 0x0003e8000c101d24 */
[----:B------:R1:W-:Y:S04]  /*19c0*/  @!P2 STG.E.128 desc[UR36][R10.64+0x100], RZ ;  /* 0x000100ff0a00a986 */ /* 0x0003e8000c101d24 */
[----:B------:R1:W-:Y:S02]  /*19d0*/  @!P1 STG.E.128 desc[UR36][R10.64+0x180], RZ ;  /* 0x000180ff0a009986 */ /* 0x0003e4000c101d24 */
.L_x_287:
[----:B------:R-:W-:Y:S05]  /*19e0*/  BSYNC.RECONVERGENT B0 ;  /* 0x0000000000007941 */ /* 0x000fea0003800200 */
.L_x_286:
[----:B------:R-:W-:Y:S04]  /*19f0*/  BSSY.RECONVERGENT B0, `(.L_x_288) ;  /* 0x0000013000007945 */ /* 0x000fe80003800200 */
[----:B------:R-:W-:Y:S05]  /*1a00*/  @P5 BRA `(.L_x_289) ;  /* 0x0000000000445947 */ /* 0x000fea0003800000 */
[----:B------:R-:W2:Y:S01]  /*1a10*/  LDCU UR15, c[0x0][0x440] ;  /* 0x00008800ff0f77ac */ /* 0x000ea20008000800 */
[----:B------:R-:W-:Y:S02]  /*1a20*/  IMAD R4, R2, UR12, RZ ;  /* 0x0000000c02047c24 */ /* 0x000fe4000f8e02ff */
[----:B------:R-:W-:Y:S01]  /*1a30*/  IMAD.MOV.U32 R7, RZ, RZ, R5 ;  /* 0x000000ffff077224 */ /* 0x000fe200078e0005 */
[----:B------:R-:W3:Y:S01]  /*1a40*/  LDCU.64 UR8, c[0x0][0x560] ;  /* 0x0000ac00ff0877ac */ /* 0x000ee20008000a00 */
[C---:B------:R-:W-:Y:S02]  /*1a50*/  IMAD R4, R3.reuse, UR13, R4 ;  /* 0x0000000d03047c24 */ /* 0x040fe4000f8e0204 */
[----:B------:R-:W-:-:S04]  /*1a60*/  IMAD.WIDE.U32 R6, R3, UR12, R6 ;  /* 0x0000000c03067c25 */ /* 0x000fc8000f8e0006 */
[----:B------:R-:W-:Y:S01]  /*1a70*/  IMAD.IADD R5, R7, 0x1, R4 ;  /* 0x0000000107057824 */ /* 0x000fe200078e0204 */
[----:B--2---:R-:W-:Y:S02]  /*1a80*/  ISETP.GE.AND P3, PT, R20, UR15, PT ;  /* 0x0000000f14007c0c */ /* 0x004fe4000bf66270 */
[----:B------:R-:W-:Y:S02]  /*1a90*/  ISETP.GE.AND P2, PT, R15, UR15, PT ;  /* 0x0000000f0f007c0c */ /* 0x000fe4000bf46270 */
[----:B------:R-:W-:Y:S02]  /*1aa0*/  ISETP.GE.AND P1, PT, R16, UR15, PT ;  /* 0x0000000f10007c0c */ /* 0x000fe4000bf26270 */
[----:B------:R-:W-:Y:S02]  /*1ab0*/  ISETP.GE.AND P0, PT, R14, UR15, PT ;  /* 0x0000000f0e007c0c */ /* 0x000fe4000bf06270 */
[----:B---3--:R-:W-:-:S04]  /*1ac0*/  LEA R4, P4, R6, UR8, 0x1 ;  /* 0x0000000806047c11 */ /* 0x008fc8000f8808ff */
[----:B------:R-:W-:-:S05]  /*1ad0*/  LEA.HI.X R5, R6, UR9, R5, 0x1, P4 ;  /* 0x0000000906057c11 */ /* 0x000fca000a0f0c05 */
[----:B------:R2:W-:Y:S04]  /*1ae0*/  @!P3 STG.E.128 desc[UR36][R4.64], RZ ;  /* 0x000000ff0400b986 */ /* 0x0005e8000c101d24 */
[----:B------:R2:W-:Y:S04]  /*1af0*/  @!P2 STG.E.128 desc[UR36][R4.64+0x80], RZ ;  /* 0x000080ff0400a986 */ /* 0x0005e8000c101d24 */
[----:B------:R2:W-:Y:S04]  /*1b00*/  @!P1 STG.E.128 desc[UR36][R4.64+0x100], RZ ;  /* 0x000100ff04009986 */ /* 0x0005e8000c101d24 */
[----:B------:R2:W-:Y:S02]  /*1b10*/  @!P0 STG.E.128 desc[UR36][R4.64+0x180], RZ ;  /* 0x000180ff04008986 */ /* 0x0005e4000c101d24 */
.L_x_289:
[----:B------:R-:W-:Y:S05]  /*1b20*/  BSYNC.RECONVERGENT B0 ;  /* 0x0000000000007941 */ /* 0x000fea0003800200 */
.L_x_288:
[----:B------:R-:W3:Y:S01]  /*1b30*/  LDCU.64 UR8, c[0x0][0x5e0] ;  /* 0x0000bc00ff0877ac */ /* 0x000ee20008000a00 */
[----:B--2---:R-:W-:Y:S01]  /*1b40*/  MOV R5, UR10 ;  /* 0x0000000a00057c02 */ /* 0x004fe20008000f00 */
[----:B------:R-:W-:Y:S01]  /*1b50*/  BSSY.RECONVERGENT B0, `(.L_x_290) ;  /* 0x000001a000007945 */ /* 0x000fe20003800200 */
[----:B------:R-:W-:-:S03]  /*1b60*/  UIMAD UR32, UR32, UR10, URZ ;  /* 0x0000000a202072a4 */ /* 0x000fc6000f8e02ff */
[----:B------:R-:W-:Y:S01]  /*1b70*/  IMAD.WIDE.U32 R4, R5, UR33, R20 ;  /* 0x0000002105047c25 */ /* 0x000fe2000f8e0014 */
[----:B------:R-:W-:Y:S02]  /*1b80*/  UIMAD UR32, UR33, UR11, UR32 ;  /* 0x0000000b212072a4 */ /* 0x000fe4000f8e0220 */
[----:B------:R-:W-:-:S04]  /*1b90*/  IADD3 R4, P0, PT, R4, UR14, RZ ;  /* 0x0000000e04047c10 */ /* 0x000fc8000ff1e0ff */
[----:B------:R-:W-:Y:S02]  /*1ba0*/  IADD3.X R5, PT, PT, R0, UR32, R5, P0, !PT ;  /* 0x0000002000057c10 */ /* 0x000fe400087fe405 */
[----:B---3--:R-:W-:Y:S02]  /*1bb0*/  MOV R6, UR8 ;  /* 0x0000000800067c02 */ /* 0x008fe40008000f00 */
[----:B------:R-:W-:-:S03]  /*1bc0*/  MOV R0, UR9 ;  /* 0x0000000900007c02 */ /* 0x000fc60008000f00 */
[----:B------:R-:W-:-:S04]  /*1bd0*/  IMAD.WIDE.U32 R6, R6, UR27, R4 ;  /* 0x0000001b06067c25 */ /* 0x000fc8000f8e0004 */
[----:B------:R-:W-:Y:S01]  /*1be0*/  IMAD R5, R0, UR27, R7 ;  /* 0x0000001b00057c24 */ /* 0x000fe2000f8e0207 */
[----:B------:R-:W-:Y:S06]  /*1bf0*/  @P6 BRA `(.L_x_291) ;  /* 0x00000000003c6947 */ /* 0x000fec0003800000 */
[----:B------:R-:W2:Y:S01]  /*1c00*/  LDCU UR12, c[0x0][0x440] ;  /* 0x00008800ff0c77ac */ /* 0x000ea20008000800 */
[----:B------:R-:W-:Y:S01]  /*1c10*/  IMAD.MOV.U32 R4, RZ, RZ, R6 ;  /* 0x000000ffff047224 */ /* 0x000fe200078e0006 */
[----:B------:R-:W3:Y:S03]  /*1c20*/  LDCU.64 UR8, c[0x0][0x568] ;  /* 0x0000ad00ff0877ac */ /* 0x000ee60008000a00 */
[----:B-1----:R-:W-:-:S04]  /*1c30*/  IMAD.WIDE.U32 R10, R9, UR10, R4 ;  /* 0x0000000a090a7c25 */ /* 0x002fc8000f8e0004 */
[----:B------:R-:W-:Y:S01]  /*1c40*/  IMAD R9, R9, UR11, R11 ;  /* 0x0000000b09097c24 */ /* 0x000fe2000f8e020b */
        /* <DEDUP_REMOVED lines=10> */
.L_x_291:
[----:B------:R-:W-:Y:S05]  /*1cf0*/  BSYNC.RECONVERGENT B0 ;  /* 0x0000000000007941 */ /* 0x000fea0003800200 */
.L_x_290:
[----:B------:R-:W-:Y:S05]  /*1d00*/  @P5 BRA `(.L_x_292) ;  /* 0x0000007400845947 */ /* 0x000fea0003800000 */
[----:B------:R-:W3:Y:S01]  /*1d10*/  LDCU UR12, c[0x0][0x440] ;  /* 0x00008800ff0c77ac */ /* 0x000ee20008000800 */
[----:B------:R-:W-:Y:S02]  /*1d20*/  IMAD R2, R2, UR10, RZ ;  /* 0x0000000a02027c24 */ /* 0x000fe4000f8e02ff */
[----:B------:R-:W-:Y:S01]  /*1d30*/  IMAD.MOV.U32 R4, RZ, RZ, R6 ;  /* 0x000000ffff047224 */ /* 0x000fe200078e0006 */
[----:B------:R-:W4:Y:S01]  /*1d40*/  LDCU.64 UR8, c[0x0][0x568] ;  /* 0x0000ad00ff0877ac */ /* 0x000f220008000a00 */
[C---:B------:R-:W-:Y:S02]  /*1d50*/  IMAD R2, R3.reuse, UR11, R2 ;  /* 0x0000000b03027c24 */ /* 0x040fe4000f8e0202 */
[----:B------:R-:W-:-:S04]  /*1d60*/  IMAD.WIDE.U32 R4, R3, UR10, R4 ;  /* 0x0000000a03047c25 */ /* 0x000fc8000f8e0004 */
[----:B------:R-:W-:Y:S01]  /*1d70*/  IMAD.IADD R3, R5, 0x1, R2 ;  /* 0x0000000105037824 */ /* 0x000fe200078e0202 */
[----:B---3--:R-:W-:Y:S02]  /*1d80*/  ISETP.GE.AND P2, PT, R20, UR12, PT ;  /* 0x0000000c14007c0c */ /* 0x008fe4000bf46270 */
[----:B------:R-:W-:Y:S02]  /*1d90*/  ISETP.GE.AND P1, PT, R15, UR12, PT ;  /* 0x0000000c0f007c0c */ /* 0x000fe4000bf26270 */
[----:B------:R-:W-:Y:S02]  /*1da0*/  ISETP.GE.AND P0, PT, R16, UR12, PT ;  /* 0x0000000c10007c0c */ /* 0x000fe4000bf06270 */
[----:B----4-:R-:W-:-:S04]  /*1db0*/  LEA R2, P3, R4, UR8, 0x1 ;  /* 0x0000000804027c11 */ /* 0x010fc8000f8608ff */
[----:B------:R-:W-:-:S05]  /*1dc0*/  LEA.HI.X R3, R4, UR9, R3, 0x1, P3 ;  /* 0x0000000904037c11 */ /* 0x000fca00098f0c03 */
[----:B------:R3:W-:Y:S04]  /*1dd0*/  @!P2 STG.E.128 desc[UR36][R2.64], RZ ;  /* 0x000000ff0200a986 */ /* 0x0007e8000c101d24 */
[----:B------:R3:W-:Y:S04]  /*1de0*/  @!P1 STG.E.128 desc[UR36][R2.64+0x80], RZ ;  /* 0x000080ff02009986 */ /* 0x0007e8000c101d24 */
[----:B------:R3:W-:Y:S01]  /*1df0*/  @!P0 STG.E.128 desc[UR36][R2.64+0x100], RZ ;  /* 0x000100ff02008986 */ /* 0x0007e2000c101d24 */
[----:B------:R-:W-:-:S13]  /*1e00*/  ISETP.GE.AND P0, PT, R14, UR12, PT ;  /* 0x0000000c0e007c0c */ /* 0x000fda000bf06270 */
[----:B------:R-:W-:Y:S05]  /*1e10*/  @P0 BRA `(.L_x_292) ;  /* 0x0000007400400947 */ /* 0x000fea0003800000 */
[----:B------:R4:W-:Y:S01]  /*1e20*/  STG.E.128 desc[UR36][R2.64+0x180], RZ ;  /* 0x000180ff02007986 */ /* 0x0009e2000c101d24 */
[----:B------:R-:W-:Y:S05]  /*1e30*/  BRA `(.L_x_292) ;  /* 0x0000007400387947 */ /* 0x000fea0003800000 */
.L_x_281:
        /* <DEDUP_REMOVED lines=9> */
[----:B------:R-:W1:Y:S02]  /*1ed0*/  LDCU UR8, c[0x0][0x440] ;  /* 0x00008800ff0877ac */ /* 0x000e640008000800 */
        /* <DEDUP_REMOVED lines=25> */
.L_x_294:
[----:B------:R2:W-:Y:S04]  /*2070*/  STS.128 [R13+0x8000], RZ ;  /* 0x008000ff0d007388 */ /* 0x0005e80000000c00 */
[----:B------:R2:W-:Y:S04]  /*2080*/  STS.128 [R13+0xa000], RZ ;  /* 0x00a000ff0d007388 */ /* 0x0005e80000000c00 */
[----:B------:R2:W-:Y:S04]  /*2090*/  STS.128 [R13+0xc000], RZ ;  /* 0x00c000ff0d007388 */ /* 0x0005e80000000c00 */
[----:B------:R2:W-:Y:S02]  /*20a0*/  STS.128 [R13+0xe000], RZ ;  /* 0x00e000ff0d007388 */ /* 0x0005e40000000c00 */
.L_x_295:
[----:B------:R-:W-:Y:S05]  /*20b0*/  BSYNC.RECONVERGENT B0 ;  /* 0x0000000000007941 */ /* 0x000fea0003800200 */
.L_x_293:
[----:B------:R-:W-:Y:S01]  /*20c0*/  ISETP.GE.AND P5, PT, R18, UR51, PT ;  /* 0x0000003312007c0c */ /* 0x000fe2000bfa6270 */
[----:B------:R-:W-:-:S12]  /*20d0*/  BSSY.RECONVERGENT B0, `(.L_x_296) ;  /* 0x0000024000007945 */ /* 0x000fd80003800200 */
[----:B------:R3:W-:Y:S04]  /*20e0*/  @P5 STS.128 [R13+0x9000], RZ ;  /* 0x009000ff0d005388 */ /* 0x0007e80000000c00 */
[----:B------:R3:W-:Y:S04]  /*20f0*/  @P5 STS.128 [R13+0xb000], RZ ;  /* 0x00b000ff0d005388 */ /* 0x0007e80000000c00 */
[----:B------:R3:W-:Y:S04]  /*2100*/  @P5 STS.128 [R13+0xd000], RZ ;  /* 0x00d000ff0d005388 */ /* 0x0007e80000000c00 */
[----:B------:R3:W-:Y:S01]  /*2110*/  @P5 STS.128 [R13+0xf000], RZ ;  /* 0x00f000ff0d005388 */ /* 0x0007e20000000c00 */
[----:B------:R-:W-:Y:S05]  /*2120*/  @P5 BRA `(.L_x_297) ;  /* 0x0000000000785947 */ /* 0x000fea0003800000 */
[----:B------:R-:W4:Y:S01]  /*2130*/  LDCU UR8, c[0x0][0x440] ;  /* 0x00008800ff0877ac */ /* 0x000f220008000800 */
[----:B------:R-:W-:Y:S02]  /*2140*/  IMAD.U32 R23, RZ, RZ, UR16 ;  /* 0x00000010ff177e24 */ /* 0x000fe4000f8e00ff */
[----:B------:R-:W-:Y:S02]  /*2150*/  IMAD.U32 R10, RZ, RZ, UR16 ;  /* 0x00000010ff0a7e24 */ /* 0x000fe4000f8e00ff */
[----:B------:R-:W-:Y:S01]  /*2160*/  IMAD.U32 R19, RZ, RZ, UR20 ;  /* 0x00000014ff137e24 */ /* 0x000fe2000f8e00ff */
[----:B------:R-:W-:-:S04]  /*2170*/  LEA R22, P4, R23, R246, 0x1 ;  /* 0x000000f617167211 */ /* 0x000fc800078808ff */
[----:B------:R-:W-:Y:S02]  /*2180*/  LEA.HI.X R23, R10, R247, R19, 0x1, P4 ;  /* 0x000000f70a177211 */ /* 0x000fe400020f0c13 */
[----:B----4-:R-:W-:Y:S02]  /*2190*/  ISETP.GE.AND P3, PT, R20, UR8, PT ;  /* 0x0000000814007c0c */ /* 0x010fe4000bf66270 */
        /* <DEDUP_REMOVED lines=23> */
.L_x_297:
[----:B------:R-:W-:Y:S05]  /*2310*/  BSYNC.RECONVERGENT B0 ;  /* 0x0000000000007941 */ /* 0x000fea0003800200 */
.L_x_296:
        /* <DEDUP_REMOVED lines=28> */
.L_x_299:
[----:B------:R1:W-:Y:S04]  /*24e0*/  STS.128 [R13], RZ ;  /* 0x000000ff0d007388 */ /* 0x0003e80000000c00 */
[----:B------:R1:W-:Y:S04]  /*24f0*/  STS.128 [R13+0x2000], RZ ;  /* 0x002000ff0d007388 */ /* 0x0003e80000000c00 */
[----:B------:R1:W-:Y:S04]  /*2500*/  STS.128 [R13+0x4000], RZ ;  /* 0x004000ff0d007388 */ /* 0x0003e80000000c00 */
[----:B------:R1:W-:Y:S02]  /*2510*/  STS.128 [R13+0x6000], RZ ;  /* 0x006000ff0d007388 */ /* 0x0003e40000000c00 */
.L_x_300:
[----:B------:R-:W-:Y:S05]  /*2520*/  BSYNC.RECONVERGENT B0 ;  /* 0x0000000000007941 */ /* 0x000fea0003800200 */
.L_x_298:
        /* <DEDUP_REMOVED lines=10> */
[----:B----4-:R-:W-:-:S05]  /*25d0*/  IMAD.WIDE.U32 R22, R236, R19, UR58 ;  /* 0x0000003aec167e25 */ /* 0x010fca000f8e0013 */
        /* <DEDUP_REMOVED lines=9> */
[----:B----4-:R-:W-:-:S04]  /*2670*/  LEA R22, P4, R17, R248, 0x1 ;  /* 0x000000f811167211 */ /* 0x010fc800078808ff */
        /* <DEDUP_REMOVED lines=25> */
.L_x_302:
[----:B------:R-:W-:Y:S05]  /*2810*/  BSYNC.RECONVERGENT B0 ;  /* 0x0000000000007941 */ /* 0x000fea0003800200 */
.L_x_301:
[----:B------:R-:W2:Y:S01]  /*2820*/  LDCU.64 UR8, c[0x0][0x3d0] ;  /* 0x00007a00ff0877ac */ /* 0x000ea20008000a00 */
[----:B------:R-:W-:Y:S01]  /*2830*/  MOV R11, UR14 ;  /* 0x0000000e000b7c02 */ /* 0x000fe20008000f00 */
[----:B------:R-:W-:Y:S01]  /*2840*/  BSSY.RECONVERGENT B0, `(.L_x_303) ;  /* 0x0000032000007945 */ /* 0x000fe20003800200 */
[----:B------:R-:W-:Y:S02]  /*2850*/  UIADD3 UR17, UPT, UPT, -UR33, UR39, URZ ;  /* 0x0000002721117290 */ /* 0x000fe4000fffe1ff */
[----:B------:R-:W-:Y:S01]  /*2860*/  UIMAD UR18, UR32, UR14, URZ ;  /* 0x0000000e201272a4 */ /* 0x000fe2000f8e02ff */
[----:B-1--4-:R-:W-:-:S03]  /*2870*/  IMAD.WIDE.U32 R22, R11, UR33, R20 ;  /* 0x000000210b167c25 */ /* 0x012fc6000f8e0014 */
[----:B------:R-:W-:Y:S01]  /*2880*/  UIMAD UR18, UR33, UR15, UR18 ;  /* 0x0000000f211272a4 */ /* 0x000fe2000f8e0212 */
[----:B------:R-:W-:Y:S02]  /*2890*/  ISETP.GE.AND P6, PT, R9, UR17, PT ;  /* 0x0000001109007c0c */ /* 0x000fe4000bfc6270 */
[----:B------:R-:W-:-:S04]  /*28a0*/  IADD3 R22, P0, PT, R22, UR54, RZ ;  /* 0x0000003616167c10 */ /* 0x000fc8000ff1e0ff */
[----:B------:R-:W-:Y:S01]  /*28b0*/  IADD3.X R23, PT, PT, R7, UR18, R23, P0, !PT ;  /* 0x0000001207177c10 */ /* 0x000fe200087fe417 */
[----:B--2---:R-:W-:-:S04]  /*28c0*/  IMAD R7, R5, UR8, RZ ;  /* 0x0000000805077c24 */ /* 0x004fc8000f8e02ff */
[C---:B------:R-:W-:Y:S02]  /*28d0*/  IMAD R7, R6.reuse, UR9, R7 ;  /* 0x0000000906077c24 */ /* 0x040fe4000f8e0207 */
[----:B------:R-:W-:-:S05]  /*28e0*/  IMAD.WIDE.U32 R22, R6, UR8, R22 ;  /* 0x0000000806167c25 */ /* 0x000fca000f8e0016 */
[----:B------:R-:W-:Y:S01]  /*28f0*/  IADD3 R7, PT, PT, R23, R7, RZ ;  /* 0x0000000717077210 */ /* 0x000fe20007ffe0ff */
[----:B------:R-:W-:Y:S06]  /*2900*/  @P6 BRA `(.L_x_304) ;  /* 0x0000000000846947 */ /* 0x000fec0003800000 */
[----:B------:R-:W1:Y:S01]  /*2910*/  LDCU UR18, c[0x0][0x440] ;  /* 0x00008800ff1277ac */ /* 0x000e620008000800 */
[----:B------:R-:W-:Y:S02]  /*2920*/  IMAD.MOV.U32 R24, RZ, RZ, R22 ;  /* 0x000000ffff187224 */ /* 0x000fe400078e0016 */
[----:B------:R-:W-:Y:S01]  /*2930*/  IMAD.MOV.U32 R25, RZ, RZ, R7 ;  /* 0x000000ffff197224 */ /* 0x000fe200078e0007 */
[----:B------:R-:W2:Y:S01]  /*2940*/  LDCU.64 UR8, c[0x0][0x388] ;  /* 0x00007100ff0877ac */ /* 0x000ea20008000a00 */
[----:B------:R-:W-:-:S04]  /*2950*/  IMAD.WIDE.U32 R26, R9, UR14, R24 ;  /* 0x0000000e091a7c25 */ /* 0x000fc8000f8e0018 */
[----:B------:R-:W-:Y:S01]  /*2960*/  IMAD R11, R9, UR15, R27 ;  /* 0x0000000f090b7c24 */ /* 0x000fe2000f8e021b */
[----:B-1----:R-:W-:Y:S02]  /*2970*/  ISETP.GE.AND P3, PT, R20, UR18, PT ;  /* 0x0000001214007c0c */ /* 0x002fe4000bf66270 */
[----:B------:R-:W-:Y:S02]  /*2980*/  ISETP.GE.AND P2, PT, R15, UR18, PT ;  /* 0x000000120f007c0c */ /* 0x000fe4000bf46270 */
[----:B--2---:R-:W-:Y:S02]  /*2990*/  LEA R24, P4, R26, UR8, 0x1 ;  /* 0x000000081a187c11 */ /* 0x004fe4000f8808ff */
[----:B------:R-:W-:Y:S02]  /*29a0*/  ISETP.GE.AND P1, PT, R16, UR18, PT ;  /* 0x0000001210007c0c */ /* 0x000fe4000bf26270 */
[----:B------:R-:W-:Y:S02]  /*29b0*/  ISETP.GE.AND P0, PT, R14, UR18, PT ;  /* 0x000000120e007c0c */ /* 0x000fe4000bf06270 */
        /* <DEDUP_REMOVED lines=22> */
.L_x_304:
[----:B------:R2:W-:Y:S04]  /*2b20*/  STS.128 [R13+0x10000], RZ ;  /* 0x010000ff0d007388 */ /* 0x0005e80000000c00 */
[----:B------:R2:W-:Y:S04]  /*2b30*/  STS.128 [R13+0x12000], RZ ;  /* 0x012000ff0d007388 */ /* 0x0005e80000000c00 */
[----:B------:R2:W-:Y:S04]  /*2b40*/  STS.128 [R13+0x14000], RZ ;  /* 0x014000ff0d007388 */ /* 0x0005e80000000c00 */
[----:B------:R2:W-:Y:S02]  /*2b50*/  STS.128 [R13+0x16000], RZ ;  /* 0x016000ff0d007388 */ /* 0x0005e40000000c00 */
.L_x_305:
[----:B------:R-:W-:Y:S05]  /*2b60*/  BSYNC.RECONVERGENT B0 ;  /* 0x0000000000007941 */ /* 0x000fea0003800200 */
.L_x_303:
[----:B------:R-:W-:Y:S01]  /*2b70*/  ISETP.GE.AND P5, PT, R18, UR17, PT ;  /* 0x0000001112007c0c */ /* 0x000fe2000bfa6270 */
[----:B------:R-:W-:-:S12]  /*2b80*/  BSSY.RECONVERGENT B0, `(.L_x_306) ;  /* 0x0000027000007945 */ /* 0x000fd80003800200 */
[----:B------:R4:W-:Y:S04]  /*2b90*/  @P5 STS.128 [R13+0x11000], RZ ;  /* 0x011000ff0d005388 */ /* 0x0009e80000000c00 */
[----:B------:R4:W-:Y:S04]  /*2ba0*/  @P5 STS.128 [R13+0x13000], RZ ;  /* 0x013000ff0d005388 */ /* 0x0009e80000000c00 */
[----:B------:R4:W-:Y:S04]  /*2bb0*/  @P5 STS.128 [R13+0x15000], RZ ;  /* 0x015000ff0d005388 */ /* 0x0009e80000000c00 */
[----:B------:R4:W-:Y:S01]  /*2bc0*/  @P5 STS.128 [R13+0x17000], RZ ;  /* 0x017000ff0d005388 */ /* 0x0009e20000000c00 */
[----:B------:R-:W-:Y:S05]  /*2bd0*/  @P5 BRA `(.L_x_307) ;  /* 0x0000000000845947 */ /* 0x000fea0003800000 */
[----:B------:R-:W1:Y:S01]  /*2be0*/  LDCU UR17, c[0x0][0x440] ;  /* 0x00008800ff1177ac */ /* 0x000e620008000800 */
[----:B------:R-:W-:Y:S02]  /*2bf0*/  IMAD R18, R2, UR14, RZ ;  /* 0x0000000e02127c24 */ /* 0x000fe4000f8e02ff */
[----:B------:R-:W-:Y:S01]  /*2c00*/  IMAD.MOV.U32 R23, RZ, RZ, R7 ;  /* 0x000000ffff177224 */ /* 0x000fe200078e0007 */
[----:B------:R-:W2:Y:S01]  /*2c10*/  LDCU.64 UR8, c[0x0][0x388] ;  /* 0x00007100ff0877ac */ /* 0x000ea20008000a00 */
[C---:B------:R-:W-:Y:S02]  /*2c20*/  IMAD R18, R3.reuse, UR15, R18 ;  /* 0x0000000f03127c24 */ /* 0x040fe4000f8e0212 */
[----:B------:R-:W-:-:S04]  /*2c30*/  IMAD.WIDE.U32 R22, R3, UR14, R22 ;  /* 0x0000000e03167c25 */ /* 0x000fc8000f8e0016 */
[----:B------:R-:W-:Y:S01]  /*2c40*/  IMAD.IADD R18, R23, 0x1, R18 ;  /* 0x0000000117127824 */ /* 0x000fe200078e0212 */
        /* <DEDUP_REMOVED lines=26> */
.L_x_307:
[----:B------:R-:W-:Y:S05]  /*2df0*/  BSYNC.RECONVERGENT B0 ;  /* 0x0000000000007941 */ /* 0x000fea0003800200 */
.L_x_306:
[----:B------:R-:W2:Y:S01]  /*2e00*/  LDCU.64 UR8, c[0x0][0x3d8] ;  /* 0x00007b00ff0877ac */ /* 0x000ea20008000a00 */
[----:B------:R-:W-:Y:S01]  /*2e10*/  MOV R7, UR12 ;  /* 0x0000000c00077c02 */ /* 0x000fe20008000f00 */
[----:B------:R-:W-:Y:S01]  /*2e20*/  BSSY.RECONVERGENT B0, `(.L_x_308) ;  /* 0x0000030000007945 */ /* 0x000fe20003800200 */
[----:B------:R-:W-:-:S03]  /*2e30*/  UIMAD UR32, UR32, UR12, URZ ;  /* 0x0000000c202072a4 */ /* 0x000fc6000f8e02ff */
[----:B------:R-:W-:Y:S01]  /*2e40*/  IMAD.WIDE.U32 R18, R7, UR33, R20 ;  /* 0x0000002107127c25 */ /* 0x000fe2000f8e0014 */
[----:B------:R-:W-:Y:S02]  /*2e50*/  UIMAD UR32, UR33, UR13, UR32 ;  /* 0x0000000d212072a4 */ /* 0x000fe4000f8e0220 */
[----:B------:R-:W-:-:S04]  /*2e60*/  IADD3 R18, P0, PT, R18, UR52, RZ ;  /* 0x0000003412127c10 */ /* 0x000fc8000ff1e0ff */
[----:B------:R-:W-:Y:S01]  /*2e70*/  IADD3.X R19, PT, PT, R8, UR32, R19, P0, !PT ;  /* 0x0000002008137c10 */ /* 0x000fe200087fe413 */
[----:B--2---:R-:W-:Y:S02]  /*2e80*/  IMAD R5, R5, UR8, RZ ;  /* 0x0000000805057c24 */ /* 0x004fe4000f8e02ff */
[----:B------:R-:W-:-:S04]  /*2e90*/  IMAD.WIDE.U32 R18, R6, UR8, R18 ;  /* 0x0000000806127c25 */ /* 0x000fc8000f8e0012 */
[----:B------:R-:W-:-:S05]  /*2ea0*/  IMAD R5, R6, UR9, R5 ;  /* 0x0000000906057c24 */ /* 0x000fca000f8e0205 */
[----:B------:R-:W-:Y:S01]  /*2eb0*/  IADD3 R5, PT, PT, R19, R5, RZ ;  /* 0x0000000513057210 */ /* 0x000fe20007ffe0ff */
[----:B------:R-:W-:Y:S06]  /*2ec0*/  @P6 BRA `(.L_x_309) ;  /* 0x0000000000846947 */ /* 0x000fec0003800000 */
[----:B------:R-:W2:Y:S01]  /*2ed0*/  LDCU UR14, c[0x0][0x440] ;  /* 0x00008800ff0e77ac */ /* 0x000ea20008000800 */
[----:B------:R-:W-:Y:S02]  /*2ee0*/  IMAD.MOV.U32 R6, RZ, RZ, R18 ;  /* 0x000000ffff067224 */ /* 0x000fe400078e0012 */
[----:B------:R-:W-:Y:S01]  /*2ef0*/  IMAD.MOV.U32 R7, RZ, RZ, R5 ;  /* 0x000000ffff077224 */ /* 0x000fe200078e0005 */
[----:B------:R-:W1:Y:S01]  /*2f00*/  LDCU.64 UR8, c[0x0][0x390] ;  /* 0x00007200ff0877ac */ /* 0x000e620008000a00 */
[----:B------:R-:W-:-:S04]  /*2f10*/  IMAD.WIDE.U32 R6, R9, UR12, R6 ;  /* 0x0000000c09067c25 */ /* 0x000fc8000f8e0006 */
[----:B------:R-:W-:Y:S01]  /*2f20*/  IMAD R9, R9, UR13, R7 ;  /* 0x0000000d09097c24 */ /* 0x000fe2000f8e0207 */
[----:B--2---:R-:W-:Y:S02]  /*2f30*/  ISETP.GE.AND P3, PT, R20, UR14, PT ;  /* 0x0000000e14007c0c */ /* 0x004fe4000bf66270 */
[----:B------:R-:W-:Y:S02]  /*2f40*/  ISETP.GE.AND P2, PT, R15, UR14, PT ;  /* 0x0000000e0f007c0c */ /* 0x000fe4000bf46270 */
[----:B-1----:R-:W-:Y:S02]  /*2f50*/  LEA R8, P4, R6, UR8, 0x1 ;  /* 0x0000000806087c11 */ /* 0x002fe4000f8808ff */
        /* <DEDUP_REMOVED lines=24> */
.L_x_309:
[----:B------:R2:W-:Y:S04]  /*30e0*/  STS.128 [R13+0x18000], RZ ;  /* 0x018000ff0d007388 */ /* 0x0005e80000000c00 */
[----:B------:R2:W-:Y:S04]  /*30f0*/  STS.128 [R13+0x1a000], RZ ;  /* 0x01a000ff0d007388 */ /* 0x0005e80000000c00 */
[----:B------:R2:W-:Y:S04]  /*3100*/  STS.128 [R13+0x1c000], RZ ;  /* 0x01c000ff0d007388 */ /* 0x0005e80000000c00 */
[----:B------:R2:W-:Y:S02]  /*3110*/  STS.128 [R13+0x1e000], RZ ;  /* 0x01e000ff0d007388 */ /* 0x0005e40000000c00 */
.L_x_310:
[----:B------:R-:W-:Y:S05]  /*3120*/  BSYNC.RECONVERGENT B0 ;  /* 0x0000000000007941 */ /* 0x000fea0003800200 */
.L_x_308:
[----:B------:R-:W1:Y:S01]  /*3130*/  S2R R217, SR_TID.X ;  /* 0x0000000000d97919 */ /* 0x000e620000002100 */
[----:B------:R-:W-:Y:S01]  /*3140*/  BSSY.RECONVERGENT B0, `(.L_x_311) ;  /* 0x0000029000007945 */ /* 0x000fe20003800200 */
[----:B------:R-:W-:Y:S01]  /*3150*/  SHF.L.U32 R6, R0, 0x6, RZ ;  /* 0x0000000600067819 */ /* 0x000fe200000006ff */
[----:B------:R1:W-:Y:S04]  /*3160*/  @P5 STS.128 [R13+0x19000], RZ ;  /* 0x019000ff0d005388 */ /* 0x0003e80000000c00 */
[----:B------:R1:W-:Y:S04]  /*3170*/  @P5 STS.128 [R13+0x1b000], RZ ;  /* 0x01b000ff0d005388 */ /* 0x0003e80000000c00 */
[----:B------:R1:W-:Y:S04]  /*3180*/  @P5 STS.128 [R13+0x1d000], RZ ;  /* 0x01d000ff0d005388 */ /* 0x0003e80000000c00 */
[----:B------:R1:W-:Y:S01]  /*3190*/  @P5 STS.128 [R13+0x1f000], RZ ;  /* 0x01f000ff0d005388 */ /* 0x0003e20000000c00 */
[----:B------:R-:W-:Y:S05]  /*31a0*/  @P5 BRA `(.L_x_312) ;  /* 0x0000000000885947 */ /* 0x000fea0003800000 */
[----:B------:R-:W2:Y:S01]  /*31b0*/  LDCU UR14, c[0x0][0x440] ;  /* 0x00008800ff0e77ac */ /* 0x000ea20008000800 */
[----:B------:R-:W-:Y:S02]  /*31c0*/  IMAD R2, R2, UR12, RZ ;  /* 0x0000000c02027c24 */ /* 0x000fe4000f8e02ff */
[----:B-1----:R-:W-:Y:S01]  /*31d0*/  IMAD.MOV.U32 R8, RZ, RZ, R18 ;  /* 0x000000ffff087224 */ /* 0x002fe200078e0012 */
[----:B------:R-:W1:Y:S01]  /*31e0*/  LDCU.64 UR8, c[0x0][0x390] ;  /* 0x00007200ff0877ac */ /* 0x000e620008000a00 */
[----:B------:R-:W-:Y:S02]  /*31f0*/  IMAD.MOV.U32 R9, RZ, RZ, R5 ;  /* 0x000000ffff097224 */ /* 0x000fe400078e0005 */
[C---:B------:R-:W-:Y:S02]  /*3200*/  IMAD R2, R3.reuse, UR13, R2 ;  /* 0x0000000d03027c24 */ /* 0x040fe4000f8e0202 */
[----:B------:R-:W-:-:S04]  /*3210*/  IMAD.WIDE.U32 R8, R3, UR12, R8 ;  /* 0x0000000c03087c25 */ /* 0x000fc8000f8e0008 */
[----:B------:R-:W-:Y:S01]  /*3220*/  IMAD.IADD R3, R9, 0x1, R2 ;  /* 0x0000000109037824 */ /* 0x000fe200078e0202 */
        /* <DEDUP_REMOVED lines=26> */
.L_x_312:
[----:B------:R-:W-:Y:S05]  /*33d0*/  BSYNC.RECONVERGENT B0 ;  /* 0x0000000000007941 */ /* 0x000fea0003800200 */
.L_x_311:
[----:B-1----:R-:W-:Y:S01]  /*33e0*/  LOP3.LUT R3, R6, 0x1c0, RZ, 0xc0, !PT ;  /* 0x000001c006037812 */ /* 0x002fe200078ec0ff */
[----:B------:R-:W-:Y:S01]  /*33f0*/  IMAD.SHL.U32 R229, R0, 0x20, RZ ;  /* 0x0000002000e57824 */ /* 0x000fe200078e00ff */
[----:B------:R-:W-:Y:S01]  /*3400*/  LOP3.LUT R6, R6, 0x200, RZ, 0xc0, !PT ;  /* 0x0000020006067812 */ /* 0x000fe200078ec0ff */
[----:B------:R-:W-:Y:S01]  /*3410*/  IMAD.SHL.U32 R9, R217, 0x2, RZ ;  /* 0x00000002d9097824 */ /* 0x000fe200078e00ff */
[----:B------:R-:W-:Y:S01]  /*3420*/  LOP3.LUT R3, R3, 0x38, R4, 0xf8, !PT ;  /* 0x0000003803037812 */ /* 0x000fe200078ef804 */
[C---:B------:R-:W-:Y:S01]  /*3430*/  IMAD.SHL.U32 R227, R0.reuse, 0x10, RZ ;  /* 0x0000001000e37824 */ /* 0x040fe200078e00ff */
[----:B------:R-:W-:Y:S01]  /*3440*/  LOP3.LUT R2, R229, 0x200, RZ, 0xc0, !PT ;  /* 0x00000200e5027812 */ /* 0x000fe200078ec0ff */
[C---:B------:R-:W-:Y:S01]  /*3450*/  IMAD.SHL.U32 R233, R0.reuse, 0x2, RZ ;  /* 0x0000000200e97824 */ /* 0x040fe200078e00ff */
[----:B------:R-:W-:Y:S01]  /*3460*/  R2P PR, R0, 0x6 ;  /* 0x0000000600007804 */ /* 0x000fe20000000000 */
[----:B------:R-:W-:Y:S01]  /*3470*/  IMAD.SHL.U32 R218, R217, 0x40, RZ ;  /* 0x00000040d9da7824 */ /* 0x000fe200078e00ff */
[----:B------:R-:W-:Y:S01]  /*3480*/  LOP3.LUT R0, R3, 0x8, R0, 0x78, !PT ;  /* 0x0000000803007812 */ /* 0x000fe200078e7800 */
[----:B------:R-:W-:Y:S01]  /*3490*/  IMAD.SHL.U32 R243, R217, 0x10, RZ ;  /* 0x00000010d9f37824 */ /* 0x000fe200078e00ff */
[----:B------:R-:W-:Y:S01]  /*34a0*/  LOP3.LUT R12, R3, 0x8, R12, 0x78, !PT ;  /* 0x00000008030c7812 */ /* 0x000fe200078e780c */
[C---:B------:R-:W-:Y:S01]  /*34b0*/  IMAD.SHL.U32 R3, R217.reuse, 0x20, RZ ;  /* 0x00000020d9037824 */ /* 0x040fe200078e00ff */
[----:B------:R-:W-:Y:S01]  /*34c0*/  SHF.R.U32.HI R4, RZ, 0x2, R217 ;  /* 0x00000002ff047819 */ /* 0x000fe200000116d9 */
[----:B------:R-:W-:Y:S01]  /*34d0*/  IMAD.SHL.U32 R232, R217, 0x8, RZ ;  /* 0x00000008d9e87824 */ /* 0x000fe200078e00ff */
[C---:B------:R-:W-:Y:S01]  /*34e0*/  LOP3.LUT R5, R9.reuse, 0x38, RZ, 0xc0, !PT ;  /* 0x0000003809057812 */ /* 0x040fe200078ec0ff */
[----:B------:R-:W1:Y:S01]  /*34f0*/  LDC R241, c[0x0][0x44c] ;  /* 0x00011300fff17b82 */ /* 0x000e620000000800 */
[----:B------:R-:W-:Y:S01]  /*3500*/  LOP3.LUT R227, R2, 0x3800, R227, 0xf8, !PT ;  /* 0x0000380002e37812 */ /* 0x000fe200078ef8e3 */
[----:B------:R-:W0:Y:S01]  /*3510*/  LDGDEPBAR ;  /* 0x00000000000079af */ /* 0x000e220000000000 */
[----:B------:R-:W-:Y:S01]  /*3520*/  LOP3.LUT R229, R6, 0xc00, R229, 0xf8, !PT ;  /* 0x00000c0006e57812 */ /* 0x000fe200078ef8e5 */
[----:B------:R-:W2:Y:S01]  /*3530*/  LDCU UR13, c[0x0][0x590] ;  /* 0x0000b200ff0d77ac */ /* 0x000ea20008000800 */
[--C-:B------:R-:W-:Y:S01]  /*3540*/  SHF.R.U32.HI R7, RZ, 0x3, R217.reuse ;  /* 0x00000003ff077819 */ /* 0x100fe200000116d9 */
[----:B------:R-:W-:Y:S01]  /*3550*/  IMAD.MOV.U32 R222, RZ, RZ, 0x20 ;  /* 0x00000020ffde7424 */ /* 0x000fe200078e00ff */
[----:B------:R-:W-:Y:S01]  /*3560*/  LOP3.LUT R6, R9, 0x20, RZ, 0xc0, !PT ;  /* 0x0000002009067812 */ /* 0x000fe200078ec0ff */
[----:B------:R-:W-:Y:S01]  /*3570*/  IMAD.MOV.U32 R216, RZ, RZ, 0x40 ;  /* 0x00000040ffd87424 */ /* 0x000fe200078e00ff */
[----:B------:R-:W-:Y:S01]  /*3580*/  LOP3.LUT R4, R5, 0x20, R4, 0x78, !PT ;  /* 0x0000002005047812 */ /* 0x000fe200078e7804 */
[----:B------:R-:W-:Y:S01]  /*3590*/  IMAD.MOV.U32 R245, RZ, RZ, 0x10 ;  /* 0x00000010fff57424 */ /* 0x000fe200078e00ff */
[----:B------:R-:W-:Y:S01]  /*35a0*/  SHF.R.U32.HI R5, RZ, 0x1, R217 ;  /* 0x00000001ff057819 */ /* 0x000fe200000116d9 */
[----:B------:R-:W-:Y:S01]  /*35b0*/  IMAD.U32 R8, RZ, RZ, UR41 ;  /* 0x00000029ff087e24 */ /* 0x000fe2000f8e00ff */
[----:B------:R-:W-:Y:S01]  /*35c0*/  LOP3.LUT R2, R3, 0xc00, RZ, 0xc0, !PT ;  /* 0x00000c0003027812 */ /* 0x000fe200078ec0ff */
[----:B------:R-:W-:Y:S01]  /*35d0*/  IMAD.MOV.U32 R240, RZ, RZ, 0x3f ;  /* 0x0000003ffff07424 */ /* 0x000fe200078e00ff */
[----:B------:R-:W-:Y:S01]  /*35e0*/  LOP3.LUT R227, R227, R0, RZ, 0xfc, !PT ;  /* 0x00000000e3e37212 */ /* 0x000fe200078efcff */
[----:B------:R-:W-:Y:S01]  /*35f0*/  IMAD.MOV.U32 R237, RZ, RZ, 0x37 ;  /* 0x00000037ffed7424 */ /* 0x000fe200078e00ff */
[----:B------:R-:W-:-:S02]  /*3600*/  LOP3.LUT R0, R3, 0x200, RZ, 0xc0, !PT ;  /* 0x0000020003007812 */ /* 0x000fc400078ec0ff */
[----:B------:R-:W-:Y:S02]  /*3610*/  CS2R R190, SRZ ;  /* 0x0000000000be7805 */ /* 0x000fe4000001ff00 */
[----:B------:R-:W-:Y:S02]  /*3620*/  LOP3.LUT R7, R6, 0x18, R7, 0xf8, !PT ;  /* 0x0000001806077812 */ /* 0x000fe400078ef807 */
[----:B------:R-:W-:Y:S02]  /*3630*/  CS2R R188, SRZ ;  /* 0x0000000000bc7805 */ /* 0x000fe4000001ff00 */
[----:B------:R-:W-:Y:S02]  /*3640*/  LOP3.LUT R11, R218, 0x1c0, RZ, 0xc0, !PT ;  /* 0x000001c0da0b7812 */ /* 0x000fe400078ec0ff */
[----:B------:R-:W-:Y:S02]  /*3650*/  CS2R R194, SRZ ;  /* 0x0000000000c27805 */ /* 0x000fe4000001ff00 */
[----:B------:R-:W-:-:S02]  /*3660*/  LOP3.LUT R6, R5, 0x10, RZ, 0xc0, !PT ;  /* 0x0000001005067812 */ /* 0x000fc400078ec0ff */
[----:B------:R-:W-:Y:S02]  /*3670*/  CS2R R192, SRZ ;  /* 0x0000000000c07805 */ /* 0x000fe4000001ff00 */
[----:B------:R-:W-:Y:S02]  /*3680*/  LOP3.LUT R2, R2, 0x6, R9, 0xf8, !PT ;  /* 0x0000000602027812 */ /* 0x000fe400078ef809 */
[----:B------:R-:W-:Y:S02]  /*3690*/  CS2R R186, SRZ ;  /* 0x0000000000ba7805 */ /* 0x000fe4000001ff00 */
[----:B------:R-:W-:Y:S02]  /*36a0*/  LOP3.LUT R9, R0, 0x3800, R243, 0xf8, !PT ;  /* 0x0000380000097812 */ /* 0x000fe400078ef8f3 */
[----:B------:R-:W-:Y:S02]  /*36b0*/  CS2R R184, SRZ ;  /* 0x0000000000b87805 */ /* 0x000fe4000001ff00 */
[----:B------:R-:W-:-:S02]  /*36c0*/  LOP3.LUT R0, R11, 0x38, R232, 0xf8, !PT ;  /* 0x000000380b007812 */ /* 0x000fc400078ef8e8 */
[----:B------:R-:W-:Y:S02]  /*36d0*/  CS2R R182, SRZ ;  /* 0x0000000000b67805 */ /* 0x000fe4000001ff00 */
[----:B------:R-:W-:Y:S01]  /*36e0*/  LOP3.LUT R11, R6, 0x8, R217, 0xf8, !PT ;  /* 0x00000008060b7812 */ /* 0x000fe200078ef8d9 */
[----:B------:R-:W-:Y:S01]  /*36f0*/  IMAD.MOV.U32 R6, RZ, RZ, 0x40 ;  /* 0x00000040ff067424 */ /* 0x000fe200078e00ff */
[----:B------:R-:W-:Y:S02]  /*3700*/  LOP3.LUT R243, R4, 0x1c0, R243, 0xf8, !PT ;  /* 0x000001c004f37812 */ /* 0x000fe400078ef8f3 */
[----:B------:R-:W-:Y:S02]  /*3710*/  CS2R R180, SRZ ;  /* 0x0000000000b47805 */ /* 0x000fe4000001ff00 */
[----:B------:R-:W-:Y:S02]  /*3720*/  LOP3.LUT R242, R0, 0x8, R217, 0x78, !PT ;  /* 0x0000000800f27812 */ /* 0x000fe400078e78d9 */
[----:B------:R-:W-:-:S02]  /*3730*/  CS2R R174, SRZ ;  /* 0x0000000000ae7805 */ /* 0x000fc4000001ff00 */
[----:B------:R-:W-:Y:S02]  /*3740*/  LOP3.LUT R4, R11, R0, RZ, 0x3c, !PT ;  /* 0x000000000b047212 */ /* 0x000fe400078e3cff */
[----:B------:R-:W-:Y:S02]  /*3750*/  CS2R R172, SRZ ;  /* 0x0000000000ac7805 */ /* 0x000fe4000001ff00 */
[----:B------:R-:W-:Y:S01]  /*3760*/  LOP3.LUT R0, R0, 0x8, R5, 0x78, !PT ;  /* 0x0000000800007812 */ /* 0x000fe200078e7805 */
[----:B------:R-:W-:Y:S01]  /*3770*/  IMAD.U32 R5, RZ, RZ, UR48 ;  /* 0x00000030ff057e24 */ /* 0x000fe2000f8e00ff */
[----:B------:R-:W-:Y:S02]  /*3780*/  LOP3.LUT R7, R7, 0x1c0, R218, 0xf8, !PT ;  /* 0x000001c007077812 */ /* 0x000fe400078ef8da */
[----:B------:R-:W-:Y:S02]  /*3790*/  CS2R R178, SRZ ;  /* 0x0000000000b27805 */ /* 0x000fe4000001ff00 */
[----:B------:R-:W-:-:S02]  /*37a0*/  LOP3.LUT R229, R229, R12, RZ, 0xfc, !PT ;  /* 0x0000000ce5e57212 */ /* 0x000fc400078efcff */
[----:B------:R-:W-:Y:S02]  /*37b0*/  CS2R R176, SRZ ;  /* 0x0000000000b07805 */ /* 0x000fe4000001ff00 */
[----:B------:R-:W-:Y:S02]  /*37c0*/  IADD3 R244, PT, PT, R5, UR39, R236 ;  /* 0x0000002705f47c10 */ /* 0x000fe4000fffe0ec */
[----:B------:R-:W-:Y:S02]  /*37d0*/  CS2R R170, SRZ ;  /* 0x0000000000aa7805 */ /* 0x000fe4000001ff00 */
[----:B------:R-:W-:Y:S02]  /*37e0*/  LOP3.LUT R5, R7, 0x38, R232, 0x78, !PT ;  /* 0x0000003807057812 */ /* 0x000fe400078e78e8 */
[----:B------:R-:W-:Y:S02]  /*37f0*/  CS2R R168, SRZ ;  /* 0x0000000000a87805 */ /* 0x000fe4000001ff00 */
[----:B------:R-:W-:-:S02]  /*3800*/  SEL R6, R6, 0xffffffc0, !P2 ;  /* 0xffffffc006067807 */ /* 0x000fc40005000000 */
[----:B------:R-:W-:Y:S02]  /*3810*/  CS2R R166, SRZ ;  /* 0x0000000000a67805 */ /* 0x000fe4000001ff00 */
[----:B------:R-:W-:Y:S02]  /*3820*/  LEA R227, R227, UR38, 0x1 ;  /* 0x00000026e3e37c11 */ /* 0x000fe4000f8e08ff */
[----:B------:R-:W-:Y:S02]  /*3830*/  CS2R R164, SRZ ;  /* 0x0000000000a47805 */ /* 0x000fe4000001ff00 */
[----:B------:R-:W-:Y:S02]  /*3840*/  LOP3.LUT R233, R233, 0x6, RZ, 0xc0, !PT ;  /* 0x00000006e9e97812 */ /* 0x000fe400078ec0ff */
[----:B------:R-:W-:Y:S02]  /*3850*/  CS2R R158, SRZ ;  /* 0x00000000009e7805 */ /* 0x000fe4000001ff00 */
[----:B------:R-:W-:Y:S01]  /*3860*/  LOP3.LUT R220, R5, 0x200, R218, 0xf8, !PT ;  /* 0x0000020005dc7812 */ /* 0x000fe200078ef8da */
[----:B------:R-:W-:Y:S01]  /*3870*/  IMAD.IADD R223, R6, 0x1, R227 ;  /* 0x0000000106df7824 */ /* 0x000fe200078e02e3 */
[----:B------:R-:W-:-:S02]  /*3880*/  LEA R229, R229, UR38, 0x1 ;  /* 0x00000026e5e57c11 */ /* 0x000fc4000f8e08ff */
[----:B------:R-:W-:Y:S02]  /*3890*/  CS2R R156, SRZ ;  /* 0x00000000009c7805 */ /* 0x000fe4000001ff00 */
[----:B------:R-:W-:Y:S02]  /*38a0*/  LOP3.LUT R218, R218, 0x200, RZ, 0xc0, !PT ;  /* 0x00000200dada7812 */ /* 0x000fe400078ec0ff */
[----:B------:R-:W-:Y:S02]  /*38b0*/  CS2R R162, SRZ ;  /* 0x0000000000a27805 */ /* 0x000fe4000001ff00 */
[----:B------:R-:W-:Y:S01]  /*38c0*/  LOP3.LUT R243, R2, R243, RZ, 0xfc, !PT ;  /* 0x000000f302f37212 */ /* 0x000fe200078efcff */
[----:B------:R-:W-:Y:S01]  /*38d0*/  IMAD.MOV.U32 R2, RZ, RZ, 0x20 ;  /* 0x00000020ff027424 */ /* 0x000fe200078e00ff */
[----:B------:R-:W-:Y:S01]  /*38e0*/  SEL R222, R222, 0xffffffe0, !P1 ;  /* 0xffffffe0dede7807 */ /* 0x000fe20004800000 */
[----:B------:R-:W-:Y:S01]  /*38f0*/  IMAD.IADD R225, R6, 0x1, R229 ;  /* 0x0000000106e17824 */ /* 0x000fe200078e02e5 */
[----:B------:R-:W-:-:S02]  /*3900*/  LOP3.LUT R233, R233, 0xe0, R10, 0xf8, !PT ;  /* 0x000000e0e9e97812 */ /* 0x000fc400078ef80a */
[----:B------:R-:W-:Y:S02]  /*3910*/  CS2R R160, SRZ ;  /* 0x0000000000a07805 */ /* 0x000fe4000001ff00 */
[C---:B------:R-:W-:Y:S01]  /*3920*/  LOP3.LUT P3, RZ, R217.reuse, 0x4, RZ, 0xc0, !PT ;  /* 0x00000004d9ff7812 */ /* 0x040fe2000786c0ff */
[C---:B------:R-:W-:Y:S01]  /*3930*/  IMAD.IADD R224, R222.reuse, 0x1, R227 ;  /* 0x00000001dee07824 */ /* 0x040fe200078e02e3 */
[----:B------:R-:W-:Y:S01]  /*3940*/  LOP3.LUT P0, RZ, R217, 0x2, RZ, 0xc0, !PT ;  /* 0x00000002d9ff7812 */ /* 0x000fe2000780c0ff */
[----:B------:R-:W-:Y:S01]  /*3950*/  IMAD.IADD R226, R222, 0x1, R229 ;  /* 0x00000001dee27824 */ /* 0x000fe200078e02e5 */
[----:B------:R-:W-:Y:S01]  /*3960*/  LOP3.LUT R251, R218, 0xc00, R3, 0xf8, !PT ;  /* 0x00000c00dafb7812 */ /* 0x000fe200078ef803 */
[----:B------:R-:W-:Y:S01]  /*3970*/  IMAD.IADD R221, R222, 0x1, R223 ;  /* 0x00000001dedd7824 */ /* 0x000fe200078e02df */
[----:B------:R-:W-:Y:S01]  /*3980*/  LOP3.LUT R242, R9, R242, RZ, 0xfc, !PT ;  /* 0x000000f209f27212 */ /* 0x000fe200078efcff */
[----:B------:R-:W-:Y:S01]  /*3990*/  IMAD.U32 R233, R8, 0x40, R233 ;  /* 0x0000004008e97824 */ /* 0x000fe200078e00e9 */
        /* <DEDUP_REMOVED lines=44> */
[----:B------:R-:W-:Y:S01]  /*3c60*/  LOP3.LUT P4, RZ, R217, 0x8, RZ, 0xc0, !PT ;  /* 0x00000008d9ff7812 */ /* 0x000fe2000788c0ff */
[----:B------:R-:W-:Y:S01]  /*3c70*/  VIADD R244, R244, -UR47 ;  /* 0x8000002ff4f47c36 */ /* 0x000fe20008000000 */
[----:B------:R-:W-:Y:S01]  /*3c80*/  SEL R216, R216, 0xffffffc0, !P3 ;  /* 0xffffffc0d8d87807 */ /* 0x000fe20005800000 */
[----:B------:R-:W-:Y:S01]  /*3c90*/  IMAD.IADD R222, R222, 0x1, R225 ;  /* 0x00000001dede7824 */ /* 0x000fe200078e02e1 */
[----:B------:R-:W-:Y:S01]  /*3ca0*/  SEL R2, R2, 0xffffffe0, !P0 ;  /* 0xffffffe002027807 */ /* 0x000fe20004000000 */
[----:B------:R-:W1:Y:S01]  /*3cb0*/  LDCU UR8, c[0x0][0x440] ;  /* 0x00008800ff0877ac */ /* 0x000e620008000800 */
[----:B------:R-:W-:Y:S02]  /*3cc0*/  SEL R245, R245, 0xfffffff0, !P3 ;  /* 0xfffffff0f5f57807 */ /* 0x000fe40005800000 */
[----:B------:R-:W-:Y:S01]  /*3cd0*/  LOP3.LUT R250, R232, 0x38, RZ, 0xc0, !PT ;  /* 0x00000038e8fa7812 */ /* 0x000fe200078ec0ff */
[----:B------:R-:W1:Y:S01]  /*3ce0*/  LDCU UR9, c[0x0][0x3e0] ;  /* 0x00007c00ff0977ac */ /* 0x000e620008000800 */
[----:B------:R-:W-:-:S02]  /*3cf0*/  LOP3.LUT R219, R4, 0x200, R3, 0xf8, !PT ;  /* 0x0000020004db7812 */ /* 0x000fc400078ef803 */
[----:B------:R-:W-:Y:S01]  /*3d00*/  LOP3.LUT R251, R251, R0, RZ, 0xfc, !PT ;  /* 0x00000000fbfb7212 */ /* 0x000fe200078efcff */
[----:B------:R-:W1:Y:S01]  /*3d10*/  LDCU UR12, c[0x0][0x45c] ;  /* 0x00008b80ff0c77ac */ /* 0x000e620008000800 */
[----:B--2---:R-:W-:Y:S02]  /*3d20*/  USHF.L.U32 UR13, UR13, 0x6, URZ ;  /* 0x000000060d0d7899 */ /* 0x004fe400080006ff */
[----:B------:R-:W-:-:S12]  /*3d30*/  UIADD3 UR50, UPT, UPT, UR50, 0x40, -UR39 ;  /* 0x0000004032327890 */ /* 0x000fd8000fffe827 */
.L_x_315:
[----:B------:R-:W0:Y:S01]  /*3d40*/  LDGDEPBAR ;  /* 0x00000000000079af */ /* 0x000e220000000000 */
[----:B------:R-:W-:Y:S01]  /*3d50*/  IMAD.U32 R116, RZ, RZ, UR10 ;  /* 0x0000000aff747e24 */ /* 0x000fe2000f8e00ff */
[----:B------:R-:W-:Y:S01]  /*3d60*/  LEA R230, R219, UR4, 0x1 ;  /* 0x00000004dbe67c11 */ /* 0x000fe2000f8e08ff */
[----:B------:R-:W-:Y:S01]  /*3d70*/  IMAD.U32 R117, RZ, RZ, UR11 ;  /* 0x0000000bff757e24 */ /* 0x000fe2000f8e00ff */
[----:B------:R-:W-:Y:S01]  /*3d80*/  LEA R228, R220, UR4, 0x1 ;  /* 0x00000004dce47c11 */ /* 0x000fe2000f8e08ff */
[----:B-----5:R-:W-:Y:S01]  /*3d90*/  FMUL.FTZ R131, R235, 1.4426950216293334961 ;  /* 0x3fb8aa3beb837820 */ /* 0x020fe20000410000 */
[----:B------:R-:W-:Y:S01]  /*3da0*/  LEA R200, R243, UR5, 0x1 ;  /* 0x00000005f3c87c11 */ /* 0x000fe2000f8e08ff */
[----:B------:R-:W-:Y:S01]  /*3db0*/  FMUL.FTZ R198, R234, 1.4426950216293334961 ;  /* 0x3fb8aa3beac67820 */ /* 0x000fe20000410000 */
[----:B------:R-:W-:Y:S01]  /*3dc0*/  FSETP.NEU.FTZ.AND P1, PT, R235, -INF , PT ;  /* 0xff800000eb00780b */ /* 0x000fe20003f3d000 */
[----:B------:R-:W-:Y:S01]  /*3dd0*/  UIADD3 UR48, UPT, UPT, UR48, -0x40, URZ ;  /* 0xffffffc030307890 */ /* 0x000fe2000fffe0ff */
[----:B------:R-:W-:Y:S01]  /*3de0*/  LOP3.LUT R231, R218, 0x400, R3, 0xf8, !PT ;  /* 0x00000400dae77812 */ /* 0x000fe200078ef803 */
[C---:B------:R-:W-:Y:S01]  /*3df0*/  VIADD R202, R200.reuse, 0x20 ;  /* 0x00000020c8ca7836 */ /* 0x040fe20000000000 */
[----:B------:R-:W-:Y:S01]  /*3e00*/  FSEL R131, R131, RZ, P1 ;  /* 0x000000ff83837208 */ /* 0x000fe20000800000 */
[----:B------:R-:W-:Y:S01]  /*3e10*/  @P4 VIADD R202, R200, 0xffffffe0 ;  /* 0xffffffe0c8ca4836 */ /* 0x000fe20000000000 */
[----:B------:R-:W-:Y:S01]  /*3e20*/  UISETP.GE.AND UP0, UPT, UR48, UR50, UPT ;  /* 0x000000323000728c */ /* 0x000fe2000bf06270 */
[----:B------:R-:W-:Y:S01]  /*3e30*/  LOP3.LUT R231, R231, R0, RZ, 0xfc, !PT ;  /* 0x00000000e7e77212 */ /* 0x000fe200078efcff */
[----:B------:R-:W-:Y:S02]  /*3e40*/  USHF.L.U32 UR14, UR41, 0x6, URZ ;  /* 0x00000006290e7899 */ /* 0x000fe400080006ff */
[----:B------:R-:W-:Y:S01]  /*3e50*/  UIADD3 UR46, UPT, UPT, UR46, -0x1, URZ ;  /* 0xffffffff2e2e7890 */ /* 0x000fe2000fffe0ff */
[----:B------:R-:W-:Y:S01]  /*3e60*/  LEA R231, R231, UR4, 0x1 ;  /* 0x00000004e7e77c11 */ /* 0x000fe2000f8e08ff */
[----:B------:R-:W-:Y:S01]  /*3e70*/  UIADD3 UR14, UPT, UPT, UR14, 0x40, URZ ;  /* 0x000000400e0e7890 */ /* 0x000fe2000fffe0ff */
[----:B------:R-:W-:Y:S04]  /*3e80*/  DEPBAR.LE SB0, 0x0 ;  /* 0x000080000000791a */ /* 0x000fe80000000000 */
[----:B------:R-:W-:Y:S01]  /*3e90*/  BAR.SYNC.DEFER_BLOCKING 0x0 ;  /* 0x0000000000007b1d */ /* 0x000fe20000010000 */
[----:B------:R-:W-:Y:S06]  /*3ea0*/  UISETP.LT.AND UP0, UPT, UR14, UR39, UP0 ;  /* 0x000000270e00728c */ /* 0x000fec0008701270 */
[----:B------:R-:W-:Y:S01]  /*3eb0*/  PLOP3.LUT P0, PT, PT, PT, UP0, 0x80, 0x8 ;  /* 0x000000000008781c */ /* 0x000fe20003f0f008 */
[----:B------:R-:W-:Y:S11]  /*3ec0*/  UISETP.GT.AND UP0, UPT, UR46, UR49, UPT ;  /* 0x000000312e00728c */ /* 0x000ff6000bf04270 */
[----:B------:R-:W-:Y:S01]  /*3ed0*/  @UP0 UIADD3 UR15, UP1, UPT, UR58, -0x100, URZ ;  /* 0xffffff003a0f0890 */ /* 0x000fe2000ff3e0ff */
[C---:B------:R-:W-:Y:S01]  /*3ee0*/  @!P0 VIADD R121, R233.reuse, 0x1 ;  /* 0x00000001e9798836 */ /* 0x040fe20000000000 */
[C---:B------:R-:W-:Y:S01]  /*3ef0*/  @!P0 VIADDMNMX R130, R244.reuse, -R240, UR39, PT ;  /* 0x00000027f4828e46 */ /* 0x040fe2000b8009f0 */
[----:B------:R-:W-:Y:S01]  /*3f00*/  @!P0 VIADD R123, R233, 0x8 ;  /* 0x00000008e97b8836 */ /* 0x000fe20000000000 */
[----:B------:R-:W-:Y:S01]  /*3f10*/  @!P0 VIADDMNMX R196, R244, -R237, UR39, PT ;  /* 0x00000027f4c48e46 */ /* 0x000fe2000b8009ed */
[----:B------:R-:W-:Y:S01]  /*3f20*/  LDSM.16.M88.4 R84, [R229] ;  /* 0x00000000e554783b */ /* 0x000fe20000000200 */
[-C--:B------:R-:W-:Y:S01]  /*3f30*/  @!P0 ISETP.GE.AND P1, PT, R121, R130.reuse, PT ;  /* 0x000000827900820c */ /* 0x080fe20003f26270 */
[C---:B------:R-:W-:Y:S01]  /*3f40*/  @!P0 VIADD R125, R233.reuse, 0x9 ;  /* 0x00000009e97d8836 */ /* 0x040fe20000000000 */
[C---:B------:R-:W-:Y:S01]  /*3f50*/  @!P0 IADD3 R129, PT, PT, R233.reuse, 0x11, RZ ;  /* 0x00000011e9818810 */ /* 0x040fe20007ffe0ff */
[C---:B------:R-:W-:Y:S01]  /*3f60*/  @!P0 VIADD R127, R233.reuse, 0x10 ;  /* 0x00000010e97f8836 */ /* 0x040fe20000000000 */
[----:B------:R-:W2:Y:S01]  /*3f70*/  LDSM.16.M88.4 R88, [R227+0x10000] ;  /* 0x01000000e358783b */ /* 0x000ea20000000200 */
[C---:B------:R-:W-:Y:S01]  /*3f80*/  @!P0 VIADD R197, R233.reuse, 0x18 ;  /* 0x00000018e9c58836 */ /* 0x040fe20000000000 */
[C---:B------:R-:W-:Y:S01]  /*3f90*/  @!P0 ISETP.GE.AND P2, PT, R233.reuse, R130, PT ;  /* 0x00000082e900820c */ /* 0x040fe20003f46270 */
[----:B------:R-:W-:Y:S01]  /*3fa0*/  @!P0 VIADD R199, R233, 0x19 ;  /* 0x00000019e9c78836 */ /* 0x000fe20000000000 */
[----:B------:R-:W-:Y:S01]  /*3fb0*/  @UP0 UIADD3.X UR14, UPT, UPT, UR59, -0x1, URZ, UP1, !UPT ;  /* 0xffffffff3b0e0890 */ /* 0x000fe20008ffe4ff */
[----:B------:R-:W3:Y:S01]  /*3fc0*/  LDSM.16.M88.4 R92, [R227+0x10800] ;  /* 0x01080000e35c783b */ /* 0x000ee20000000200 */
[----:B------:R-:W-:Y:S04]  /*3fd0*/  @UP0 UIADD3 UR10, UP1, UPT, UR10, -0x100, URZ ;  /* 0xffffff000a0a0890 */ /* 0x000fe8000ff3e0ff */
[----:B------:R-:W-:Y:S01]  /*3fe0*/  LDSM.16.M88.4 R96, [R226] ;  /* 0x00000000e260783b */ /* 0x000fe20000000200 */
[----:B------:R-:W-:Y:S04]  /*3ff0*/  @UP0 UIADD3.X UR11, UPT, UPT, UR11, -0x1, URZ, UP1, !UPT ;  /* 0xffffffff0b0b0890 */ /* 0x000fe80008ffe4ff */
[----:B-1----:R-:W1:Y:S05]  /*4000*/  LDSM.16.M88.4 R100, [R224+0x10000] ;  /* 0x01000000e064783b */ /* 0x002e6a0000000200 */
[----:B------:R-:W1:Y:S05]  /*4010*/  LDSM.16.M88.4 R104, [R224+0x10800] ;  /* 0x01080000e068783b */ /* 0x000e6a0000000200 */
[----:B------:R-:W-:Y:S05]  /*4020*/  LDSM.16.M88.4 R108, [R225] ;  /* 0x00000000e16c783b */ /* 0x000fea0000000200 */
[----:B------:R-:W1:Y:S01]  /*4030*/  LDSM.16.M88.4 R112, [R223+0x10000] ;  /* 0x01000000df70783b */ /* 0x000e620000000200 */
[C---:B--2---:R-:W-:Y:S08]  /*4040*/  HMMA.16816.F32 R4, R84.reuse, R88, RZ ;  /* 0x000000585404723c */ /* 0x044ff000000018ff */
[C---:B------:R-:W-:Y:S01]  /*4050*/  HMMA.16816.F32 R8, R84.reuse, R90, RZ ;  /* 0x0000005a5408723c */ /* 0x040fe200000018ff */
[----:B------:R-:W-:Y:S07]  /*4060*/  LDSM.16.M88.4 R88, [R222] ;  /* 0x00000000de58783b */ /* 0x000fee0000000200 */
[C---:B---34-:R-:W-:Y:S08]  /*4070*/  HMMA.16816.F32 R12, R84.reuse, R92, RZ ;  /* 0x0000005c540c723c */ /* 0x058ff000000018ff */
[----:B------:R-:W-:Y:S01]  /*4080*/  HMMA.16816.F32 R16, R84, R94, RZ ;  /* 0x0000005e5410723c */ /* 0x000fe200000018ff */
[----:B------:R-:W2:Y:S05]  /*4090*/  LDSM.16.M88.4 R84, [R223+0x10800] ;  /* 0x01080000df54783b */ /* 0x000eaa0000000200 */
[----:B------:R-:W3:Y:S02]  /*40a0*/  LDSM.16.M88.4 R92, [R221+0x10000] ;  /* 0x01000000dd5c783b */ /* 0x000ee40000000200 */
[C---:B-1----:R-:W-:Y:S08]  /*40b0*/  HMMA.16816.F32 R4, R96.reuse, R100, R4 ;  /* 0x000000646004723c */ /* 0x042ff00000001804 */
[C---:B------:R-:W-:Y:S01]  /*40c0*/  HMMA.16816.F32 R8, R96.reuse, R102, R8 ;  /* 0x000000666008723c */ /* 0x040fe20000001808 */
[----:B------:R-:W-:Y:S07]  /*40d0*/  LDSM.16.M88.4 R100, [R229+0x2000] ;  /* 0x00200000e564783b */ /* 0x000fee0000000200 */
[C---:B------:R-:W-:Y:S08]  /*40e0*/  HMMA.16816.F32 R12, R96.reuse, R104, R12 ;  /* 0x00000068600c723c */ /* 0x040ff0000000180c */
[----:B------:R-:W-:Y:S01]  /*40f0*/  HMMA.16816.F32 R16, R96, R106, R16 ;  /* 0x0000006a6010723c */ /* 0x000fe20000001810 */
[----:B------:R-:W1:Y:S05]  /*4100*/  LDSM.16.M88.4 R96, [R221+0x10800] ;  /* 0x01080000dd60783b */ /* 0x000e6a0000000200 */
[----:B------:R-:W4:Y:S02]  /*4110*/  LDSM.16.M88.4 R104, [R227+0x12000] ;  /* 0x01200000e368783b */ /* 0x000f240000000200 */
[C---:B------:R-:W-:Y:S08]  /*4120*/  HMMA.16816.F32 R4, R108.reuse, R112, R4 ;  /* 0x000000706c04723c */ /* 0x040ff00000001804 */
[C---:B------:R-:W-:Y:S01]  /*4130*/  HMMA.16816.F32 R8, R108.reuse, R114, R8 ;  /* 0x000000726c08723c */ /* 0x040fe20000001808 */
[----:B------:R-:W-:Y:S07]  /*4140*/  LDSM.16.M88.4 R112, [R224+0x12000] ;  /* 0x01200000e070783b */ /* 0x000fee0000000200 */
[C---:B--2---:R-:W-:Y:S08]  /*4150*/  HMMA.16816.F32 R12, R108.reuse, R84, R12 ;  /* 0x000000546c0c723c */ /* 0x044ff0000000180c */
[----:B------:R-:W-:Y:S01]  /*4160*/  HMMA.16816.F32 R16, R108, R86, R16 ;  /* 0x000000566c10723c */ /* 0x000fe20000001810 */
[----:B------:R-:W2:Y:S05]  /*4170*/  LDSM.16.M88.4 R84, [R227+0x12800] ;  /* 0x01280000e354783b */ /* 0x000eaa0000000200 */
[----:B------:R-:W2:Y:S02]  /*4180*/  LDSM.16.M88.4 R108, [R226+0x2000] ;  /* 0x00200000e26c783b */ /* 0x000ea40000000200 */
[C---:B---3--:R-:W-:Y:S08]  /*4190*/  HMMA.16816.F32 R4, R88.reuse, R92, R4 ;  /* 0x0000005c5804723c */ /* 0x048ff00000001804 */
[C---:B------:R-:W-:Y:S01]  /*41a0*/  HMMA.16816.F32 R8, R88.reuse, R94, R8 ;  /* 0x0000005e5808723c */ /* 0x040fe20000001808 */
[----:B------:R-:W-:Y:S07]  /*41b0*/  LDSM.16.M88.4 R92, [R225+0x2000] ;  /* 0x00200000e15c783b */ /* 0x000fee0000000200 */
[C---:B-1----:R-:W-:Y:S08]  /*41c0*/  HMMA.16816.F32 R12, R88.reuse, R96, R12 ;  /* 0x00000060580c723c */ /* 0x042ff0000000180c */
[----:B------:R-:W-:Y:S01]  /*41d0*/  HMMA.16816.F32 R16, R88, R98, R16 ;  /* 0x000000625810723c */ /* 0x000fe20000001810 */
[----:B------:R-:W1:Y:S05]  /*41e0*/  LDSM.16.M88.4 R88, [R224+0x12800] ;  /* 0x01280000e058783b */ /* 0x000e6a0000000200 */
[----:B------:R-:W3:Y:S02]  /*41f0*/  LDSM.16.M88.4 R96, [R223+0x12000] ;  /* 0x01200000df60783b */ /* 0x000ee40000000200 */
[C---:B----4-:R-:W-:Y:S08]  /*4200*/  HMMA.16816.F32 R4, R100.reuse, R104, R4 ;  /* 0x000000686404723c */ /* 0x050ff00000001804 */
[C---:B------:R-:W-:Y:S01]  /*4210*/  HMMA.16816.F32 R8, R100.reuse, R106, R8 ;  /* 0x0000006a6408723c */ /* 0x040fe20000001808 */
[----:B------:R-:W-:Y:S07]  /*4220*/  LDSM.16.M88.4 R104, [R221+0x12000] ;  /* 0x01200000dd68783b */ /* 0x000fee0000000200 */
[C---:B--2---:R-:W-:Y:S08]  /*4230*/  HMMA.16816.F32 R12, R100.reuse, R84, R12 ;  /* 0x00000054640c723c */ /* 0x044ff0000000180c */
[----:B------:R-:W-:Y:S01]  /*4240*/  HMMA.16816.F32 R16, R100, R86, R16 ;  /* 0x000000566410723c */ /* 0x000fe20000001810 */
[----:B------:R-:W2:Y:S05]  /*4250*/  LDSM.16.M88.4 R84, [R223+0x12800] ;  /* 0x01280000df54783b */ /* 0x000eaa0000000200 */
[----:B------:R-:W4:Y:S02]  /*4260*/  LDSM.16.M88.4 R100, [R222+0x2000] ;  /* 0x00200000de64783b */ /* 0x000f240000000200 */
[C---:B------:R-:W-:Y:S08]  /*4270*/  HMMA.16816.F32 R4, R108.reuse, R112, R4 ;  /* 0x000000706c04723c */ /* 0x040ff00000001804 */
[C---:B------:R-:W-:Y:S01]  /*4280*/  HMMA.16816.F32 R8, R108.reuse, R114, R8 ;  /* 0x000000726c08723c */ /* 0x040fe20000001808 */
[----:B------:R-:W-:Y:S07]  /*4290*/  LDSM.16.M88.4 R112, [R227+0x14000] ;  /* 0x01400000e370783b */ /* 0x000fee0000000200 */
[C---:B-1----:R-:W-:Y:S08]  /*42a0*/  HMMA.16816.F32 R12, R108.reuse, R88, R12 ;  /* 0x000000586c0c723c */ /* 0x042ff0000000180c */
[----:B------:R-:W-:Y:S01]  /*42b0*/  HMMA.16816.F32 R16, R108, R90, R16 ;  /* 0x0000005a6c10723c */ /* 0x000fe20000001810 */
[----:B------:R-:W1:Y:S05]  /*42c0*/  LDSM.16.M88.4 R88, [R221+0x12800] ;  /* 0x01280000dd58783b */ /* 0x000e6a0000000200 */
[----:B------:R-:W1:Y:S02]  /*42d0*/  LDSM.16.M88.4 R108, [R229+0x4000] ;  /* 0x00400000e56c783b */ /* 0x000e640000000200 */
[C---:B---3--:R-:W-:Y:S08]  /*42e0*/  HMMA.16816.F32 R4, R92.reuse, R96, R4 ;  /* 0x000000605c04723c */ /* 0x048ff00000001804 */
[C---:B------:R-:W-:Y:S01]  /*42f0*/  HMMA.16816.F32 R8, R92.reuse, R98, R8 ;  /* 0x000000625c08723c */ /* 0x040fe20000001808 */
[----:B------:R-:W-:Y:S07]  /*4300*/  LDSM.16.M88.4 R96, [R224+0x14000] ;  /* 0x01400000e060783b */ /* 0x000fee0000000200 */
[C---:B--2---:R-:W-:Y:S08]  /*4310*/  HMMA.16816.F32 R12, R92.reuse, R84, R12 ;  /* 0x000000545c0c723c */ /* 0x044ff0000000180c */
[----:B------:R-:W-:Y:S01]  /*4320*/  HMMA.16816.F32 R16, R92, R86, R16 ;  /* 0x000000565c10723c */ /* 0x000fe20000001810 */
[----:B------:R-:W2:Y:S05]  /*4330*/  LDSM.16.M88.4 R84, [R227+0x14800] ;  /* 0x01480000e354783b */ /* 0x000eaa0000000200 */
[----:B------:R-:W3:Y:S02]  /*4340*/  LDSM.16.M88.4 R92, [R226+0x4000] ;  /* 0x00400000e25c783b */ /* 0x000ee40000000200 */
[C---:B----4-:R-:W-:Y:S08]  /*4350*/  HMMA.16816.F32 R4, R100.reuse, R104, R4 ;  /* 0x000000686404723c */ /* 0x050ff00000001804 */
[C---:B------:R-:W-:Y:S01]  /*4360*/  HMMA.16816.F32 R8, R100.reuse, R106, R8 ;  /* 0x0000006a6408723c */ /* 0x040fe20000001808 */
[----:B------:R-:W-:Y:S07]  /*4370*/  LDSM.16.M88.4 R104, [R223+0x14000] ;  /* 0x01400000df68783b */ /* 0x000fee0000000200 */
[C---:B-1----:R-:W-:Y:S08]  /*4380*/  HMMA.16816.F32 R12, R100.reuse, R88, R12 ;  /* 0x00000058640c723c */ /* 0x042ff0000000180c */
        /* <DEDUP_REMOVED lines=16> */
[----:B------:R3:W1:Y:S02]  /*4490*/  LDSM.16.M88.4 R92, [R229+0x6000] ;  /* 0x00600000e55c783b */ /* 0x0006640000000200 */
[C---:B----4-:R-:W-:Y:S08]  /*44a0*/  HMMA.16816.F32 R4, R100.reuse, R104, R4 ;  /* 0x000000686404723c */ /* 0x050ff00000001804 */
[C---:B------:R-:W-:Y:S01]  /*44b0*/  HMMA.16816.F32 R8, R100.reuse, R106, R8 ;  /* 0x0000006a6408723c */ /* 0x040fe20000001808 */
[----:B------:R-:W-:Y:S07]  /*44c0*/  LDSM.16.M88.4 R104, [R224+0x16000] ;  /* 0x01600000e068783b */ /* 0x000fee0000000200 */
[C---:B--2---:R-:W-:Y:S03]  /*44d0*/  HMMA.16816.F32 R12, R100.reuse, R84, R12 ;  /* 0x00000054640c723c */ /* 0x044fe6000000180c */
[----:B---3--:R-:W-:Y:S05]  /*44e0*/  LEA R229, R251, UR4, 0x1 ;  /* 0x00000004fbe57c11 */ /* 0x008fea000f8e08ff */
[----:B------:R-:W-:Y:S01]  /*44f0*/  HMMA.16816.F32 R16, R100, R86, R16 ;  /* 0x000000566410723c */ /* 0x000fe20000001810 */
[----:B------:R2:W3:Y:S05]  /*4500*/  LDSM.16.M88.4 R84, [R227+0x16800] ;  /* 0x01680000e354783b */ /* 0x0004ea0000000200 */
[----:B------:R4:W3:Y:S02]  /*4510*/  LDSM.16.M88.4 R100, [R226+0x6000] ;  /* 0x00600000e264783b */ /* 0x0008e40000000200 */
[C---:B------:R-:W-:Y:S08]  /*4520*/  HMMA.16816.F32 R4, R108.reuse, R112, R4 ;  /* 0x000000706c04723c */ /* 0x040ff00000001804 */
[C---:B------:R-:W-:Y:S01]  /*4530*/  HMMA.16816.F32 R8, R108.reuse, R114, R8 ;  /* 0x000000726c08723c */ /* 0x040fe20000001808 */
[----:B------:R-:W-:Y:S07]  /*4540*/  LDSM.16.M88.4 R112, [R223+0x16000] ;  /* 0x01600000df70783b */ /* 0x000fee0000000200 */
[C---:B-1----:R-:W-:Y:S03]  /*4550*/  HMMA.16816.F32 R12, R108.reuse, R88, R12 ;  /* 0x000000586c0c723c */ /* 0x042fe6000000180c */
[----:B--2---:R-:W-:Y:S01]  /*4560*/  LEA R227, R242, UR4, 0x1 ;  /* 0x00000004f2e37c11 */ /* 0x004fe2000f8e08ff */
[C---:B----4-:R-:W-:Y:S04]  /*4570*/  IMAD.IADD R226, R2.reuse, 0x1, R229 ;  /* 0x0000000102e27824 */ /* 0x050fe800078e02e5 */
[----:B------:R-:W-:Y:S01]  /*4580*/  HMMA.16816.F32 R16, R108, R90, R16 ;  /* 0x0000005a6c10723c */ /* 0x000fe20000001810 */
[----:B------:R1:W2:Y:S05]  /*4590*/  LDSM.16.M88.4 R88, [R224+0x16800] ;  /* 0x01680000e058783b */ /* 0x0002aa0000000200 */
[----:B------:R4:W2:Y:S02]  /*45a0*/  LDSM.16.M88.4 R108, [R225+0x6000] ;  /* 0x00600000e16c783b */ /* 0x0008a40000000200 */
[C---:B------:R-:W-:Y:S08]  /*45b0*/  HMMA.16816.F32 R4, R92.reuse, R96, R4 ;  /* 0x000000605c04723c */ /* 0x040ff00000001804 */
[C---:B------:R-:W-:Y:S01]  /*45c0*/  HMMA.16816.F32 R8, R92.reuse, R98, R8 ;  /* 0x000000625c08723c */ /* 0x040fe20000001808 */
[----:B------:R-:W-:Y:S07]  /*45d0*/  LDSM.16.M88.4 R96, [R221+0x16000] ;  /* 0x01600000dd60783b */ /* 0x000fee0000000200 */
[C---:B---3--:R-:W-:Y:S03]  /*45e0*/  HMMA.16816.F32 R12, R92.reuse, R84, R12 ;  /* 0x000000545c0c723c */ /* 0x048fe6000000180c */
[----:B-1----:R-:W-:Y:S02]  /*45f0*/  IMAD.IADD R224, R2, 0x1, R227 ;  /* 0x0000000102e07824 */ /* 0x002fe400078e02e3 */
[C---:B----4-:R-:W-:Y:S03]  /*4600*/  IMAD.IADD R225, R216.reuse, 0x1, R229 ;  /* 0x00000001d8e17824 */ /* 0x050fe600078e02e5 */
[----:B------:R-:W-:Y:S01]  /*4610*/  HMMA.16816.F32 R16, R92, R86, R16 ;  /* 0x000000565c10723c */ /* 0x000fe20000001810 */
[----:B------:R1:W3:Y:S05]  /*4620*/  LDSM.16.M88.4 R84, [R223+0x16800] ;  /* 0x01680000df54783b */ /* 0x0002ea0000000200 */
[----:B------:R4:W3:Y:S02]  /*4630*/  LDSM.16.M88.4 R92, [R222+0x6000] ;  /* 0x00600000de5c783b */ /* 0x0008e40000000200 */
[C---:B------:R-:W-:Y:S08]  /*4640*/  HMMA.16816.F32 R4, R100.reuse, R104, R4 ;  /* 0x000000686404723c */ /* 0x040ff00000001804 */
[C---:B------:R-:W-:Y:S08]  /*4650*/  HMMA.16816.F32 R8, R100.reuse, R106, R8 ;  /* 0x0000006a6408723c */ /* 0x040ff00000001808 */
[C---:B--2---:R-:W-:Y:S03]  /*4660*/  HMMA.16816.F32 R12, R100.reuse, R88, R12 ;  /* 0x00000058640c723c */ /* 0x044fe6000000180c */
[----:B-1----:R-:W-:Y:S01]  /*4670*/  IADD3 R223, PT, PT, R216, R227, RZ ;  /* 0x000000e3d8df7210 */ /* 0x002fe20007ffe0ff */
[C---:B----4-:R-:W-:Y:S04]  /*4680*/  IMAD.IADD R222, R2.reuse, 0x1, R225 ;  /* 0x0000000102de7824 */ /* 0x050fe800078e02e1 */
[----:B------:R-:W-:Y:S08]  /*4690*/  HMMA.16816.F32 R16, R100, R90, R16 ;  /* 0x0000005a6410723c */ /* 0x000ff00000001810 */
[C---:B------:R-:W-:Y:S08]  /*46a0*/  HMMA.16816.F32 R4, R108.reuse, R112, R4 ;  /* 0x000000706c04723c */ /* 0x040ff00000001804 */
[C---:B------:R-:W-:Y:S08]  /*46b0*/  HMMA.16816.F32 R8, R108.reuse, R114, R8 ;  /* 0x000000726c08723c */ /* 0x040ff00000001808 */
[C---:B---3--:R-:W-:Y:S08]  /*46c0*/  HMMA.16816.F32 R12, R108.reuse, R84, R12 ;  /* 0x000000546c0c723c */ /* 0x048ff0000000180c */
[----:B------:R-:W-:Y:S01]  /*46d0*/  HMMA.16816.F32 R16, R108, R86, R16 ;  /* 0x000000566c10723c */ /* 0x000fe20000001810 */
[----:B------:R1:W2:Y:S07]  /*46e0*/  LDSM.16.M88.4 R84, [R221+0x16800] ;  /* 0x01680000dd54783b */ /* 0x0002ae0000000200 */
[C---:B------:R-:W-:Y:S08]  /*46f0*/  HMMA.16816.F32 R4, R92.reuse, R96, R4 ;  /* 0x000000605c04723c */ /* 0x040ff00000001804 */
[C---:B------:R-:W-:Y:S03]  /*4700*/  HMMA.16816.F32 R8, R92.reuse, R98, R8 ;  /* 0x000000625c08723c */ /* 0x040fe60000001808 */
[----:B-1----:R-:W-:Y:S08]  /*4710*/  IMAD.IADD R221, R2, 0x1, R223 ;  /* 0x0000000102dd7824 */ /* 0x002ff000078e02df */
[----:B------:R-:W-:Y:S02]  /*4720*/  @!P0 FSEL R5, R5, -INF , !P1 ;  /* 0xff80000005058808 */ /* 0x000fe40004800000 */
[----:B------:R-:W-:Y:S02]  /*4730*/  FSETP.NEU.FTZ.AND P1, PT, R234, -INF , PT ;  /* 0xff800000ea00780b */ /* 0x000fe40003f3d000 */
[----:B------:R-:W-:Y:S01]  /*4740*/  @!P0 FSEL R4, R4, -INF , !P2 ;  /* 0xff80000004048808 */ /* 0x000fe20005000000 */
[--C-:B------:R-:W-:Y:S01]  /*4750*/  FFMA.FTZ R119, R5, UR12, -R131.reuse ;  /* 0x0000000c05777c23 */ /* 0x100fe20008010883 */
[----:B------:R-:W-:Y:S02]  /*4760*/  FSEL R198, R198, RZ, P1 ;  /* 0x000000ffc6c67208 */ /* 0x000fe40000800000 */
[-C--:B------:R-:W-:Y:S01]  /*4770*/  @!P0 ISETP.GE.AND P1, PT, R121, R196.reuse, PT ;  /* 0x000000c47900820c */ /* 0x080fe20003f26270 */
[--C-:B------:R-:W-:Y:S01]  /*4780*/  FFMA.FTZ R118, R4, UR12, -R131.reuse ;  /* 0x0000000c04767c23 */ /* 0x100fe20008010883 */
[----:B------:R-:W-:Y:S01]  /*4790*/  @!P0 ISETP.GE.AND P2, PT, R233, R196, PT ;  /* 0x000000c4e900820c */ /* 0x000fe20003f46270 */
[----:B------:R-:W-:Y:S01]  /*47a0*/  MUFU.EX2 R119, R119 ;  /* 0x0000007700777308 */ /* 0x000fe20000000800 */
[----:B------:R-:W-:Y:S01]  /*47b0*/  @!P0 FSEL R7, R7, -INF , !P1 ;  /* 0xff80000007078808 */ /* 0x000fe20004800000 */
[C---:B--2---:R-:W-:Y:S03]  /*47c0*/  HMMA.16816.F32 R12, R92.reuse, R84, R12 ;  /* 0x000000545c0c723c */ /* 0x044fe6000000180c */
[-C--:B------:R-:W-:Y:S01]  /*47d0*/  @!P0 ISETP.GE.AND P1, PT, R123, R130.reuse, PT ;  /* 0x000000827b00820c */ /* 0x080fe20003f26270 */
[--C-:B------:R-:W-:Y:S01]  /*47e0*/  FFMA.FTZ R121, R7, UR12, -R198.reuse ;  /* 0x0000000c07797c23 */ /* 0x100fe200080108c6 */
[----:B------:R-:W-:Y:S03]  /*47f0*/  @!P0 FSEL R6, R6, -INF , !P2 ;  /* 0xff80000006068808 */ /* 0x000fe60005000000 */
[----:B------:R-:W1:Y:S01]  /*4800*/  MUFU.EX2 R118, R118 ;  /* 0x0000007600767308 */ /* 0x000e620000000800 */
[----:B------:R-:W-:Y:S01]  /*4810*/  @!P0 FSEL R8, R8, -INF , !P1 ;  /* 0xff80000008088808 */ /* 0x000fe20004800000 */
[----:B------:R-:W-:Y:S03]  /*4820*/  HMMA.16816.F32 R16, R92, R86, R16 ;  /* 0x000000565c10723c */ /* 0x000fe60000001810 */
[----:B------:R-:W-:Y:S01]  /*4830*/  @!P0 ISETP.GE.AND P1, PT, R125, R130, PT ;  /* 0x000000827d00820c */ /* 0x000fe20003f26270 */
[--C-:B------:R-:W-:Y:S01]  /*4840*/  FFMA.FTZ R120, R6, UR12, -R198.reuse ;  /* 0x0000000c06787c23 */ /* 0x100fe200080108c6 */
[--C-:B------:R-:W-:Y:S03]  /*4850*/  FFMA.FTZ R122, R8, UR12, -R131.reuse ;  /* 0x0000000c087a7c23 */ /* 0x100fe60008010883 */
[----:B------:R-:W-:Y:S01]  /*4860*/  MUFU.EX2 R121, R121 ;  /* 0x0000007900797308 */ /* 0x000fe20000000800 */
[----:B------:R-:W-:Y:S02]  /*4870*/  @!P0 FSEL R9, R9, -INF , !P1 ;  /* 0xff80000009098808 */ /* 0x000fe40004800000 */
[-C--:B------:R-:W-:Y:S03]  /*4880*/  @!P0 ISETP.GE.AND P1, PT, R123, R196.reuse, PT ;  /* 0x000000c47b00820c */ /* 0x080fe60003f26270 */
[--C-:B------:R-:W-:Y:S01]  /*4890*/  FFMA.FTZ R123, R9, UR12, -R131.reuse ;  /* 0x0000000c097b7c23 */ /* 0x100fe20008010883 */
[----:B------:R-:W-:Y:S03]  /*48a0*/  @!P0 FSEL R10, R10, -INF , !P1 ;  /* 0xff8000000a0a8808 */ /* 0x000fe60004800000 */
[----:B------:R-:W2:Y:S01]  /*48b0*/  MUFU.EX2 R120, R120 ;  /* 0x0000007800787308 */ /* 0x000ea20000000800 */
[----:B------:R-:W-:Y:S02]  /*48c0*/  @!P0 ISETP.GE.AND P1, PT, R125, R196, PT ;  /* 0x000000c47d00820c */ /* 0x000fe40003f26270 */
[----:B-1----:R-:W-:Y:S01]  /*48d0*/  F2FP.F16.F32.PACK_AB R209, R119, R118 ;  /* 0x0000007677d1723e */ /* 0x002fe200000000ff */
[--C-:B------:R-:W-:Y:S01]  /*48e0*/  FFMA.FTZ R124, R10, UR12, -R198.reuse ;  /* 0x0000000c0a7c7c23 */ /* 0x100fe200080108c6 */
[----:B------:R-:W-:Y:S02]  /*48f0*/  @!P0 FSEL R11, R11, -INF , !P1 ;  /* 0xff8000000b0b8808 */ /* 0x000fe40004800000 */
[-C--:B------:R-:W-:Y:S03]  /*4900*/  @!P0 ISETP.GE.AND P1, PT, R127, R130.reuse, PT ;  /* 0x000000827f00820c */ /* 0x080fe60003f26270 */
[----:B------:R-:W-:Y:S01]  /*4910*/  MUFU.EX2 R122, R122 ;  /* 0x0000007a007a7308 */ /* 0x000fe20000000800 */
[--C-:B------:R-:W-:Y:S01]  /*4920*/  FFMA.FTZ R125, R11, UR12, -R198.reuse ;  /* 0x0000000c0b7d7c23 */ /* 0x100fe200080108c6 */
[----:B------:R-:W-:Y:S02]  /*4930*/  @!P0 FSEL R12, R12, -INF , !P1 ;  /* 0xff8000000c0c8808 */ /* 0x000fe40004800000 */
[----:B------:R-:W-:Y:S03]  /*4940*/  @!P0 ISETP.GE.AND P1, PT, R129, R130, PT ;  /* 0x000000828100820c */ /* 0x000fe60003f26270 */
[--C-:B------:R-:W-:Y:S01]  /*4950*/  FFMA.FTZ R126, R12, UR12, -R131.reuse ;  /* 0x0000000c0c7e7c23 */ /* 0x100fe20008010883 */
[----:B------:R-:W-:Y:S02]  /*4960*/  @!P0 FSEL R13, R13, -INF , !P1 ;  /* 0xff8000000d0d8808 */ /* 0x000fe40004800000 */
[----:B------:R-:W1:Y:S01]  /*4970*/  MUFU.EX2 R123, R123 ;  /* 0x0000007b007b7308 */ /* 0x000e620000000800 */
[----:B------:R-:W-:Y:S02]  /*4980*/  @!P0 ISETP.GE.AND P1, PT, R127, R196, PT ;  /* 0x000000c47f00820c */ /* 0x000fe40003f26270 */
[----:B--2---:R-:W-:Y:S01]  /*4990*/  F2FP.F16.F32.PACK_AB R207, R121, R120 ;  /* 0x0000007879cf723e */ /* 0x004fe200000000ff */
[--C-:B------:R-:W-:Y:S01]  /*49a0*/  FFMA.FTZ R127, R13, UR12, -R131.reuse ;  /* 0x0000000c0d7f7c23 */ /* 0x100fe20008010883 */
[----:B------:R-:W-:Y:S02]  /*49b0*/  @!P0 FSEL R14, R14, -INF , !P1 ;  /* 0xff8000000e0e8808 */ /* 0x000fe40004800000 */
[----:B------:R-:W-:Y:S03]  /*49c0*/  @!P0 ISETP.GE.AND P1, PT, R129, R196, PT ;  /* 0x000000c48100820c */ /* 0x000fe60003f26270 */
[----:B------:R-:W-:Y:S01]  /*49d0*/  MUFU.EX2 R124, R124 ;  /* 0x0000007c007c7308 */ /* 0x000fe20000000800 */
[--C-:B------:R-:W-:Y:S01]  /*49e0*/  FFMA.FTZ R128, R14, UR12, -R198.reuse ;  /* 0x0000000c0e807c23 */ /* 0x100fe200080108c6 */
[----:B------:R-:W-:Y:S02]  /*49f0*/  @!P0 FSEL R15, R15, -INF , !P1 ;  /* 0xff8000000f0f8808 */ /* 0x000fe40004800000 */
[-C--:B------:R-:W-:Y:S03]  /*4a00*/  @!P0 ISETP.GE.AND P1, PT, R197, R130.reuse, PT ;  /* 0x00000082c500820c */ /* 0x080fe60003f26270 */
[--C-:B------:R-:W-:Y:S01]  /*4a10*/  FFMA.FTZ R129, R15, UR12, -R198.reuse ;  /* 0x0000000c0f817c23 */ /* 0x100fe200080108c6 */
[----:B------:R-:W-:Y:S02]  /*4a20*/  @!P0 FSEL R16, R16, -INF , !P1 ;  /* 0xff80000010108808 */ /* 0x000fe40004800000 */
[----:B------:R-:W2:Y:S01]  /*4a30*/  MUFU.EX2 R125, R125 ;  /* 0x0000007d007d7308 */ /* 0x000ea20000000800 */
[----:B------:R-:W-:Y:S02]  /*4a40*/  @!P0 ISETP.GE.AND P1, PT, R199, R130, PT ;  /* 0x00000082c700820c */ /* 0x000fe40003f26270 */
[----:B-1----:R-:W-:Y:S01]  /*4a50*/  F2FP.F16.F32.PACK_AB R208, R123, R122 ;  /* 0x0000007a7bd0723e */ /* 0x002fe200000000ff */
[--C-:B------:R-:W-:Y:S01]  /*4a60*/  FFMA.FTZ R130, R16, UR12, -R131.reuse ;  /* 0x0000000c10827c23 */ /* 0x100fe20008010883 */
[----:B------:R-:W-:Y:S02]  /*4a70*/  @!P0 FSEL R17, R17, -INF , !P1 ;  /* 0xff80000011118808 */ /* 0x000fe40004800000 */
[-C--:B------:R-:W-:Y:S03]  /*4a80*/  @!P0 ISETP.GE.AND P1, PT, R197, R196.reuse, PT ;  /* 0x000000c4c500820c */ /* 0x080fe60003f26270 */
[----:B------:R-:W-:Y:S01]  /*4a90*/  MUFU.EX2 R128, R128 ;  /* 0x0000008000807308 */ /* 0x000fe20000000800 */
[----:B------:R-:W-:Y:S01]  /*4aa0*/  FFMA.FTZ R131, R17, UR12, -R131 ;  /* 0x0000000c11837c23 */ /* 0x000fe20008010883 */
[----:B------:R-:W-:Y:S02]  /*4ab0*/  @!P0 FSEL R18, R18, -INF , !P1 ;  /* 0xff80000012128808 */ /* 0x000fe40004800000 */
[----:B------:R-:W-:Y:S02]  /*4ac0*/  @!P0 ISETP.GE.AND P1, PT, R199, R196, PT ;  /* 0x000000c4c700820c */ /* 0x000fe40003f26270 */
[----:B------:R-:W-:Y:S01]  /*4ad0*/  IADD3 R199, PT, PT, R200, R245, RZ ;  /* 0x000000f5c8c77210 */ /* 0x000fe20007ffe0ff */
[--C-:B------:R-:W-:Y:S01]  /*4ae0*/  FFMA.FTZ R196, R18, UR12, -R198.reuse ;  /* 0x0000000c12c47c23 */ /* 0x100fe200080108c6 */
[----:B------:R-:W-:Y:S02]  /*4af0*/  @!P0 FSEL R19, R19, -INF , !P1 ;  /* 0xff80000013138808 */ /* 0x000fe40004800000 */
[----:B------:R-:W1:Y:S01]  /*4b00*/  MUFU.EX2 R129, R129 ;  /* 0x0000008100817308 */ /* 0x000e620000000800 */
[----:B--2---:R-:W-:Y:S02]  /*4b10*/  F2FP.F16.F32.PACK_AB R206, R125, R124 ;  /* 0x0000007c7dce723e */ /* 0x004fe400000000ff */
[----:B------:R-:W-:Y:S07]  /*4b20*/  FFMA.FTZ R198, R19, UR12, -R198 ;  /* 0x0000000c13c67c23 */ /* 0x000fee00080108c6 */
[----:B------:R2:W-:Y:S10]  /*4b30*/  MUFU.EX2 R201, R198 ;  /* 0x000000c600c97308 */ /* 0x0005f40000000800 */
[----:B------:R-:W-:Y:S01]  /*4b40*/  MUFU.EX2 R126, R126 ;  /* 0x0000007e007e7308 */ /* 0x000fe20000000800 */
[----:B-1----:R-:W-:Y:S09]  /*4b50*/  F2FP.F16.F32.PACK_AB R203, R129, R128 ;  /* 0x0000008081cb723e */ /* 0x002ff200000000ff */
[----:B------:R-:W1:Y:S01]  /*4b60*/  MUFU.EX2 R127, R127 ;  /* 0x0000007f007f7308 */ /* 0x000e620000000800 */
[----:B--2---:R-:W-:Y:S05]  /*4b70*/  LEA R198, R243, UR4, 0x1 ;  /* 0x00000004f3c67c11 */ /* 0x004fea000f8e08ff */
[----:B------:R-:W-:Y:S04]  /*4b80*/  STS [R198+0x22000], R209 ;  /* 0x022000d1c6007388 */ /* 0x000fe80000000800 */
[----:B------:R-:W-:Y:S01]  /*4b90*/  MUFU.EX2 R130, R130 ;  /* 0x0000008200827308 */ /* 0x000fe20000000800 */
[----:B------:R-:W-:Y:S05]  /*4ba0*/  STS [R198+0x22400], R207 ;  /* 0x022400cfc6007388 */ /* 0x000fea0000000800 */
[----:B------:R-:W-:Y:S04]  /*4bb0*/  STS [R199], R208 ;  /* 0x000000d0c7007388 */ /* 0x000fe80000000800 */
[----:B------:R-:W2:Y:S01]  /*4bc0*/  MUFU.EX2 R197, R131 ;  /* 0x0000008300c57308 */ /* 0x000ea20000000800 */
[----:B-1----:R-:W-:Y:S01]  /*4bd0*/  F2FP.F16.F32.PACK_AB R205, R127, R126 ;  /* 0x0000007e7fcd723e */ /* 0x002fe200000000ff */
[----:B------:R-:W-:Y:S05]  /*4be0*/  STS [R199+0x400], R206 ;  /* 0x000400cec7007388 */ /* 0x000fea0000000800 */
[----:B------:R-:W-:Y:S03]  /*4bf0*/  STS [R202], R205 ;  /* 0x000000cdca007388 */ /* 0x000fe60000000800 */
[----:B------:R-:W1:Y:S02]  /*4c00*/  MUFU.EX2 R196, R196 ;  /* 0x000000c400c47308 */ /* 0x000e640000000800 */
[----:B------:R-:W-:Y:S01]  /*4c10*/  STS [R202+0x400], R203 ;  /* 0x000400cbca007388 */ /* 0x000fe20000000800 */
[----:B--2---:R-:W-:Y:S01]  /*4c20*/  F2FP.F16.F32.PACK_AB R204, R197, R130 ;  /* 0x00000082c5cc723e */ /* 0x004fe200000000ff */
[----:B------:R-:W-:Y:S05]  /*4c30*/  IMAD.IADD R131, R245, 0x1, R202 ;  /* 0x00000001f5837824 */ /* 0x000fea00078e02ca */
[----:B------:R2:W-:Y:S01]  /*4c40*/  STS [R131], R204 ;  /* 0x000000cc83007388 */ /* 0x0005e20000000800 */
[----:B-1----:R-:W-:Y:S05]  /*4c50*/  F2FP.F16.F32.PACK_AB R200, R201, R196 ;  /* 0x000000c4c9c8723e */ /* 0x002fea00000000ff */
[----:B------:R-:W-:Y:S05]  /*4c60*/  STS [R131+0x400], R200 ;  /* 0x000400c883007388 */ /* 0x000fea0000000800 */
[----:B------:R-:W-:Y:S05]  /*4c70*/  LDSM.16.M88.4 R84, [R229+0x8000] ;  /* 0x00800000e554783b */ /* 0x000fea0000000200 */
[----:B------:R-:W1:Y:S05]  /*4c80*/  LDSM.16.M88.4 R88, [R227+0x18000] ;  /* 0x01800000e358783b */ /* 0x000e6a0000000200 */
[----:B------:R-:W3:Y:S01]  /*4c90*/  LDSM.16.M88.4 R92, [R227+0x18800] ;  /* 0x01880000e35c783b */ /* 0x000ee20000000200 */
[C---:B--2---:R-:W-:Y:S04]  /*4ca0*/  LEA R204, P0, R236.reuse, R116, 0x2 ;  /* 0x00000074eccc7211 */ /* 0x044fe800078010ff */
[----:B------:R-:W-:Y:S01]  /*4cb0*/  LDSM.16.M88.4 R96, [R226+0x8000] ;  /* 0x00800000e260783b */ /* 0x000fe20000000200 */
[----:B------:R-:W-:Y:S04]  /*4cc0*/  LEA.HI.X R205, R236, R117, RZ, 0x2, P0 ;  /* 0x00000075eccd7211 */ /* 0x000fe800000f14ff */
[----:B------:R-:W2:Y:S05]  /*4cd0*/  LDSM.16.M88.4 R100, [R224+0x18000] ;  /* 0x01800000e064783b */ /* 0x000eaa0000000200 */
[----:B------:R-:W4:Y:S05]  /*4ce0*/  LDG.E R116, desc[UR36][R204.64] ;  /* 0x00000024cc747981 */ /* 0x000f2a000c1e1900 */
[----:B------:R-:W2:Y:S05]  /*4cf0*/  LDSM.16.M88.4 R104, [R224+0x18800] ;  /* 0x01880000e068783b */ /* 0x000eaa0000000200 */
[----:B------:R-:W4:Y:S05]  /*4d00*/  LDG.E R117, desc[UR36][R204.64+0x20] ;  /* 0x00002024cc757981 */ /* 0x000f2a000c1e1900 */
[----:B------:R-:W-:Y:S05]  /*4d10*/  LDSM.16.M88.4 R108, [R223+0x18000] ;  /* 0x01800000df6c783b */ /* 0x000fea0000000200 */
[----:B------:R-:W-:Y:S01]  /*4d20*/  LDSM.16.M88.4 R112, [R227+0x1a000] ;  /* 0x01a00000e370783b */ /* 0x000fe20000000200 */
[C---:B-1----:R-:W-:Y:S08]  /*4d30*/  HMMA.16816.F32 R4, R84.reuse, R88, RZ ;  /* 0x000000585404723c */ /* 0x042ff000000018ff */
[C---:B------:R-:W-:Y:S01]  /*4d40*/  HMMA.16816.F32 R8, R84.reuse, R90, RZ ;  /* 0x0000005a5408723c */ /* 0x040fe200000018ff */
[----:B------:R-:W1:Y:S07]  /*4d50*/  LDSM.16.M88.4 R88, [R225+0x8000] ;  /* 0x00800000e158783b */ /* 0x000e6e0000000200 */
[C---:B---3--:R-:W-:Y:S08]  /*4d60*/  HMMA.16816.F32 R12, R84.reuse, R92, RZ ;  /* 0x0000005c540c723c */ /* 0x048ff000000018ff */
[----:B------:R-:W-:Y:S01]  /*4d70*/  HMMA.16816.F32 R16, R84, R94, RZ ;  /* 0x0000005e5410723c */ /* 0x000fe200000018ff */
[----:B------:R-:W3:Y:S05]  /*4d80*/  LDSM.16.M88.4 R84, [R223+0x18800] ;  /* 0x01880000df54783b */ /* 0x000eea0000000200 */
[----:B------:R-:W-:Y:S02]  /*4d90*/  LDSM.16.M88.4 R92, [R222+0x8000] ;  /* 0x00800000de5c783b */ /* 0x000fe40000000200 */
[C---:B--2---:R-:W-:Y:S08]  /*4da0*/  HMMA.16816.F32 R4, R96.reuse, R100, R4 ;  /* 0x000000646004723c */ /* 0x044ff00000001804 */
[C---:B------:R-:W-:Y:S01]  /*4db0*/  HMMA.16816.F32 R8, R96.reuse, R102, R8 ;  /* 0x000000666008723c */ /* 0x040fe20000001808 */
[----:B------:R-:W2:Y:S07]  /*4dc0*/  LDSM.16.M88.4 R100, [R221+0x18000] ;  /* 0x01800000dd64783b */ /* 0x000eae0000000200 */
[C---:B------:R-:W-:Y:S08]  /*4dd0*/  HMMA.16816.F32 R12, R96.reuse, R104, R12 ;  /* 0x00000068600c723c */ /* 0x040ff0000000180c */
[----:B------:R-:W-:Y:S01]  /*4de0*/  HMMA.16816.F32 R16, R96, R106, R16 ;  /* 0x0000006a6010723c */ /* 0x000fe20000001810 */
[----:B------:R-:W2:Y:S05]  /*4df0*/  LDSM.16.M88.4 R96, [R221+0x18800] ;  /* 0x01880000dd60783b */ /* 0x000eaa0000000200 */
[----:B------:R-:W2:Y:S02]  /*4e00*/  LDSM.16.M88.4 R104, [R229+0xa000] ;  /* 0x00a00000e568783b */ /* 0x000ea40000000200 */
[C---:B-1----:R-:W-:Y:S08]  /*4e10*/  HMMA.16816.F32 R4, R88.reuse, R108, R4 ;  /* 0x0000006c5804723c */ /* 0x042ff00000001804 */
[C---:B------:R-:W-:Y:S01]  /*4e20*/  HMMA.16816.F32 R8, R88.reuse, R110, R8 ;  /* 0x0000006e5808723c */ /* 0x040fe20000001808 */
[----:B------:R-:W-:Y:S07]  /*4e30*/  LDSM.16.M88.4 R108, [R224+0x1a000] ;  /* 0x01a00000e06c783b */ /* 0x000fee0000000200 */
[C---:B---3--:R-:W-:Y:S08]  /*4e40*/  HMMA.16816.F32 R12, R88.reuse, R84, R12 ;  /* 0x00000054580c723c */ /* 0x048ff0000000180c */
[----:B------:R-:W-:Y:S01]  /*4e50*/  HMMA.16816.F32 R16, R88, R86, R16 ;  /* 0x000000565810723c */ /* 0x000fe20000001810 */
[----:B------:R-:W1:Y:S05]  /*4e60*/  LDSM.16.M88.4 R84, [R227+0x1a800] ;  /* 0x01a80000e354783b */ /* 0x000e6a0000000200 */
[----:B------:R-:W3:Y:S02]  /*4e70*/  LDSM.16.M88.4 R88, [R226+0xa000] ;  /* 0x00a00000e258783b */ /* 0x000ee40000000200 */
[C---:B--2---:R-:W-:Y:S08]  /*4e80*/  HMMA.16816.F32 R4, R92.reuse, R100, R4 ;  /* 0x000000645c04723c */ /* 0x044ff00000001804 */
[C---:B------:R-:W-:Y:S01]  /*4e90*/  HMMA.16816.F32 R8, R92.reuse, R102, R8 ;  /* 0x000000665c08723c */ /* 0x040fe20000001808 */
[----:B------:R-:W-:Y:S07]  /*4ea0*/  LDSM.16.M88.4 R100, [R223+0x1a000] ;  /* 0x01a00000df64783b */ /* 0x000fee0000000200 */
[C---:B------:R-:W-:Y:S08]  /*4eb0*/  HMMA.16816.F32 R12, R92.reuse, R96, R12 ;  /* 0x000000605c0c723c */ /* 0x040ff0000000180c */
[----:B------:R-:W-:Y:S01]  /*4ec0*/  HMMA.16816.F32 R16, R92, R98, R16 ;  /* 0x000000625c10723c */ /* 0x000fe20000001810 */
[----:B------:R-:W2:Y:S05]  /*4ed0*/  LDSM.16.M88.4 R92, [R224+0x1a800] ;  /* 0x01a80000e05c783b */ /* 0x000eaa0000000200 */
[----:B------:R-:W2:Y:S02]  /*4ee0*/  LDSM.16.M88.4 R96, [R225+0xa000] ;  /* 0x00a00000e160783b */ /* 0x000ea40000000200 */
        /* <DEDUP_REMOVED lines=14> */
[C---:B------:R-:W-:Y:S08]  /*4fd0*/  HMMA.16816.F32 R4, R96.reuse, R100, R4 ;  /* 0x000000646004723c */ /* 0x040ff00000001804 */
[C---:B------:R-:W-:Y:S01]  /*4fe0*/  HMMA.16816.F32 R8, R96.reuse, R102, R8 ;  /* 0x000000666008723c */ /* 0x040fe20000001808 */
[----:B------:R-:W-:Y:S07]  /*4ff0*/  LDSM.16.M88.4 R100, [R224+0x1c000] ;  /* 0x01c00000e064783b */ /* 0x000fee0000000200 */
[C---:B-1----:R-:W-:Y:S08]  /*5000*/  HMMA.16816.F32 R12, R96.reuse, R84, R12 ;  /* 0x00000054600c723c */ /* 0x042ff0000000180c */
[----:B------:R-:W-:Y:S01]  /*5010*/  HMMA.16816.F32 R16, R96, R86, R16 ;  /* 0x000000566010723c */ /* 0x000fe20000001810 */
[----:B------:R-:W1:Y:S05]  /*5020*/  LDSM.16.M88.4 R84, [R227+0x1c800] ;  /* 0x01c80000e354783b */ /* 0x000e6a0000000200 */
[----:B------:R-:W1:Y:S02]  /*5030*/  LDSM.16.M88.4 R96, [R226+0xc000] ;  /* 0x00c00000e260783b */ /* 0x000e640000000200 */
[C---:B------:R-:W-:Y:S08]  /*5040*/  HMMA.16816.F32 R4, R104.reuse, R112, R4 ;  /* 0x000000706804723c */ /* 0x040ff00000001804 */
[C---:B------:R-:W-:Y:S01]  /*5050*/  HMMA.16816.F32 R8, R104.reuse, R114, R8 ;  /* 0x000000726808723c */ /* 0x040fe20000001808 */
[----:B------:R-:W-:Y:S07]  /*5060*/  LDSM.16.M88.4 R112, [R223+0x1c000] ;  /* 0x01c00000df70783b */ /* 0x000fee0000000200 */
[C---:B--2---:R-:W-:Y:S08]  /*5070*/  HMMA.16816.F32 R12, R104.reuse, R88, R12 ;  /* 0x00000058680c723c */ /* 0x044ff0000000180c */
[----:B------:R-:W-:Y:S01]  /*5080*/  HMMA.16816.F32 R16, R104, R90, R16 ;  /* 0x0000005a6810723c */ /* 0x000fe20000001810 */
[----:B------:R-:W2:Y:S05]  /*5090*/  LDSM.16.M88.4 R88, [R224+0x1c800] ;  /* 0x01c80000e058783b */ /* 0x000eaa0000000200 */
[----:B------:R-:W4:Y:S02]  /*50a0*/  LDSM.16.M88.4 R104, [R225+0xc000] ;  /* 0x00c00000e168783b */ /* 0x000f240000000200 */
[C---:B---3--:R-:W-:Y:S08]  /*50b0*/  HMMA.16816.F32 R4, R92.reuse, R108, R4 ;  /* 0x0000006c5c04723c */ /* 0x048ff00000001804 */
[C---:B------:R-:W-:Y:S01]  /*50c0*/  HMMA.16816.F32 R8, R92.reuse, R110, R8 ;  /* 0x0000006e5c08723c */ /* 0x040fe20000001808 */
[----:B------:R-:W-:Y:S07]  /*50d0*/  LDSM.16.M88.4 R108, [R221+0x1c000] ;  /* 0x01c00000dd6c783b */ /* 0x000fee0000000200 */
[C---:B-1----:R-:W-:Y:S08]  /*50e0*/  HMMA.16816.F32 R12, R92.reuse, R84, R12 ;  /* 0x000000545c0c723c */ /* 0x042ff0000000180c */
[----:B------:R-:W-:Y:S01]  /*50f0*/  HMMA.16816.F32 R16, R92, R86, R16 ;  /* 0x000000565c10723c */ /* 0x000fe20000001810 */
[----:B------:R-:W1:Y:S05]  /*5100*/  LDSM.16.M88.4 R84, [R223+0x1c800] ;  /* 0x01c80000df54783b */ /* 0x000e6a0000000200 */
[----:B------:R-:W3:Y:S02]  /*5110*/  LDSM.16.M88.4 R92, [R222+0xc000] ;  /* 0x00c00000de5c783b */ /* 0x000ee40000000200 */
[C---:B------:R-:W-:Y:S08]  /*5120*/  HMMA.16816.F32 R4, R96.reuse, R100, R4 ;  /* 0x000000646004723c */ /* 0x040ff00000001804 */
[C---:B------:R-:W-:Y:S01]  /*5130*/  HMMA.16816.F32 R8, R96.reuse, R102, R8 ;  /* 0x000000666008723c */ /* 0x040fe20000001808 */
[----:B------:R-:W-:Y:S07]  /*5140*/  LDSM.16.M88.4 R100, [R227+0x1e000] ;  /* 0x01e00000e364783b */ /* 0x000fee0000000200 */
[C---:B--2---:R-:W-:Y:S08]  /*5150*/  HMMA.16816.F32 R12, R96.reuse, R88, R12 ;  /* 0x00000058600c723c */ /* 0x044ff0000000180c */
[----:B------:R-:W-:Y:S01]  /*5160*/  HMMA.16816.F32 R16, R96, R90, R16 ;  /* 0x0000005a6010723c */ /* 0x000fe20000001810 */
[----:B------:R-:W2:Y:S05]  /*5170*/  LDSM.16.M88.4 R88, [R221+0x1c800] ;  /* 0x01c80000dd58783b */ /* 0x000eaa0000000200 */
[----:B------:R-:W2:Y:S02]  /*5180*/  LDSM.16.M88.4 R96, [R229+0xe000] ;  /* 0x00e00000e560783b */ /* 0x000ea40000000200 */
[C---:B----4-:R-:W-:Y:S08]  /*5190*/  HMMA.16816.F32 R4, R104.reuse, R112, R4 ;  /* 0x000000706804723c */ /* 0x050ff00000001804 */
[C---:B------:R-:W-:Y:S01]  /*51a0*/  HMMA.16816.F32 R8, R104.reuse, R114, R8 ;  /* 0x000000726808723c */ /* 0x040fe20000001808 */
[----:B------:R-:W-:Y:S07]  /*51b0*/  LDSM.16.M88.4 R112, [R224+0x1e000] ;  /* 0x01e00000e070783b */ /* 0x000fee0000000200 */
[C---:B-1----:R-:W-:Y:S08]  /*51c0*/  HMMA.16816.F32 R12, R104.reuse, R84, R12 ;  /* 0x00000054680c723c */ /* 0x042ff0000000180c */
[----:B------:R-:W-:Y:S01]  /*51d0*/  HMMA.16816.F32 R16, R104, R86, R16 ;  /* 0x000000566810723c */ /* 0x000fe20000001810 */
[----:B------:R-:W1:Y:S05]  /*51e0*/  LDSM.16.M88.4 R84, [R227+0x1e800] ;  /* 0x01e80000e354783b */ /* 0x000e6a0000000200 */
[----:B------:R-:W4:Y:S02]  /*51f0*/  LDSM.16.M88.4 R104, [R226+0xe000] ;  /* 0x00e00000e268783b */ /* 0x000f240000000200 */
        /* <DEDUP_REMOVED lines=14> */
[C---:B----4-:R-:W-:Y:S08]  /*52e0*/  HMMA.16816.F32 R4, R104.reuse, R112, R4 ;  /* 0x000000706804723c */ /* 0x050ff00000001804 */
[C---:B------:R-:W-:Y:S08]  /*52f0*/  HMMA.16816.F32 R8, R104.reuse, R114, R8 ;  /* 0x000000726808723c */ /* 0x040ff00000001808 */
[C---:B--2---:R-:W-:Y:S08]  /*5300*/  HMMA.16816.F32 R12, R104.reuse, R88, R12 ;  /* 0x00000058680c723c */ /* 0x044ff0000000180c */
[----:B------:R-:W-:Y:S01]  /*5310*/  HMMA.16816.F32 R16, R104, R90, R16 ;  /* 0x0000005a6810723c */ /* 0x000fe20000001810 */
[----:B------:R-:W2:Y:S07]  /*5320*/  LDSM.16.M88.4 R88, [R221+0x1e800] ;  /* 0x01e80000dd58783b */ /* 0x000eae0000000200 */
[C---:B---3--:R-:W-:Y:S08]  /*5330*/  HMMA.16816.F32 R4, R92.reuse, R108, R4 ;  /* 0x0000006c5c04723c */ /* 0x048ff00000001804 */
[C---:B------:R-:W-:Y:S08]  /*5340*/  HMMA.16816.F32 R8, R92.reuse, R110, R8 ;  /* 0x0000006e5c08723c */ /* 0x040ff00000001808 */
[C---:B-1----:R-:W-:Y:S08]  /*5350*/  HMMA.16816.F32 R12, R92.reuse, R84, R12 ;  /* 0x000000545c0c723c */ /* 0x042ff0000000180c */
[----:B------:R-:W-:Y:S03]  /*5360*/  HMMA.16816.F32 R16, R92, R86, R16 ;  /* 0x000000565c10723c */ /* 0x000fe60000001810 */
[----:B------:R-:W-:Y:S05]  /*5370*/  LEA R93, R219, UR5, 0x1 ;  /* 0x00000005db5d7c11 */ /* 0x000fea000f8e08ff */
[C---:B------:R-:W-:Y:S08]  /*5380*/  HMMA.16816.F32 R4, R96.reuse, R100, R4 ;  /* 0x000000646004723c */ /* 0x040ff00000001804 */
[C---:B------:R-:W-:Y:S08]  /*5390*/  HMMA.16816.F32 R8, R96.reuse, R102, R8 ;  /* 0x000000666008723c */ /* 0x040ff00000001808 */
[C---:B--2---:R-:W-:Y:S03]  /*53a0*/  HMMA.16816.F32 R12, R96.reuse, R88, R12 ;  /* 0x00000058600c723c */ /* 0x044fe6000000180c */
[C---:B------:R-:W-:Y:S01]  /*53b0*/  FADD.FTZ R203, -R116.reuse, R4 ;  /* 0x0000000474cb7221 */ /* 0x040fe20000010100 */
[----:B------:R-:W-:Y:S03]  /*53c0*/  FADD.FTZ R200, -R116, R5 ;  /* 0x0000000574c87221 */ /* 0x000fe60000010100 */
[----:B------:R-:W-:Y:S01]  /*53d0*/  FMUL.FTZ R203, R118, R203 ;  /* 0x000000cb76cb7220 */ /* 0x000fe20000410000 */
[----:B------:R-:W-:Y:S03]  /*53e0*/  HMMA.16816.F32 R16, R96, R90, R16 ;  /* 0x0000005a6010723c */ /* 0x000fe60000001810 */
[----:B------:R-:W-:Y:S01]  /*53f0*/  FMUL.FTZ R200, R119, R200 ;  /* 0x000000c877c87220 */ /* 0x000fe20000410000 */
[C---:B------:R-:W-:Y:S01]  /*5400*/  FADD.FTZ R119, -R116.reuse, R8 ;  /* 0x0000000874777221 */ /* 0x040fe20000010100 */
[----:B------:R-:W-:Y:S03]  /*5410*/  FADD.FTZ R118, -R116, R9 ;  /* 0x0000000974767221 */ /* 0x000fe60000010100 */
[----:B------:R-:W-:Y:S01]  /*5420*/  FMUL.FTZ R119, R122, R119 ;  /* 0x000000777a777220 */ /* 0x000fe20000410000 */
[----:B------:R-:W-:Y:S01]  /*5430*/  FMUL.FTZ R118, R123, R118 ;  /* 0x000000767b767220 */ /* 0x000fe20000410000 */
[----:B------:R-:W-:Y:S01]  /*5440*/  F2FP.F16.F32.PACK_AB R203, R200, R203 ;  /* 0x000000cbc8cb723e */ /* 0x000fe200000000ff */
[C---:B------:R-:W-:Y:S01]  /*5450*/  FADD.FTZ R123, -R116.reuse, R12 ;  /* 0x0000000c747b7221 */ /* 0x040fe20000010100 */
[----:B------:R-:W-:Y:S01]  /*5460*/  FADD.FTZ R122, -R116, R13 ;  /* 0x0000000d747a7221 */ /* 0x000fe20000010100 */
[----:B------:R-:W-:Y:S01]  /*5470*/  IMAD.IADD R200, R216, 0x1, R93 ;  /* 0x00000001d8c87824 */ /* 0x000fe200078e025d */
[----:B------:R-:W-:Y:S01]  /*5480*/  F2FP.F16.F32.PACK_AB R118, R118, R119 ;  /* 0x000000777676723e */ /* 0x000fe200000000ff */
[C---:B------:R-:W-:Y:S01]  /*5490*/  FADD.FTZ R119, -R117.reuse, R6 ;  /* 0x0000000675777221 */ /* 0x040fe20000010100 */
[----:B------:R-:W-:Y:S01]  /*54a0*/  FMUL.FTZ R123, R126, R123 ;  /* 0x0000007b7e7b7220 */ /* 0x000fe20000410000 */
[----:B------:R-:W-:Y:S01]  /*54b0*/  FADD.FTZ R126, -R117, R7 ;  /* 0x00000007757e7221 */ /* 0x000fe20000010100 */
[----:B------:R-:W-:Y:S01]  /*54c0*/  FMUL.FTZ R122, R127, R122 ;  /* 0x0000007a7f7a7220 */ /* 0x000fe20000410000 */
[----:B------:R-:W-:Y:S01]  /*54d0*/  FMUL.FTZ R119, R120, R119 ;  /* 0x0000007778777220 */ /* 0x000fe20000410000 */
[----:B------:R-:W-:Y:S01]  /*54e0*/  FADD.FTZ R120, -R117, R11 ;  /* 0x0000000b75787221 */ /* 0x000fe20000010100 */
[----:B------:R-:W-:Y:S01]  /*54f0*/  FMUL.FTZ R126, R121, R126 ;  /* 0x0000007e797e7220 */ /* 0x000fe20000410000 */
[----:B------:R-:W-:Y:S01]  /*5500*/  FADD.FTZ R121, -R117, R10 ;  /* 0x0000000a75797221 */ /* 0x000fe20000010100 */
[----:B------:R-:W-:Y:S01]  /*5510*/  F2FP.F16.F32.PACK_AB R123, R122, R123 ;  /* 0x0000007b7a7b723e */ /* 0x000fe200000000ff */
[----:B------:R-:W-:Y:S01]  /*5520*/  FMUL.FTZ R120, R125, R120 ;  /* 0x000000787d787220 */ /* 0x000fe20000410000 */
[C---:B------:R-:W-:Y:S01]  /*5530*/  FADD.FTZ R125, -R117.reuse, R14 ;  /* 0x0000000e757d7221 */ /* 0x040fe20000010100 */
[----:B------:R-:W-:Y:S01]  /*5540*/  FMUL.FTZ R121, R124, R121 ;  /* 0x000000797c797220 */ /* 0x000fe20000410000 */
[C---:B------:R-:W-:Y:S01]  /*5550*/  FADD.FTZ R122, -R117.reuse, R15 ;  /* 0x0000000f757a7221 */ /* 0x040fe20000010100 */
[----:B------:R-:W-:Y:S01]  /*5560*/  F2FP.F16.F32.PACK_AB R119, R126, R119 ;  /* 0x000000777e77723e */ /* 0x000fe200000000ff */
[----:B------:R-:W-:Y:S01]  /*5570*/  FADD.FTZ R205, -R116, R16 ;  /* 0x0000001074cd7221 */ /* 0x000fe20000010100 */
[C---:B------:R-:W-:Y:S01]  /*5580*/  FADD.FTZ R127, -R117.reuse, R18 ;  /* 0x00000012757f7221 */ /* 0x040fe20000010100 */
[----:B------:R-:W-:Y:S01]  /*5590*/  FADD.FTZ R124, -R117, R19 ;  /* 0x00000013757c7221 */ /* 0x000fe20000010100 */
[----:B------:R-:W-:Y:S01]  /*55a0*/  FMUL.FTZ R125, R128, R125 ;  /* 0x0000007d807d7220 */ /* 0x000fe20000410000 */
[----:B------:R-:W-:Y:S01]  /*55b0*/  FMUL.FTZ R122, R129, R122 ;  /* 0x0000007a817a7220 */ /* 0x000fe20000410000 */
[----:B------:R-:W-:Y:S01]  /*55c0*/  FADD.FTZ R116, -R116, R17 ;  /* 0x0000001174747221 */ /* 0x000fe20000010100 */
[----:B------:R-:W-:Y:S01]  /*55d0*/  F2FP.F16.F32.PACK_AB R120, R120, R121 ;  /* 0x000000797878723e */ /* 0x000fe200000000ff */
[----:B------:R-:W-:Y:S01]  /*55e0*/  STS [R198+0x20000], R203 ;  /* 0x020000cbc6007388 */ /* 0x000fe20000000800 */
[----:B------:R-:W-:Y:S01]  /*55f0*/  FMUL.FTZ R205, R130, R205 ;  /* 0x000000cd82cd7220 */ /* 0x000fe20000410000 */
[----:B------:R-:W-:Y:S01]  /*5600*/  FMUL.FTZ R116, R197, R116 ;  /* 0x00000074c5747220 */ /* 0x000fe20000410000 */
[----:B------:R-:W-:Y:S02]  /*5610*/  FMUL.FTZ R127, R196, R127 ;  /* 0x0000007fc47f7220 */ /* 0x000fe40000410000 */
[----:B------:R-:W-:Y:S01]  /*5620*/  STS [R198+0x20400], R119 ;  /* 0x02040077c6007388 */ /* 0x000fe20000000800 */
[----:B------:R-:W-:Y:S01]  /*5630*/  FMUL.FTZ R124, R201, R124 ;  /* 0x0000007cc97c7220 */ /* 0x000fe20000410000 */
[----:B------:R-:W-:Y:S03]  /*5640*/  F2FP.F16.F32.PACK_AB R125, R122, R125 ;  /* 0x0000007d7a7d723e */ /* 0x000fe600000000ff */
[----:B------:R-:W-:Y:S01]  /*5650*/  STS [R199+-0x2000], R118 ;  /* 0xffe00076c7007388 */ /* 0x000fe20000000800 */
[----:B------:R-:W-:Y:S02]  /*5660*/  F2FP.F16.F32.PACK_AB R116, R116, R205 ;  /* 0x000000cd7474723e */ /* 0x000fe400000000ff */
[----:B------:R-:W-:Y:S02]  /*5670*/  F2FP.F16.F32.PACK_AB R124, R124, R127 ;  /* 0x0000007f7c7c723e */ /* 0x000fe400000000ff */
[----:B------:R-:W-:Y:S05]  /*5680*/  STS [R199+-0x1c00], R120 ;  /* 0xffe40078c7007388 */ /* 0x000fea0000000800 */
[----:B------:R-:W-:Y:S05]  /*5690*/  STS [R202+-0x2000], R123 ;  /* 0xffe0007bca007388 */ /* 0x000fea0000000800 */
[----:B------:R-:W-:Y:S05]  /*56a0*/  STS [R202+-0x1c00], R125 ;  /* 0xffe4007dca007388 */ /* 0x000fea0000000800 */
[----:B------:R-:W-:Y:S05]  /*56b0*/  STS [R131+-0x2000], R116 ;  /* 0xffe0007483007388 */ /* 0x000fea0000000800 */
[----:B------:R-:W-:Y:S01]  /*56c0*/  STS [R131+-0x1c00], R124 ;  /* 0xffe4007c83007388 */ /* 0x000fe20000000800 */
[----:B------:R-:W-:Y:S06]  /*56d0*/  BAR.SYNC.DEFER_BLOCKING 0x0 ;  /* 0x0000000000007b1d */ /* 0x000fec0000010000 */
[----:B------:R-:W-:Y:S05]  /*56e0*/  LDSM.16.MT88.4 R84, [R230+0x22000] ;  /* 0x02200000e654783b */ /* 0x000fea0000004200 */
[----:B------:R-:W1:Y:S05]  /*56f0*/  LDSM.16.MT88.4 R88, [R228+0x8000] ;  /* 0x00800000e458783b */ /* 0x000e6a0000004200 */
[----:B------:R-:W2:Y:S05]  /*5700*/  LDSM.16.MT88.4 R92, [R200] ;  /* 0x00000000c85c783b */ /* 0x000eaa0000004200 */
[----:B------:R-:W3:Y:S05]  /*5710*/  LDSM.16.MT88.4 R96, [R228+0xa000] ;  /* 0x00a00000e460783b */ /* 0x000eea0000004200 */
[----:B------:R-:W4:Y:S05]  /*5720*/  LDSM.16.MT88.4 R100, [R228+0xc000] ;  /* 0x00c00000e464783b */ /* 0x000f2a0000004200 */
[----:B------:R-:W4:Y:S05]  /*5730*/  LDSM.16.MT88.4 R104, [R228+0xe000] ;  /* 0x00e00000e468783b */ /* 0x000f2a0000004200 */
[----:B------:R-:W-:Y:S05]  /*5740*/  LDSM.16.MT88.4 R108, [R230+0x22800] ;  /* 0x02280000e66c783b */ /* 0x000fea0000004200 */
[----:B------:R-:W4:Y:S05]  /*5750*/  LDSM.16.MT88.4 R112, [R228+0x8800] ;  /* 0x00880000e470783b */ /* 0x000f2a0000004200 */
[----:B------:R-:W4:Y:S01]  /*5760*/  LDSM.16.MT88.4 R116, [R200+0x800] ;  /* 0x00080000c874783b */ /* 0x000f220000004200 */
[-C--:B-1----:R-:W-:Y:S04]  /*5770*/  HMMA.16816.F32 R20, R84, R88.reuse, R20 ;  /* 0x000000585414723c */ /* 0x082fe80000001814 */
[----:B------:R-:W1:Y:S05]  /*5780*/  LDSM.16.MT88.4 R120, [R228+0xa800] ;  /* 0x00a80000e478783b */ /* 0x000e6a0000004200 */
[----:B------:R-:W1:Y:S01]  /*5790*/  LDSM.16.MT88.4 R124, [R228+0xc800] ;  /* 0x00c80000e47c783b */ /* 0x000e620000004200 */
[C---:B--2---:R-:W-:Y:S04]  /*57a0*/  HMMA.16816.F32 R24, R92.reuse, R88, R24 ;  /* 0x000000585c18723c */ /* 0x044fe80000001818 */
[----:B------:R-:W-:Y:S04]  /*57b0*/  LDSM.16.MT88.4 R128, [R200+0x1800] ;  /* 0x00180000c880783b */ /* 0x000fe80000004200 */
[-C--:B------:R-:W-:Y:S01]  /*57c0*/  HMMA.16816.F32 R28, R92, R90.reuse, R28 ;  /* 0x0000005a5c1c723c */ /* 0x080fe2000000181c */
[----:B------:R-:W-:Y:S07]  /*57d0*/  LDSM.16.MT88.4 R196, [R228+0xd800] ;  /* 0x00d80000e4c4783b */ /* 0x000fee0000004200 */
[C---:B------:R-:W-:Y:S01]  /*57e0*/  HMMA.16816.F32 R32, R84.reuse, R90, R32 ;  /* 0x0000005a5420723c */ /* 0x040fe20000001820 */
[----:B------:R-:W2:Y:S07]  /*57f0*/  LDSM.16.MT88.4 R88, [R228+0xe800] ;  /* 0x00e80000e458783b */ /* 0x000eae0000004200 */
[-C--:B---3--:R-:W-:Y:S08]  /*5800*/  HMMA.16816.F32 R36, R84, R96.reuse, R36 ;  /* 0x000000605424723c */ /* 0x088ff00000001824 */
[C---:B------:R-:W-:Y:S08]  /*5810*/  HMMA.16816.F32 R40, R92.reuse, R96, R40 ;  /* 0x000000605c28723c */ /* 0x040ff00000001828 */
[-C--:B------:R-:W-:Y:S08]  /*5820*/  HMMA.16816.F32 R44, R92, R98.reuse, R44 ;  /* 0x000000625c2c723c */ /* 0x080ff0000000182c */
[C---:B------:R-:W-:Y:S01]  /*5830*/  HMMA.16816.F32 R48, R84.reuse, R98, R48 ;  /* 0x000000625430723c */ /* 0x040fe20000001830 */
[----:B------:R-:W-:Y:S07]  /*5840*/  LDSM.16.MT88.4 R96, [R200+0x1000] ;  /* 0x00100000c860783b */ /* 0x000fee0000004200 */
[-C--:B----4-:R-:W-:Y:S08]  /*5850*/  HMMA.16816.F32 R52, R84, R100.reuse, R52 ;  /* 0x000000645434723c */ /* 0x090ff00000001834 */
[C---:B------:R-:W-:Y:S08]  /*5860*/  HMMA.16816.F32 R56, R92.reuse, R100, R56 ;  /* 0x000000645c38723c */ /* 0x040ff00000001838 */
[-C--:B------:R-:W-:Y:S08]  /*5870*/  HMMA.16816.F32 R60, R92, R102.reuse, R60 ;  /* 0x000000665c3c723c */ /* 0x080ff0000000183c */
[C---:B------:R-:W-:Y:S01]  /*5880*/  HMMA.16816.F32 R64, R84.reuse, R102, R64 ;  /* 0x000000665440723c */ /* 0x040fe20000001840 */
[----:B------:R-:W-:Y:S07]  /*5890*/  LDSM.16.MT88.4 R100, [R228+0xb000] ;  /* 0x00b00000e464783b */ /* 0x000fee0000004200 */
[-C--:B------:R-:W-:Y:S08]  /*58a0*/  HMMA.16816.F32 R68, R84, R104.reuse, R68 ;  /* 0x000000685444723c */ /* 0x080ff00000001844 */
[C---:B------:R-:W-:Y:S08]  /*58b0*/  HMMA.16816.F32 R72, R92.reuse, R104, R72 ;  /* 0x000000685c48723c */ /* 0x040ff00000001848 */
[-C--:B------:R-:W-:Y:S01]  /*58c0*/  HMMA.16816.F32 R76, R92, R106.reuse, R76 ;  /* 0x0000006a5c4c723c */ /* 0x080fe2000000184c */
[----:B------:R-:W-:Y:S07]  /*58d0*/  LDSM.16.MT88.4 R92, [R228+0x9000] ;  /* 0x00900000e45c783b */ /* 0x000fee0000004200 */
[----:B------:R-:W-:Y:S01]  /*58e0*/  HMMA.16816.F32 R80, R84, R106, R80 ;  /* 0x0000006a5450723c */ /* 0x000fe20000001850 */
[----:B------:R-:W3:Y:S05]  /*58f0*/  LDSM.16.MT88.4 R84, [R230+0x23000] ;  /* 0x02300000e654783b */ /* 0x000eea0000004200 */
[----:B------:R-:W4:Y:S02]  /*5900*/  LDSM.16.MT88.4 R104, [R228+0xd000] ;  /* 0x00d00000e468783b */ /* 0x000f240000004200 */
[-C--:B------:R-:W-:Y:S08]  /*5910*/  HMMA.16816.F32 R20, R108, R112.reuse, R20 ;  /* 0x000000706c14723c */ /* 0x080ff00000001814 */
[C---:B------:R-:W-:Y:S08]  /*5920*/  HMMA.16816.F32 R24, R116.reuse, R112, R24 ;  /* 0x000000707418723c */ /* 0x040ff00000001818 */
[-C--:B------:R-:W-:Y:S08]  /*5930*/  HMMA.16816.F32 R28, R116, R114.reuse, R28 ;  /* 0x00000072741c723c */ /* 0x080ff0000000181c */
[C---:B------:R-:W-:Y:S01]  /*5940*/  HMMA.16816.F32 R32, R108.reuse, R114, R32 ;  /* 0x000000726c20723c */ /* 0x040fe20000001820 */
[----:B------:R-:W4:Y:S07]  /*5950*/  LDSM.16.MT88.4 R112, [R228+0xf000] ;  /* 0x00f00000e470783b */ /* 0x000f2e0000004200 */
[-C--:B-1----:R-:W-:Y:S08]  /*5960*/  HMMA.16816.F32 R36, R108, R120.reuse, R36 ;  /* 0x000000786c24723c */ /* 0x082ff00000001824 */
[C---:B------:R-:W-:Y:S08]  /*5970*/  HMMA.16816.F32 R40, R116.reuse, R120, R40 ;  /* 0x000000787428723c */ /* 0x040ff00000001828 */
[-C--:B------:R-:W-:Y:S08]  /*5980*/  HMMA.16816.F32 R44, R116, R122.reuse, R44 ;  /* 0x0000007a742c723c */ /* 0x080ff0000000182c */
[C---:B------:R-:W-:Y:S01]  /*5990*/  HMMA.16816.F32 R48, R108.reuse, R122, R48 ;  /* 0x0000007a6c30723c */ /* 0x040fe20000001830 */
[----:B------:R-:W-:Y:S07]  /*59a0*/  LDSM.16.MT88.4 R120, [R230+0x23800] ;  /* 0x02380000e678783b */ /* 0x000fee0000004200 */
[-C--:B------:R-:W-:Y:S08]  /*59b0*/  HMMA.16816.F32 R52, R108, R124.reuse, R52 ;  /* 0x0000007c6c34723c */ /* 0x080ff00000001834 */
[C---:B------:R-:W-:Y:S08]  /*59c0*/  HMMA.16816.F32 R56, R116.reuse, R124, R56 ;  /* 0x0000007c7438723c */ /* 0x040ff00000001838 */
[-C--:B------:R-:W-:Y:S08]  /*59d0*/  HMMA.16816.F32 R60, R116, R126.reuse, R60 ;  /* 0x0000007e743c723c */ /* 0x080ff0000000183c */
[C---:B------:R-:W-:Y:S01]  /*59e0*/  HMMA.16816.F32 R64, R108.reuse, R126, R64 ;  /* 0x0000007e6c40723c */ /* 0x040fe20000001840 */
[----:B------:R-:W1:Y:S07]  /*59f0*/  LDSM.16.MT88.4 R124, [R228+0x9800] ;  /* 0x00980000e47c783b */ /* 0x000e6e0000004200 */
[-C--:B--2---:R-:W-:Y:S08]  /*5a00*/  HMMA.16816.F32 R68, R108, R88.reuse, R68 ;  /* 0x000000586c44723c */ /* 0x084ff00000001844 */
[C---:B------:R-:W-:Y:S08]  /*5a10*/  HMMA.16816.F32 R72, R116.reuse, R88, R72 ;  /* 0x000000587448723c */ /* 0x040ff00000001848 */
[-C--:B------:R-:W-:Y:S01]  /*5a20*/  HMMA.16816.F32 R76, R116, R90.reuse, R76 ;  /* 0x0000005a744c723c */ /* 0x080fe2000000184c */
[----:B------:R-:W2:Y:S07]  /*5a30*/  LDSM.16.MT88.4 R116, [R228+0xb800] ;  /* 0x00b80000e474783b */ /* 0x000eae0000004200 */
[----:B------:R-:W-:Y:S01]  /*5a40*/  HMMA.16816.F32 R80, R108, R90, R80 ;  /* 0x0000005a6c50723c */ /* 0x000fe20000001850 */
[----:B------:R-:W2:Y:S01]  /*5a50*/  LDSM.16.MT88.4 R88, [R228+0xf800] ;  /* 0x00f80000e458783b */ /* 0x000ea20000004200 */
[----:B------:R-:W-:Y:S06]  /*5a60*/  BAR.SYNC.DEFER_BLOCKING 0x0 ;  /* 0x0000000000007b1d */ /* 0x000fec0000010000 */
[-C--:B---3--:R-:W-:Y:S08]  /*5a70*/  HMMA.16816.F32 R20, R84, R92.reuse, R20 ;  /* 0x0000005c5414723c */ /* 0x088ff00000001814 */
[C---:B------:R-:W-:Y:S08]  /*5a80*/  HMMA.16816.F32 R24, R96.reuse, R92, R24 ;  /* 0x0000005c6018723c */ /* 0x040ff00000001818 */
[-C--:B------:R-:W-:Y:S08]  /*5a90*/  HMMA.16816.F32 R28, R96, R94.reuse, R28 ;  /* 0x0000005e601c723c */ /* 0x080ff0000000181c */
[C---:B------:R-:W-:Y:S08]  /*5aa0*/  HMMA.16816.F32 R32, R84.reuse, R94, R32 ;  /* 0x0000005e5420723c */ /* 0x040ff00000001820 */
[-C--:B------:R-:W-:Y:S08]  /*5ab0*/  HMMA.16816.F32 R36, R84, R100.reuse, R36 ;  /* 0x000000645424723c */ /* 0x080ff00000001824 */
[C---:B------:R-:W-:Y:S08]  /*5ac0*/  HMMA.16816.F32 R40, R96.reuse, R100, R40 ;  /* 0x000000646028723c */ /* 0x040ff00000001828 */
[-C--:B------:R-:W-:Y:S08]  /*5ad0*/  HMMA.16816.F32 R44, R96, R102.reuse, R44 ;  /* 0x00000066602c723c */ /* 0x080ff0000000182c */
[C---:B------:R-:W-:Y:S08]  /*5ae0*/  HMMA.16816.F32 R48, R84.reuse, R102, R48 ;  /* 0x000000665430723c */ /* 0x040ff00000001830 */
[-C--:B----4-:R-:W-:Y:S08]  /*5af0*/  HMMA.16816.F32 R52, R84, R104.reuse, R52 ;  /* 0x000000685434723c */ /* 0x090ff00000001834 */
[C---:B------:R-:W-:Y:S08]  /*5b00*/  HMMA.16816.F32 R56, R96.reuse, R104, R56 ;  /* 0x000000686038723c */ /* 0x040ff00000001838 */
[-C--:B------:R-:W-:Y:S08]  /*5b10*/  HMMA.16816.F32 R60, R96, R106.reuse, R60 ;  /* 0x0000006a603c723c */ /* 0x080ff0000000183c */
[C---:B------:R-:W-:Y:S08]  /*5b20*/  HMMA.16816.F32 R64, R84.reuse, R106, R64 ;  /* 0x0000006a5440723c */ /* 0x040ff00000001840 */
        /* <DEDUP_REMOVED lines=8> */
[-C--:B--2---:R-:W-:Y:S08]  /*5bb0*/  HMMA.16816.F32 R36, R120, R116.reuse, R36 ;  /* 0x000000747824723c */ /* 0x084ff00000001824 */
[C---:B------:R-:W-:Y:S08]  /*5bc0*/  HMMA.16816.F32 R40, R128.reuse, R116, R40 ;  /* 0x000000748028723c */ /* 0x040ff00000001828 */
[-C--:B------:R-:W-:Y:S08]  /*5bd0*/  HMMA.16816.F32 R44, R128, R118.reuse, R44 ;  /* 0x00000076802c723c */ /* 0x080ff0000000182c */
        /* <DEDUP_REMOVED lines=73> */
.L_x_313:
[----:B------:R-:W-:Y:S01]  /*6070*/  LDSM.16.M88.4 R196, [R231+0x20000] ;  /* 0x02000000e7c4783b */ /* 0x000fe20000000200 */
[--C-:B------:R-:W-:Y:S01]  /*6080*/  IMAD.IADD R104, R2, 0x1, R231.reuse ;  /* 0x0000000102687824 */ /* 0x100fe200078e02e7 */
[----:B------:R-:W-:Y:S01]  /*6090*/  PLOP3.LUT P2, PT, PT, PT, UP0, 0x80, 0x8 ;  /* 0x000000000008781c */ /* 0x000fe20003f4f008 */
[----:B------:R-:W-:Y:S01]  /*60a0*/  IMAD R252, R241, UR9, RZ ;  /* 0x00000009f1fc7c24 */ /* 0x000fe2000f8e02ff */
[----:B------:R-:W1:Y:S01]  /*60b0*/  LDSM.16.MT88.4 R16, [R228+0x10000] ;  /* 0x01000000e410783b */ /* 0x000e620000004200 */
[----:B------:R-:W-:Y:S01]  /*60c0*/  PLOP3.LUT P5, PT, PT, PT, UP0, 0x80, 0x8 ;  /* 0x000000000008781c */ /* 0x000fe20003faf008 */
[----:B------:R-:W-:Y:S02]  /*60d0*/  UISETP.GT.AND UP1, UPT, UR46, UR49, UPT ;  /* 0x000000312e00728c */ /* 0x000fe4000bf24270 */
[----:B------:R2:W3:Y:S04]  /*60e0*/  LDSM.16.M88.4 R124, [R231+0x21000] ;  /* 0x02100000e77c783b */ /* 0x0004e80000000200 */
[----:B------:R-:W4:Y:S04]  /*60f0*/  LDSM.16.MT88.4 R96, [R228+0x12000] ;  /* 0x01200000e460783b */ /* 0x000f280000004200 */
[----:B------:R-:W4:Y:S04]  /*6100*/  LDSM.16.MT88.4 R112, [R228+0x14000] ;  /* 0x01400000e470783b */ /* 0x000f280000004200 */
[----:B------:R-:W-:Y:S04]  /*6110*/  LDSM.16.M88.4 R200, [R104+0x20000] ;  /* 0x0200000068c8783b */ /* 0x000fe80000000200 */
[----:B------:R4:W-:Y:S04]  /*6120*/  LDSM.16.M88.4 R208, [R104+0x21000] ;  /* 0x0210000068d0783b */ /* 0x0009e80000000200 */
[----:B------:R-:W4:Y:S01]  /*6130*/  LDSM.16.MT88.4 R128, [R228+0x16000] ;  /* 0x01600000e480783b */ /* 0x000f220000004200 */
[----:B--2---:R-:W-:Y:S03]  /*6140*/  IMAD.IADD R231, R216, 0x1, R231 ;  /* 0x00000001d8e77824 */ /* 0x004fe600078e02e7 */
[----:B------:R-:W2:Y:S04]  /*6150*/  LDSM.16.MT88.4 R204, [R228+0x10800] ;  /* 0x01080000e4cc783b */ /* 0x000ea80000004200 */
[----:B------:R-:W2:Y:S01]  /*6160*/  LDSM.16.MT88.4 R212, [R228+0x12800] ;  /* 0x01280000e4d4783b */ /* 0x000ea20000004200 */
        /* <DEDUP_REMOVED lines=17> */
[-C--:B--2---:R-:W-:Y:S08]  /*6280*/  HMMA.16816.F32 R4, R200, R204.reuse, R4 ;  /* 0x000000ccc804723c */ /* 0x084ff00000001804 */
[C---:B------:R-:W-:Y:S08]  /*6290*/  HMMA.16816.F32 R8, R208.reuse, R204, R8 ;  /* 0x000000ccd008723c */ /* 0x040ff00000001808 */
[-C--:B------:R-:W-:Y:S08]  /*62a0*/  HMMA.16816.F32 R12, R208, R206.reuse, R12 ;  /* 0x000000ced00c723c */ /* 0x080ff0000000180c */
[C---:B------:R-:W-:Y:S01]  /*62b0*/  HMMA.16816.F32 R16, R200.reuse, R206, R16 ;  /* 0x000000cec810723c */ /* 0x040fe20000001810 */
[----:B------:R-:W2:Y:S07]  /*62c0*/  LDSM.16.MT88.4 R204, [R228+0x16800] ;  /* 0x01680000e4cc783b */ /* 0x000eae0000004200 */
[-C--:B------:R-:W-:Y:S08]  /*62d0*/  HMMA.16816.F32 R84, R200, R212.reuse, R84 ;  /* 0x000000d4c854723c */ /* 0x080ff00000001854 */
[C---:B------:R-:W-:Y:S08]  /*62e0*/  HMMA.16816.F32 R88, R208.reuse, R212, R88 ;  /* 0x000000d4d058723c */ /* 0x040ff00000001858 */
[-C--:B------:R-:W-:Y:S08]  /*62f0*/  HMMA.16816.F32 R92, R208, R214.reuse, R92 ;  /* 0x000000d6d05c723c */ /* 0x080ff0000000185c */
[C---:B------:R-:W-:Y:S01]  /*6300*/  HMMA.16816.F32 R96, R200.reuse, R214, R96 ;  /* 0x000000d6c860723c */ /* 0x040fe20000001860 */
[----:B------:R-:W-:Y:S07]  /*6310*/  LDSM.16.M88.4 R212, [R231+0x21000] ;  /* 0x02100000e7d4783b */ /* 0x000fee0000000200 */
[-C--:B-1----:R-:W-:Y:S08]  /*6320*/  HMMA.16816.F32 R100, R200, R196.reuse, R100 ;  /* 0x000000c4c864723c */ /* 0x082ff00000001864 */
[C---:B------:R-:W-:Y:S08]  /*6330*/  HMMA.16816.F32 R104, R208.reuse, R196, R104 ;  /* 0x000000c4d068723c */ /* 0x040ff00000001868 */
[-C--:B------:R-:W-:Y:S08]  /*6340*/  HMMA.16816.F32 R108, R208, R198.reuse, R108 ;  /* 0x000000c6d06c723c */ /* 0x080ff0000000186c */
[C---:B------:R-:W-:Y:S01]  /*6350*/  HMMA.16816.F32 R112, R200.reuse, R198, R112 ;  /* 0x000000c6c870723c */ /* 0x040fe20000001870 */
[----:B------:R1:W-:Y:S07]  /*6360*/  LDSM.16.M88.4 R196, [R231+0x20000] ;  /* 0x02000000e7c4783b */ /* 0x0003ee0000000200 */
[-C--:B--2---:R-:W-:Y:S08]  /*6370*/  HMMA.16816.F32 R116, R200, R204.reuse, R116 ;  /* 0x000000ccc874723c */ /* 0x084ff00000001874 */
[C---:B------:R-:W-:Y:S08]  /*6380*/  HMMA.16816.F32 R120, R208.reuse, R204, R120 ;  /* 0x000000ccd078723c */ /* 0x040ff00000001878 */
[-C--:B------:R-:W-:Y:S01]  /*6390*/  HMMA.16816.F32 R124, R208, R206.reuse, R124 ;  /* 0x000000ced07c723c */ /* 0x080fe2000000187c */
[----:B------:R-:W2:Y:S02]  /*63a0*/  LDSM.16.MT88.4 R208, [R228+0x11000] ;  /* 0x01100000e4d0783b */ /* 0x000ea40000004200 */
[----:B-1----:R-:W-:Y:S05]  /*63b0*/  IMAD.IADD R231, R2, 0x1, R231 ;  /* 0x0000000102e77824 */ /* 0x002fea00078e02e7 */
[----:B------:R-:W-:Y:S01]  /*63c0*/  HMMA.16816.F32 R128, R200, R206, R128 ;  /* 0x000000cec880723c */ /* 0x000fe20000001880 */
[----:B------:R-:W1:Y:S04]  /*63d0*/  LDSM.16.MT88.4 R200, [R228+0x13000] ;  /* 0x01300000e4c8783b */ /* 0x000e680000004200 */
[----:B------:R-:W3:Y:S03]  /*63e0*/  LDSM.16.MT88.4 R204, [R228+0x15000] ;  /* 0x01500000e4cc783b */ /* 0x000ee60000004200 */
[-C--:B--2---:R-:W-:Y:S08]  /*63f0*/  HMMA.16816.F32 R4, R196, R208.reuse, R4 ;  /* 0x000000d0c404723c */ /* 0x084ff00000001804 */
[C---:B------:R-:W-:Y:S08]  /*6400*/  HMMA.16816.F32 R8, R212.reuse, R208, R8 ;  /* 0x000000d0d408723c */ /* 0x040ff00000001808 */
[-C--:B------:R-:W-:Y:S08]  /*6410*/  HMMA.16816.F32 R12, R212, R210.reuse, R12 ;  /* 0x000000d2d40c723c */ /* 0x080ff0000000180c */
[C---:B------:R-:W-:Y:S01]  /*6420*/  HMMA.16816.F32 R16, R196.reuse, R210, R16 ;  /* 0x000000d2c410723c */ /* 0x040fe20000001810 */
[----:B------:R-:W2:Y:S07]  /*6430*/  LDSM.16.MT88.4 R208, [R228+0x17000] ;  /* 0x01700000e4d0783b */ /* 0x000eae0000004200 */
[-C--:B-1----:R-:W-:Y:S08]  /*6440*/  HMMA.16816.F32 R84, R196, R200.reuse, R84 ;  /* 0x000000c8c454723c */ /* 0x082ff00000001854 */
[C---:B------:R-:W-:Y:S08]  /*6450*/  HMMA.16816.F32 R88, R212.reuse, R200, R88 ;  /* 0x000000c8d458723c */ /* 0x040ff00000001858 */
[-C--:B------:R-:W-:Y:S08]  /*6460*/  HMMA.16816.F32 R92, R212, R202.reuse, R92 ;  /* 0x000000cad45c723c */ /* 0x080ff0000000185c */
[C---:B------:R-:W-:Y:S01]  /*6470*/  HMMA.16816.F32 R96, R196.reuse, R202, R96 ;  /* 0x000000cac460723c */ /* 0x040fe20000001860 */
[----:B------:R-:W-:Y:S07]  /*6480*/  LDSM.16.M88.4 R200, [R231+0x20000] ;  /* 0x02000000e7c8783b */ /* 0x000fee0000000200 */
[-C--:B---3--:R-:W-:Y:S08]  /*6490*/  HMMA.16816.F32 R100, R196, R204.reuse, R100 ;  /* 0x000000ccc464723c */ /* 0x088ff00000001864 */
[C---:B------:R-:W-:Y:S08]  /*64a0*/  HMMA.16816.F32 R104, R212.reuse, R204, R104 ;  /* 0x000000ccd468723c */ /* 0x040ff00000001868 */
[-C--:B------:R-:W-:Y:S08]  /*64b0*/  HMMA.16816.F32 R108, R212, R206.reuse, R108 ;  /* 0x000000ced46c723c */ /* 0x080ff0000000186c */
[C---:B------:R-:W-:Y:S01]  /*64c0*/  HMMA.16816.F32 R112, R196.reuse, R206, R112 ;  /* 0x000000cec470723c */ /* 0x040fe20000001870 */
[----:B------:R-:W1:Y:S07]  /*64d0*/  LDSM.16.MT88.4 R204, [R228+0x11800] ;  /* 0x01180000e4cc783b */ /* 0x000e6e0000004200 */
[-C--:B--2---:R-:W-:Y:S08]  /*64e0*/  HMMA.16816.F32 R116, R196, R208.reuse, R116 ;  /* 0x000000d0c474723c */ /* 0x084ff00000001874 */
[C---:B------:R-:W-:Y:S08]  /*64f0*/  HMMA.16816.F32 R120, R212.reuse, R208, R120 ;  /* 0x000000d0d478723c */ /* 0x040ff00000001878 */
[-C--:B------:R-:W-:Y:S01]  /*6500*/  HMMA.16816.F32 R124, R212, R210.reuse, R124 ;  /* 0x000000d2d47c723c */ /* 0x080fe2000000187c */
[----:B------:R-:W2:Y:S07]  /*6510*/  LDSM.16.M88.4 R212, [R231+0x21000] ;  /* 0x02100000e7d4783b */ /* 0x000eae0000000200 */
[----:B------:R-:W-:Y:S01]  /*6520*/  HMMA.16816.F32 R128, R196, R210, R128 ;  /* 0x000000d2c480723c */ /* 0x000fe20000001880 */
[----:B------:R-:W3:Y:S04]  /*6530*/  LDSM.16.MT88.4 R196, [R228+0x13800] ;  /* 0x01380000e4c4783b */ /* 0x000ee80000004200 */
[----:B------:R-:W4:Y:S03]  /*6540*/  LDSM.16.MT88.4 R208, [R228+0x15800] ;  /* 0x01580000e4d0783b */ /* 0x000f260000004200 */
[-C--:B-1----:R-:W-:Y:S08]  /*6550*/  HMMA.16816.F32 R4, R200, R204.reuse, R4 ;  /* 0x000000ccc804723c */ /* 0x082ff00000001804 */
[C---:B--2---:R-:W-:Y:S04]  /*6560*/  HMMA.16816.F32 R8, R212.reuse, R204, R8 ;  /* 0x000000ccd408723c */ /* 0x044fe80000001808 */
[C---:B------:R-:W-:Y:S04]  /*6570*/  IMAD.U32 R205, R252.reuse, -0x40, RZ ;  /* 0xffffffc0fccd7824 */ /* 0x040fe800078e00ff */
[-C--:B------:R-:W-:Y:S03]  /*6580*/  HMMA.16816.F32 R12, R212, R206.reuse, R12 ;  /* 0x000000ced40c723c */ /* 0x080fe6000000180c */
[C---:B------:R-:W-:Y:S04]  /*6590*/  LEA R238, P0, R205.reuse, R238, 0x2 ;  /* 0x000000eecdee7211 */ /* 0x040fe800078010ff */
[----:B------:R-:W-:Y:S01]  /*65a0*/  LEA.HI.X.SX32 R239, R205, R239, 0x2, P0 ;  /* 0x000000efcdef7211 */ /* 0x000fe200000f16ff */
[C---:B------:R-:W-:Y:S01]  /*65b0*/  HMMA.16816.F32 R16, R200.reuse, R206, R16 ;  /* 0x000000cec810723c */ /* 0x040fe20000001810 */
[----:B------:R-:W1:Y:S07]  /*65c0*/  LDSM.16.MT88.4 R204, [R228+0x17800] ;  /* 0x01780000e4cc783b */ /* 0x000e6e0000004200 */
[-C--:B---3--:R-:W-:Y:S08]  /*65d0*/  HMMA.16816.F32 R84, R200, R196.reuse, R84 ;  /* 0x000000c4c854723c */ /* 0x088ff00000001854 */
[C---:B------:R-:W-:Y:S04]  /*65e0*/  HMMA.16816.F32 R88, R212.reuse, R196, R88 ;  /* 0x000000c4d458723c */ /* 0x040fe80000001858 */
[C---:B------:R-:W-:Y:S04]  /*65f0*/  IMAD.SHL.U32 R197, R252.reuse, 0x8, RZ ;  /* 0x00000008fcc57824 */ /* 0x040fe800078e00ff */
[-C--:B------:R-:W-:Y:S08]  /*6600*/  HMMA.16816.F32 R92, R212, R198.reuse, R92 ;  /* 0x000000c6d45c723c */ /* 0x080ff0000000185c */
[C---:B------:R-:W-:Y:S04]  /*6610*/  HMMA.16816.F32 R96, R200.reuse, R198, R96 ;  /* 0x000000c6c860723c */ /* 0x040fe80000001860 */
[C---:B------:R-:W-:Y:S04]  /*6620*/  LEA R198, P0, R197.reuse, R238, 0x2 ;  /* 0x000000eec5c67211 */ /* 0x040fe800078010ff */
[-C--:B----4-:R-:W-:Y:S03]  /*6630*/  HMMA.16816.F32 R100, R200, R208.reuse, R100 ;  /* 0x000000d0c864723c */ /* 0x090fe60000001864 */
[----:B------:R-:W-:Y:S05]  /*6640*/  LEA.HI.X.SX32 R199, R197, R239, 0x2, P0 ;  /* 0x000000efc5c77211 */ /* 0x000fea00000f16ff */
[C---:B------:R-:W-:Y:S04]  /*6650*/  HMMA.16816.F32 R104, R212.reuse, R208, R104 ;  /* 0x000000d0d468723c */ /* 0x040fe80000001868 */
[C---:B------:R-:W-:Y:S04]  /*6660*/  LEA R208, P0, R252.reuse, R198, 0x5 ;  /* 0x000000c6fcd07211 */ /* 0x040fe800078028ff */
[-C--:B------:R-:W-:Y:S03]  /*6670*/  HMMA.16816.F32 R108, R212, R210.reuse, R108 ;  /* 0x000000d2d46c723c */ /* 0x080fe6000000186c */
[C---:B------:R-:W-:Y:S05]  /*6680*/  LEA.HI.X.SX32 R209, R252.reuse, R199, 0x5, P0 ;  /* 0x000000c7fcd17211 */ /* 0x040fea00000f2eff */
[C---:B------:R-:W-:Y:S04]  /*6690*/  HMMA.16816.F32 R112, R200.reuse, R210, R112 ;  /* 0x000000d2c870723c */ /* 0x040fe80000001870 */
[C---:B------:R-:W-:Y:S04]  /*66a0*/  LEA R210, P0, R252.reuse, R208, 0x5 ;  /* 0x000000d0fcd27211 */ /* 0x040fe800078028ff */
[-C--:B-1----:R-:W-:Y:S03]  /*66b0*/  HMMA.16816.F32 R116, R200, R204.reuse, R116 ;  /* 0x000000ccc874723c */ /* 0x082fe60000001874 */
[C---:B------:R-:W-:Y:S05]  /*66c0*/  LEA.HI.X.SX32 R211, R252.reuse, R209, 0x5, P0 ;  /* 0x000000d1fcd37211 */ /* 0x040fea00000f2eff */
[C---:B------:R-:W-:Y:S04]  /*66d0*/  HMMA.16816.F32 R120, R212.reuse, R204, R120 ;  /* 0x000000ccd478723c */ /* 0x040fe80000001878 */
[C---:B------:R-:W-:Y:S04]  /*66e0*/  LEA R204, P0, R252.reuse, R210, 0x5 ;  /* 0x000000d2fccc7211 */ /* 0x040fe800078028ff */
[-C--:B------:R-:W-:Y:S03]  /*66f0*/  HMMA.16816.F32 R124, R212, R206.reuse, R124 ;  /* 0x000000ced47c723c */ /* 0x080fe6000000187c */
[C---:B------:R-:W-:Y:S02]  /*6700*/  LEA.HI.X.SX32 R205, R252.reuse, R211, 0x5, P0 ;  /* 0x000000d3fccd7211 */ /* 0x040fe400000f2eff */
[C---:B------:R-:W-:Y:S03]  /*6710*/  LEA R214, P0, R252.reuse, R204, 0x5 ;  /* 0x000000ccfcd67211 */ /* 0x040fe600078028ff */
[----:B------:R-:W-:Y:S04]  /*6720*/  HMMA.16816.F32 R128, R200, R206, R128 ;  /* 0x000000cec880723c */ /* 0x000fe80000001880 */
[C---:B------:R-:W-:Y:S02]  /*6730*/  LEA.HI.X.SX32 R215, R252.reuse, R205, 0x5, P0 ;  /* 0x000000cdfcd77211 */ /* 0x040fe400000f2eff */
[----:B------:R-:W-:Y:S02]  /*6740*/  PLOP3.LUT P0, PT, PT, PT, UP0, 0x80, 0x8 ;  /* 0x000000000008781c */ /* 0x000fe40003f0f008 */
[C---:B------:R-:W-:Y:S02]  /*6750*/  LEA R212, P1, R252.reuse, R214, 0x5 ;  /* 0x000000d6fcd47211 */ /* 0x040fe400078228ff */
[--C-:B------:R-:W-:Y:S02]  /*6760*/  SHF.R.U32.HI R201, RZ, 0x1, R217.reuse ;  /* 0x00000001ffc97819 */ /* 0x100fe400000116d9 */
[C---:B------:R-:W-:Y:S02]  /*6770*/  LEA.HI.X.SX32 R213, R252.reuse, R215, 0x5, P1 ;  /* 0x000000d7fcd57211 */ /* 0x040fe400008f2eff */
[----:B------:R-:W-:Y:S02]  /*6780*/  SHF.R.U32.HI R200, RZ, 0x2, R217 ;  /* 0x00000002ffc87819 */ /* 0x000fe400000116d9 */
[----:B------:R-:W-:Y:S02]  /*6790*/  PLOP3.LUT P1, PT, PT, PT, UP0, 0x80, 0x8 ;  /* 0x000000000008781c */ /* 0x000fe40003f2f008 */
[C---:B------:R-:W-:Y:S02]  /*67a0*/  LEA R202, P6, R252.reuse, R212, 0x5 ;  /* 0x000000d4fcca7211 */ /* 0x040fe400078c28ff */
[----:B------:R-:W-:Y:S02]  /*67b0*/  @P0 LOP3.LUT R201, R201, 0x30, RZ, 0xc0, !PT ;  /* 0x00000030c9c90812 */ /* 0x000fe400078ec0ff */
[----:B------:R-:W-:Y:S02]  /*67c0*/  PLOP3.LUT P0, PT, PT, PT, UP0, 0x80, 0x8 ;  /* 0x000000000008781c */ /* 0x000fe40003f0f008 */
[----:B------:R-:W-:Y:S01]  /*67d0*/  @P5 LOP3.LUT R236, R201, 0x7, R200, 0xf8, !PT ;  /* 0x00000007c9ec5812 */ /* 0x000fe200078ef8c8 */
[----:B------:R-:W-:Y:S01]  /*67e0*/  IMAD.MOV.U32 R201, RZ, RZ, 0x4 ;  /* 0x00000004ffc97424 */ /* 0x000fe200078e00ff */
[----:B------:R-:W-:Y:S03]  /*67f0*/  LEA.HI.X.SX32 R203, R252, R213, 0x5, P6 ;  /* 0x000000d5fccb7211 */ /* 0x000fe600030f2eff */
[----:B------:R-:W-:Y:S01]  /*6800*/  @P2 IMAD.WIDE.U32 R206, R236, R201, UR58 ;  /* 0x0000003aecce2e25 */ /* 0x000fe2000f8e00c9 */
[----:B------:R-:W-:Y:S01]  /*6810*/  @UP0 UMOV UR58, UR15 ;  /* 0x0000000f003a0c82 */ /* 0x000fe20008000000 */
[----:B------:R-:W-:Y:S02]  /*6820*/  @UP0 UMOV UR59, UR14 ;  /* 0x0000000e003b0c82 */ /* 0x000fe40008000000 */
[C---:B------:R-:W-:Y:S01]  /*6830*/  IMAD.WIDE R200, R252.reuse, -0xc0, R202 ;  /* 0xffffff40fcc87825 */ /* 0x040fe200078e02ca */
        /* <DEDUP_REMOVED lines=8> */
[C---:B-1----:R-:W-:Y:S03]  /*68c0*/  LEA R206, P0, R252.reuse, R200, 0x5 ;  /* 0x000000c8fcce7211 */ /* 0x042fe600078028ff */
[----:B------:R1:W-:Y:S01]  /*68d0*/  REDG.E.ADD.F32.FTZ.RN.STRONG.GPU desc[UR36][R212.64], R10 ;  /* 0x0000000ad40079a6 */ /* 0x0003e2000c12f324 */
[C---:B------:R-:W-:Y:S02]  /*68e0*/  LEA.HI.X.SX32 R207, R252.reuse, R201, 0x5, P0 ;  /* 0x000000c9fccf7211 */ /* 0x040fe400000f2eff */
[C---:B--2---:R-:W-:Y:S01]  /*68f0*/  LEA R4, P0, R252.reuse, R206, 0x5 ;  /* 0x000000cefc047211 */ /* 0x044fe200078028ff */
[----:B------:R2:W-:Y:S03]  /*6900*/  REDG.E.ADD.F32.FTZ.RN.STRONG.GPU desc[UR36][R202.64], R11 ;  /* 0x0000000bca0079a6 */ /* 0x0005e6000c12f324 */
[C---:B---3--:R-:W-:Y:S01]  /*6910*/  LEA.HI.X.SX32 R5, R252.reuse, R207, 0x5, P0 ;  /* 0x000000cffc057211 */ /* 0x048fe200000f2eff */
[----:B------:R-:W-:Y:S01]  /*6920*/  REDG.E.ADD.F32.FTZ.RN.STRONG.GPU desc[UR36][R238.64+0x80], R16 ;  /* 0x00008010ee0079a6 */ /* 0x000fe2000c12f324 */
[C---:B------:R-:W-:Y:S03]  /*6930*/  LEA R198, P0, R252.reuse, R4, 0x5 ;  /* 0x00000004fcc67211 */ /* 0x040fe600078028ff */
[----:B------:R3:W-:Y:S01]  /*6940*/  REDG.E.ADD.F32.FTZ.RN.STRONG.GPU desc[UR36][R200.64+0x80], R17 ;  /* 0x00008011c80079a6 */ /* 0x0007e2000c12f324 */
[C---:B------:R-:W-:Y:S02]  /*6950*/  LEA.HI.X.SX32 R199, R252.reuse, R5, 0x5, P0 ;  /* 0x00000005fcc77211 */ /* 0x040fe400000f2eff */
[C---:B------:R-:W-:Y:S01]  /*6960*/  LEA R196, P0, R252.reuse, R198, 0x5 ;  /* 0x000000c6fcc47211 */ /* 0x040fe200078028ff */
[----:B------:R3:W-:Y:S03]  /*6970*/  REDG.E.ADD.F32.FTZ.RN.STRONG.GPU desc[UR36][R206.64+0x80], R18 ;  /* 0x00008012ce0079a6 */ /* 0x0007e6000c12f324 */
[C---:B------:R-:W-:Y:S01]  /*6980*/  LEA.HI.X.SX32 R197, R252.reuse, R199, 0x5, P0 ;  /* 0x000000c7fcc57211 */ /* 0x040fe200000f2eff */
[----:B------:R3:W-:Y:S01]  /*6990*/  REDG.E.ADD.F32.FTZ.RN.STRONG.GPU desc[UR36][R4.64+0x80], R19 ;  /* 0x00008013040079a6 */ /* 0x0007e2000c12f324 */
[C---:B----4-:R-:W-:Y:S03]  /*69a0*/  LEA R208, P0, R252.reuse, R196, 0x5 ;  /* 0x000000c4fcd07211 */ /* 0x050fe600078028ff */
[----:B------:R4:W-:Y:S01]  /*69b0*/  REDG.E.ADD.F32.FTZ.RN.STRONG.GPU desc[UR36][R198.64+0x80], R12 ;  /* 0x0000800cc60079a6 */ /* 0x0009e2000c12f324 */
[C---:B------:R-:W-:Y:S02]  /*69c0*/  LEA.HI.X.SX32 R209, R252.reuse, R197, 0x5, P0 ;  /* 0x000000c5fcd17211 */ /* 0x040fe400000f2eff */
[C---:B------:R-:W-:Y:S01]  /*69d0*/  LEA R210, P0, R252.reuse, R208, 0x5 ;  /* 0x000000d0fcd27211 */ /* 0x040fe200078028ff */
[----:B------:R4:W-:Y:S03]  /*69e0*/  REDG.E.ADD.F32.FTZ.RN.STRONG.GPU desc[UR36][R196.64+0x80], R13 ;  /* 0x0000800dc40079a6 */ /* 0x0009e6000c12f324 */
[C---:B------:R-:W-:Y:S01]  /*69f0*/  LEA.HI.X.SX32 R211, R252.reuse, R209, 0x5, P0 ;  /* 0x000000d1fcd37211 */ /* 0x040fe200000f2eff */
[----:B------:R4:W-:Y:S02]  /*6a00*/  REDG.E.ADD.F32.FTZ.RN.STRONG.GPU desc[UR36][R208.64+0x80], R14 ;  /* 0x0000800ed00079a6 */ /* 0x0009e4000c12f324 */
[C---:B------:R-:W-:Y:S02]  /*6a10*/  IMAD.WIDE R6, R252.reuse, -0xc0, R210 ;  /* 0xffffff40fc067825 */ /* 0x040fe400078e02d2 */
        /* <DEDUP_REMOVED lines=14> */
[C---:B--2---:R-:W-:Y:S03]  /*6b00*/  LEA R202, P0, R252.reuse, R212, 0x5 ;  /* 0x000000d4fcca7211 */ /* 0x044fe600078028ff */
[----:B------:R2:W-:Y:S01]  /*6b10*/  REDG.E.ADD.F32.FTZ.RN.STRONG.GPU desc[UR36][R212.64+0x100], R89 ;  /* 0x00010059d40079a6 */ /* 0x0005e2000c12f324 */
[C---:B------:R-:W-:Y:S02]  /*6b20*/  LEA.HI.X.SX32 R203, R252.reuse, R213, 0x5, P0 ;  /* 0x000000d5fccb7211 */ /* 0x040fe400000f2eff */
[C---:B------:R-:W-:Y:S03]  /*6b30*/  LEA R10, P0, R252.reuse, R202, 0x5 ;  /* 0x000000cafc0a7211 */ /* 0x040fe600078028ff */
[----:B------:R2:W-:Y:S01]  /*6b40*/  REDG.E.ADD.F32.FTZ.RN.STRONG.GPU desc[UR36][R202.64+0x100], R90 ;  /* 0x0001005aca0079a6 */ /* 0x0005e2000c12f324 */
[C---:B------:R-:W-:Y:S03]  /*6b50*/  LEA.HI.X.SX32 R11, R252.reuse, R203, 0x5, P0 ;  /* 0x000000cbfc0b7211 */ /* 0x040fe600000f2eff */
[C---:B---3--:R-:W-:Y:S02]  /*6b60*/  IMAD.WIDE R200, R252.reuse, -0xc0, R10 ;  /* 0xffffff40fcc87825 */ /* 0x048fe400078e020a */
        /* <DEDUP_REMOVED lines=47> */
[C---:B-1----:R-:W-:Y:S03]  /*6e60*/  LEA R8, P0, R252.reuse, R86, 0x5 ;  /* 0x00000056fc087211 */ /* 0x042fe600078028ff */
[----:B------:R-:W-:Y:S01]  /*6e70*/  REDG.E.ADD.F32.FTZ.RN.STRONG.GPU desc[UR36][R86.64+0x280], R114 ;  /* 0x00028072560079a6 */ /* 0x000fe2000c12f324 */
[C---:B------:R-:W-:Y:S02]  /*6e80*/  LEA.HI.X.SX32 R9, R252.reuse, R87, 0x5, P0 ;  /* 0x00000057fc097211 */ /* 0x040fe400000f2eff */
[C---:B--2---:R-:W-:Y:S01]  /*6e90*/  LEA R212, P0, R252.reuse, R8, 0x5 ;  /* 0x00000008fcd47211 */ /* 0x044fe200078028ff */
        /* <DEDUP_REMOVED lines=10> */
[C---:B---3--:R-:W-:Y:S03]  /*6f40*/  LEA R10, P0, R252.reuse, R88, 0x5 ;  /* 0x00000058fc0a7211 */ /* 0x048fe600078028ff */
        /* <DEDUP_REMOVED lines=17> */
[C---:B------:R-:W-:Y:S02]  /*7060*/  LEA.HI.X.SX32 R207, R252.reuse, R17, 0x5, P0 ;  /* 0x00000011fccf7211 */ /* 0x040fe400000f2eff */
[C---:B------:R-:W-:Y:S01]  /*7070*/  LEA R98, P0, R252.reuse, R206, 0x5 ;  /* 0x000000cefc627211 */ /* 0x040fe200078028ff */
[----:B------:R-:W-:Y:S03]  /*7080*/  LDSM.16.MT88.4 R88, [R228+0x6000] ;  /* 0x00600000e458783b */ /* 0x000fe60000004200 */
[C---:B------:R-:W-:Y:S01]  /*7090*/  LEA.HI.X.SX32 R99, R252.reuse, R207, 0x5, P0 ;  /* 0x000000cffc637211 */ /* 0x040fe200000f2eff */
[----:B------:R-:W-:Y:S01]  /*70a0*/  REDG.E.ADD.F32.FTZ.RN.STRONG.GPU desc[UR36][R206.64+0x300], R121 ;  /* 0x00030079ce0079a6 */ /* 0x000fe2000c12f324 */
[C---:B----4-:R-:W-:Y:S03]  /*70b0*/  LEA R4, P0, R252.reuse, R98, 0x5 ;  /* 0x00000062fc047211 */ /* 0x050fe600078028ff */
[----:B------:R-:W-:Y:S01]  /*70c0*/  REDG.E.ADD.F32.FTZ.RN.STRONG.GPU desc[UR36][R98.64+0x300], R122 ;  /* 0x0003007a620079a6 */ /* 0x000fe2000c12f324 */
[C---:B------:R-:W-:Y:S03]  /*70d0*/  LEA.HI.X.SX32 R5, R252.reuse, R99, 0x5, P0 ;  /* 0x00000063fc057211 */ /* 0x040fe600000f2eff */
[----:B------:R-:W-:Y:S01]  /*70e0*/  LDSM.16.MT88.4 R96, [R228+0x800] ;  /* 0x00080000e460783b */ /* 0x000fe20000004200 */
[C---:B------:R-:W-:Y:S03]  /*70f0*/  IMAD.WIDE R92, R252.reuse, -0xc0, R4 ;  /* 0xffffff40fc5c7825 */ /* 0x040fe600078e0204 */
[----:B------:R-:W-:Y:S01]  /*7100*/  REDG.E.ADD.F32.FTZ.RN.STRONG.GPU desc[UR36][R4.64+0x300], R123 ;  /* 0x0003007b040079a6 */ /* 0x000fe2000c12f324 */
[----:B------:R-:W-:Y:S03]  /*7110*/  LEA R198, P0, R252, R92, 0x5 ;  /* 0x0000005cfcc67211 */ /* 0x000fe600078028ff */
[----:B------:R-:W2:Y:S01]  /*7120*/  LDSM.16.MT88.4 R4, [R230+0x20000] ;  /* 0x02000000e604783b */ /* 0x000ea20000004200 */
[C---:B-1----:R-:W-:Y:S03]  /*7130*/  VIADD R120, R230.reuse, 0x40 ;  /* 0x00000040e6787836 */ /* 0x042fe60000000000 */
[----:B------:R-:W-:Y:S01]  /*7140*/  REDG.E.ADD.F32.FTZ.RN.STRONG.GPU desc[UR36][R238.64+0x380], R128 ;  /* 0x00038080ee0079a6 */ /* 0x000fe2000c12f324 */
[----:B------:R-:W-:Y:S01]  /*7150*/  @P3 VIADD R120, R230, 0xffffffc0 ;  /* 0xffffffc0e6783836 */ /* 0x000fe20000000000 */
[C---:B------:R-:W-:Y:S02]  /*7160*/  LEA.HI.X.SX32 R199, R252.reuse, R93, 0x5, P0 ;  /* 0x0000005dfcc77211 */ /* 0x040fe400000f2eff */
[C---:B------:R-:W-:Y:S01]  /*7170*/  LEA R18, P0, R252.reuse, R198, 0x5 ;  /* 0x000000c6fc127211 */ /* 0x040fe200078028ff */
[----:B------:R-:W-:Y:S03]  /*7180*/  REDG.E.ADD.F32.FTZ.RN.STRONG.GPU desc[UR36][R92.64+0x380], R129 ;  /* 0x000380815c0079a6 */ /* 0x000fe6000c12f324 */
[C---:B------:R-:W-:Y:S01]  /*7190*/  LEA.HI.X.SX32 R19, R252.reuse, R199, 0x5, P0 ;  /* 0x000000c7fc137211 */ /* 0x040fe200000f2eff */
[----:B------:R-:W1:Y:S01]  /*71a0*/  LDSM.16.MT88.4 R12, [R120+0x20000] ;  /* 0x02000000780c783b */ /* 0x000e620000004200 */
[C---:B------:R-:W-:Y:S03]  /*71b0*/  LEA R208, P0, R252.reuse, R18, 0x5 ;  /* 0x00000012fcd07211 */ /* 0x040fe600078028ff */
[----:B------:R-:W-:Y:S01]  /*71c0*/  REDG.E.ADD.F32.FTZ.RN.STRONG.GPU desc[UR36][R198.64+0x380], R130 ;  /* 0x00038082c60079a6 */ /* 0x000fe2000c12f324 */
[C---:B------:R-:W-:Y:S02]  /*71d0*/  LEA.HI.X.SX32 R209, R252.reuse, R19, 0x5, P0 ;  /* 0x00000013fcd17211 */ /* 0x040fe400000f2eff */
[C---:B------:R-:W-:Y:S01]  /*71e0*/  LEA R94, P0, R252.reuse, R208, 0x5 ;  /* 0x000000d0fc5e7211 */ /* 0x040fe200078028ff */
[----:B------:R-:W-:Y:S03]  /*71f0*/  REDG.E.ADD.F32.FTZ.RN.STRONG.GPU desc[UR36][R18.64+0x380], R131 ;  /* 0x00038083120079a6 */ /* 0x000fe6000c12f324 */
[C---:B------:R-:W-:Y:S01]  /*7200*/  LEA.HI.X.SX32 R95, R252.reuse, R209, 0x5, P0 ;  /* 0x000000d1fc5f7211 */ /* 0x040fe200000f2eff */
[----:B------:R-:W3:Y:S01]  /*7210*/  LDSM.16.MT88.4 R16, [R228+0x2000] ;  /* 0x00200000e410783b */ /* 0x000ee20000004200 */
[C---:B------:R-:W-:Y:S03]  /*7220*/  LEA R100, P0, R252.reuse, R94, 0x5 ;  /* 0x0000005efc647211 */ /* 0x040fe600078028ff */
[----:B------:R-:W-:Y:S01]  /*7230*/  LDSM.16.MT88.4 R108, [R228+0x4800] ;  /* 0x00480000e46c783b */ /* 0x000fe20000004200 */
[C---:B------:R-:W-:Y:S02]  /*7240*/  LEA.HI.X.SX32 R101, R252.reuse, R95, 0x5, P0 ;  /* 0x0000005ffc657211 */ /* 0x040fe400000f2eff */
[C---:B------:R-:W-:Y:S01]  /*7250*/  LEA R102, P0, R252.reuse, R100, 0x5 ;  /* 0x00000064fc667211 */ /* 0x040fe200078028ff */
[----:B------:R-:W-:Y:S03]  /*7260*/  LDSM.16.MT88.4 R112, [R120+0x21800] ;  /* 0x021800007870783b */ /* 0x000fe60000004200 */
[----:B------:R-:W-:Y:S01]  /*7270*/  LEA.HI.X.SX32 R103, R252, R101, 0x5, P0 ;  /* 0x00000065fc677211 */ /* 0x000fe200000f2eff */
[----:B------:R-:W-:Y:S01]  /*7280*/  LDSM.16.MT88.4 R116, [R228+0x5800] ;  /* 0x00580000e474783b */ /* 0x000fe20000004200 */
[-C--:B--2---:R-:W-:Y:S03]  /*7290*/  HMMA.16816.F32 R132, R4, R8.reuse, R132 ;  /* 0x000000080484723c */ /* 0x084fe60000001884 */
[----:B------:R-:W-:Y:S04]  /*72a0*/  REDG.E.ADD.F32.FTZ.RN.STRONG.GPU desc[UR36][R208.64+0x380], R124 ;  /* 0x0003807cd00079a6 */ /* 0x000fe8000c12f324 */
[----:B------:R-:W-:Y:S04]  /*72b0*/  REDG.E.ADD.F32.FTZ.RN.STRONG.GPU desc[UR36][R94.64+0x380], R125 ;  /* 0x0003807d5e0079a6 */ /* 0x000fe8000c12f324 */
[----:B------:R-:W2:Y:S01]  /*72c0*/  LDSM.16.MT88.4 R92, [R230+0x20800] ;  /* 0x02080000e65c783b */ /* 0x000ea20000004200 */
[C---:B-1----:R-:W-:Y:S03]  /*72d0*/  HMMA.16816.F32 R136, R12.reuse, R8, R136 ;  /* 0x000000080c88723c */ /* 0x042fe60000001888 */
[----:B------:R-:W-:Y:S04]  /*72e0*/  REDG.E.ADD.F32.FTZ.RN.STRONG.GPU desc[UR36][R100.64+0x380], R126 ;  /* 0x0003807e640079a6 */ /* 0x000fe8000c12f324 */
[----:B------:R-:W-:Y:S01]  /*72f0*/  REDG.E.ADD.F32.FTZ.RN.STRONG.GPU desc[UR36][R102.64+0x380], R127 ;  /* 0x0003807f660079a6 */ /* 0x000fe2000c12f324 */
[-C--:B------:R-:W-:Y:S03]  /*7300*/  HMMA.16816.F32 R140, R12, R10.reuse, R140 ;  /* 0x0000000a0c8c723c */ /* 0x080fe6000000188c */
[----:B------:R-:W1:Y:S05]  /*7310*/  LDSM.16.MT88.4 R100, [R120+0x20800] ;  /* 0x020800007864783b */ /* 0x000e6a0000004200 */
[C---:B------:R-:W-:Y:S01]  /*7320*/  HMMA.16816.F32 R144, R4.reuse, R10, R144 ;  /* 0x0000000a0490723c */ /* 0x040fe20000001890 */
[----:B------:R-:W4:Y:S07]  /*7330*/  LDSM.16.MT88.4 R8, [R228+0x6800] ;  /* 0x00680000e408783b */ /* 0x000f2e0000004200 */
[-C--:B---3--:R-:W-:Y:S08]  /*7340*/  HMMA.16816.F32 R148, R4, R16.reuse, R148 ;  /* 0x000000100494723c */ /* 0x088ff00000001894 */
        /* <DEDUP_REMOVED lines=14> */
[----:B------:R-:W3:Y:S04]  /*7430*/  LDSM.16.MT88.4 R4, [R230+0x21000] ;  /* 0x02100000e604783b */ /* 0x000ee80000004200 */
[----:B------:R-:W3:Y:S03]  /*7440*/  LDSM.16.MT88.4 R88, [R228+0x5000] ;  /* 0x00500000e458783b */ /* 0x000ee60000004200 */
[-C--:B--2---:R-:W-:Y:S08]  /*7450*/  HMMA.16816.F32 R132, R92, R96.reuse, R132 ;  /* 0x000000605c84723c */ /* 0x084ff00000001884 */
[C---:B-1----:R-:W-:Y:S08]  /*7460*/  HMMA.16816.F32 R136, R100.reuse, R96, R136 ;  /* 0x000000606488723c */ /* 0x042ff00000001888 */
[-C--:B------:R-:W-:Y:S08]  /*7470*/  HMMA.16816.F32 R140, R100, R98.reuse, R140 ;  /* 0x00000062648c723c */ /* 0x080ff0000000188c */
[C---:B------:R-:W-:Y:S01]  /*7480*/  HMMA.16816.F32 R144, R92.reuse, R98, R144 ;  /* 0x000000625c90723c */ /* 0x040fe20000001890 */
[----:B------:R-:W1:Y:S07]  /*7490*/  LDSM.16.MT88.4 R96, [R228+0x7000] ;  /* 0x00700000e460783b */ /* 0x000e6e0000004200 */
[-C--:B------:R-:W-:Y:S08]  /*74a0*/  HMMA.16816.F32 R148, R92, R104.reuse, R148 ;  /* 0x000000685c94723c */ /* 0x080ff00000001894 */
        /* <DEDUP_REMOVED lines=8> */
[----:B------:R-:W2:Y:S07]  /*7530*/  LDSM.16.MT88.4 R108, [R228+0x1800] ;  /* 0x00180000e46c783b */ /* 0x000eae0000004200 */
[-C--:B----4-:R-:W-:Y:S08]  /*7540*/  HMMA.16816.F32 R180, R92, R8.reuse, R180 ;  /* 0x000000085cb4723c */ /* 0x090ff000000018b4 */
[C---:B------:R-:W-:Y:S08]  /*7550*/  HMMA.16816.F32 R184, R100.reuse, R8, R184 ;  /* 0x0000000864b8723c */ /* 0x040ff000000018b8 */
[-C--:B------:R-:W-:Y:S01]  /*7560*/  HMMA.16816.F32 R188, R100, R10.reuse, R188 ;  /* 0x0000000a64bc723c */ /* 0x080fe200000018bc */
[----:B------:R-:W4:Y:S07]  /*7570*/  LDSM.16.MT88.4 R100, [R228+0x3800] ;  /* 0x00380000e464783b */ /* 0x000f2e0000004200 */
[----:B------:R-:W-:Y:S01]  /*7580*/  HMMA.16816.F32 R192, R92, R10, R192 ;  /* 0x0000000a5cc0723c */ /* 0x000fe200000018c0 */
[----:B------:R-:W4:Y:S07]  /*7590*/  LDSM.16.MT88.4 R8, [R228+0x7800] ;  /* 0x00780000e408783b */ /* 0x000f2e0000004200 */
        /* <DEDUP_REMOVED lines=12> */
[-C--:B-1----:R-:W-:Y:S08]  /*7660*/  HMMA.16816.F32 R180, R4, R96.reuse, R180 ;  /* 0x0000006004b4723c */ /* 0x082ff000000018b4 */
[C---:B------:R-:W-:Y:S08]  /*7670*/  HMMA.16816.F32 R184, R16.reuse, R96, R184 ;  /* 0x0000006010b8723c */ /* 0x040ff000000018b8 */
[-C--:B------:R-:W-:Y:S08]  /*7680*/  HMMA.16816.F32 R188, R16, R98.reuse, R188 ;  /* 0x0000006210bc723c */ /* 0x080ff000000018bc */
[----:B------:R-:W-:Y:S04]  /*7690*/  HMMA.16816.F32 R192, R4, R98, R192 ;  /* 0x0000006204c0723c */ /* 0x000fe800000018c0 */
[----:B------:R-:W-:Y:S02]  /*76a0*/  LOP3.LUT R4, R232, 0x1f8, RZ, 0xc0, !PT ;  /* 0x000001f8e8047812 */ /* 0x000fe400078ec0ff */
[----:B------:R-:W-:Y:S02]  /*76b0*/  LOP3.LUT R6, R250, 0x40, RZ, 0xfc, !PT ;  /* 0x00000040fa067812 */ /* 0x000fe400078efcff */
[-C--:B--2---:R-:W-:Y:S05]  /*76c0*/  HMMA.16816.F32 R132, R104, R108.reuse, R132 ;  /* 0x0000006c6884723c */ /* 0x084fea0000001884 */
[----:B------:R-:W-:Y:S02]  /*76d0*/  LOP3.LUT R5, R4, 0x38, R217, 0x78, !PT ;  /* 0x0000003804057812 */ /* 0x000fe400078e78d9 */
[C---:B------:R-:W-:Y:S01]  /*76e0*/  LOP3.LUT R4, R250.reuse, 0xc0, RZ, 0xfc, !PT ;  /* 0x000000c0fa047812 */ /* 0x040fe200078efcff */
[C---:B------:R-:W-:Y:S04]  /*76f0*/  HMMA.16816.F32 R136, R112.reuse, R108, R136 ;  /* 0x0000006c7088723c */ /* 0x040fe80000001888 */
[----:B------:R-:W-:Y:S04]  /*7700*/  LOP3.LUT R5, R5, 0x1e00, R232, 0xf8, !PT ;  /* 0x00001e0005057812 */ /* 0x000fe800078ef8e8 */
        /* <DEDUP_REMOVED lines=11> */
[C---:B------:R-:W-:Y:S04]  /*77c0*/  HMMA.16816.F32 R184, R112.reuse, R8, R184 ;  /* 0x0000000870b8723c */ /* 0x040fe800000018b8 */
[----:B------:R-:W-:Y:S02]  /*77d0*/  LOP3.LUT R8, R250, 0x80, RZ, 0xfc, !PT ;  /* 0x00000080fa087812 */ /* 0x000fe400078efcff */
[----:B------:R-:W-:Y:S02]  /*77e0*/  LEA R9, R5, UR4, 0x1 ;  /* 0x0000000405097c11 */ /* 0x000fe4000f8e08ff */
[-C--:B------:R-:W-:Y:S08]  /*77f0*/  HMMA.16816.F32 R188, R112, R10.reuse, R188 ;  /* 0x0000000a70bc723c */ /* 0x080ff000000018bc */
[----:B------:R-:W-:Y:S01]  /*7800*/  HMMA.16816.F32 R192, R104, R10, R192 ;  /* 0x0000000a68c0723c */ /* 0x000fe200000018c0 */
[----:B------:R-:W-:Y:S08]  /*7810*/  @!UPT UIADD3 URZ, UPT, UPT, URZ, URZ, URZ ;  /* 0x000000fffffff290 */ /* 0x000ff0000fffe0ff */
        /* <DEDUP_REMOVED lines=57> */
.L_x_314:
[----:B------:R-:W-:Y:S01]  /*7bb0*/  IADD3 R244, PT, PT, R244, -0x40, RZ ;  /* 0xffffffc0f4f47810 */ /* 0x000fe20007ffe0ff */
[----:B------:R-:W-:Y:S06]  /*7bc0*/  BRA.U UP1, `(.L_x_315) ;  /* 0xffffffc1015c7547 */ /* 0x000fec000b83ffff */
[----:B------:R-:W2:Y:S01]  /*7bd0*/  S2R R0, SR_TID.X ;  /* 0x0000000000007919 */ /* 0x000ea20000002100 */
[C---:B------:R-:W-:Y:S01]  /*7be0*/  IMAD.SHL.U32 R2, R217.reuse, 0x10, RZ ;  /* 0x00000010d9027824 */ /* 0x040fe200078e00ff */
[----:B------:R-:W3:Y:S01]  /*7bf0*/  LDCU UR8, c[0x0][0x500] ;  /* 0x0000a000ff0877ac */ /* 0x000ee20008000800 */
[C---:B------:R-:W-:Y:S01]  /*7c00*/  IMAD.SHL.U32 R3, R217.reuse, 0x20, RZ ;  /* 0x00000020d9037824 */ /* 0x040fe200078e00ff */
[C---:B------:R-:W-:Y:S01]  /*7c10*/  LOP3.LUT P0, RZ, R217.reuse, 0x10, RZ, 0xc0, !PT ;  /* 0x00000010d9ff7812 */ /* 0x040fe2000780c0ff */
[----:B------:R-:W-:Y:S01]  /*7c20*/  IMAD.SHL.U32 R217, R217, 0x2, RZ ;  /* 0x00000002d9d97824 */ /* 0x000fe200078e00ff */
[----:B------:R-:W-:Y:S01]  /*7c30*/  LOP3.LUT R5, R2, 0x1c0, RZ, 0xc0, !PT ;  /* 0x000001c002057812 */ /* 0x000fe200078ec0ff */
[----:B------:R-:W-:Y:S01]  /*7c40*/  UISETP.NE.AND UP0, UPT, UR44, -0x1, UPT ;  /* 0xffffffff2c00788c */ /* 0x000fe2000bf05270 */
[----:B------:R-:W-:Y:S01]  /*7c50*/  LOP3.LUT R2, R3, 0x400, RZ, 0xc0, !PT ;  /* 0x0000040003027812 */ /* 0x000fe200078ec0ff */
[----:B------:R-:W-:Y:S01]  /*7c60*/  UMOV UR45, UR22 ;  /* 0x00000016002d7c82 */ /* 0x000fe20008000000 */
[----:B------:R-:W-:Y:S01]  /*7c70*/  F2FP.F16.F32.PACK_AB R20, R21, R20 ;  /* 0x000000141514723e */ /* 0x000fe200000000ff */
[----:B------:R-:W-:Y:S01]  /*7c80*/  UISETP.NE.AND UP1, UPT, UR44, -0x1, UPT ;  /* 0xffffffff2c00788c */ /* 0x000fe2000bf25270 */
[----:B------:R-:W-:-:S02]  /*7c90*/  LOP3.LUT R2, R2, 0x6, R217, 0xf8, !PT ;  /* 0x0000000602027812 */ /* 0x000fc400078ef8d9 */
[----:B------:R-:W-:Y:S02]  /*7ca0*/  F2FP.F16.F32.PACK_AB R22, R23, R22 ;  /* 0x000000161716723e */ /* 0x000fe400000000ff */
[----:B------:R-:W-:Y:S02]  /*7cb0*/  F2FP.F16.F32.PACK_AB R32, R33, R32 ;  /* 0x000000202120723e */ /* 0x000fe400000000ff */
[----:B------:R-:W-:Y:S01]  /*7cc0*/  F2FP.F16.F32.PACK_AB R34, R35, R34 ;  /* 0x000000222322723e */ /* 0x000fe200000000ff */
[----:B------:R-:W4:Y:S01]  /*7cd0*/  @UP0 LDCU.64 UR10, c[0x0][0x5c0] ;  /* 0x0000b800ff0a07ac */ /* 0x000f220008000a00 */
        /* <DEDUP_REMOVED lines=12> */
[----:B--2---:R-:W-:Y:S01]  /*7da0*/  SHF.R.U32.HI R0, RZ, 0x3, R0 ;  /* 0x00000003ff007819 */ /* 0x004fe20000011600 */
[----:B------:R-:W-:Y:S01]  /*7db0*/  FMUL.FTZ R140, R140, UR8 ;  /* 0x000000088c8c7c20 */ /* 0x000fe20008410000 */
[----:B------:R-:W-:Y:S01]  /*7dc0*/  FMUL.FTZ R141, R141, UR8 ;  /* 0x000000088d8d7c20 */ /* 0x000fe20008410000 */
[----:B------:R-:W-:Y:S01]  /*7dd0*/  FMUL.FTZ R142, R142, UR8 ;  /* 0x000000088e8e7c20 */ /* 0x000fe20008410000 */
[----:B-1----:R-:W-:Y:S01]  /*7de0*/  LOP3.LUT R10, R5, 0x18, R0, 0xf8, !PT ;  /* 0x00000018050a7812 */ /* 0x002fe200078ef800 */
[----:B------:R-:W-:Y:S01]  /*7df0*/  FMUL.FTZ R143, R143, UR8 ;  /* 0x000000088f8f7c20 */ /* 0x000fe20008410000 */
[----:B------:R-:W-:Y:S01]  /*7e00*/  FMUL.FTZ R148, R148, UR8 ;  /* 0x0000000894947c20 */ /* 0x000fe20008410000 */
[----:B------:R-:W-:Y:S01]  /*7e10*/  FMUL.FTZ R149, R149, UR8 ;  /* 0x0000000895957c20 */ /* 0x000fe20008410000 */
[----:B------:R-:W-:Y:S01]  /*7e20*/  LOP3.LUT R217, R10, 0x38, R217, 0x78, !PT ;  /* 0x000000380ad97812 */ /* 0x000fe200078e78d9 */
[----:B------:R-:W-:Y:S01]  /*7e30*/  FMUL.FTZ R150, R150, UR8 ;  /* 0x0000000896967c20 */ /* 0x000fe20008410000 */
[----:B------:R-:W-:Y:S01]  /*7e40*/  FMUL.FTZ R151, R151, UR8 ;  /* 0x0000000897977c20 */ /* 0x000fe20008410000 */
[----:B------:R-:W-:Y:S01]  /*7e50*/  FMUL.FTZ R160, R160, UR8 ;  /* 0x00000008a0a07c20 */ /* 0x000fe20008410000 */
[----:B------:R-:W-:Y:S01]  /*7e60*/  LOP3.LUT R2, R2, R217, RZ, 0xfc, !PT ;  /* 0x000000d902027212 */ /* 0x000fe200078efcff */
[----:B------:R-:W-:Y:S01]  /*7e70*/  FMUL.FTZ R161, R161, UR8 ;  /* 0x00000008a1a17c20 */ /* 0x000fe20008410000 */
[----:B------:R-:W-:Y:S01]  /*7e80*/  FMUL.FTZ R162, R162, UR8 ;  /* 0x00000008a2a27c20 */ /* 0x000fe20008410000 */
[----:B------:R-:W-:Y:S01]  /*7e90*/  FMUL.FTZ R163, R163, UR8 ;  /* 0x00000008a3a37c20 */ /* 0x000fe20008410000 */
[----:B------:R-:W-:Y:S01]  /*7ea0*/  LEA R3, R2, UR4, 0x1 ;  /* 0x0000000402037c11 */ /* 0x000fe2000f8e08ff */
[----:B------:R-:W-:Y:S01]  /*7eb0*/  FMUL.FTZ R152, R152, UR8 ;  /* 0x0000000898987c20 */ /* 0x000fe20008410000 */
[----:B------:R-:W-:Y:S01]  /*7ec0*/  F2FP.F16.F32.PACK_AB R132, R133, R132 ;  /* 0x000000848584723e */ /* 0x000fe200000000ff */
[----:B------:R-:W-:Y:S01]  /*7ed0*/  BAR.SYNC.DEFER_BLOCKING 0x0 ;  /* 0x0000000000007b1d */ /* 0x000fe20000010000 */
[----:B------:R-:W-:Y:S01]  /*7ee0*/  F2FP.F16.F32.PACK_AB R134, R135, R134 ;  /* 0x000000868786723e */ /* 0x000fe200000000ff */
[----:B------:R-:W-:-:S02]  /*7ef0*/  VIADD R2, R3, 0x10000 ;  /* 0x0001000003027836 */ /* 0x000fc40000000000 */
[----:B------:R-:W-:Y:S01]  /*7f00*/  FMUL.FTZ R153, R153, UR8 ;  /* 0x0000000899997c20 */ /* 0x000fe20008410000 */
[----:B------:R-:W-:Y:S02]  /*7f10*/  VIADD R5, R3, 0x10040 ;  /* 0x0001004003057836 */ /* 0x000fe40000000000 */
[----:B------:R-:W-:Y:S01]  /*7f20*/  FMUL.FTZ R154, R154, UR8 ;  /* 0x000000089a9a7c20 */ /* 0x000fe20008410000 */
[----:B------:R-:W-:Y:S01]  /*7f30*/  FMUL.FTZ R155, R155, UR8 ;  /* 0x000000089b9b7c20 */ /* 0x000fe20008410000 */
[----:B------:R-:W-:Y:S01]  /*7f40*/  F2FP.F16.F32.PACK_AB R144, R145, R144 ;  /* 0x000000909190723e */ /* 0x000fe200000000ff */
[----:B------:R-:W-:Y:S01]  /*7f50*/  @P0 VIADD R5, R2, 0xffffffc0 ;  /* 0xffffffc002050836 */ /* 0x000fe20000000000 */
[----:B------:R-:W-:Y:S01]  /*7f60*/  F2FP.F16.F32.PACK_AB R146, R147, R146 ;  /* 0x000000929392723e */ /* 0x000fe200000000ff */
[----:B------:R-:W-:Y:S01]  /*7f70*/  FMUL.FTZ R156, R156, UR8 ;  /* 0x000000089c9c7c20 */ /* 0x000fe20008410000 */
[----:B------:R-:W-:Y:S01]  /*7f80*/  FMUL.FTZ R157, R157, UR8 ;  /* 0x000000089d9d7c20 */ /* 0x000fe20008410000 */
[----:B------:R-:W-:Y:S01]  /*7f90*/  FMUL.FTZ R158, R158, UR8 ;  /* 0x000000089e9e7c20 */ /* 0x000fe20008410000 */
[----:B------:R-:W-:Y:S01]  /*7fa0*/  FMUL.FTZ R159, R159, UR8 ;  /* 0x000000089f9f7c20 */ /* 0x000fe20008410000 */
[----:B------:R-:W-:Y:S01]  /*7fb0*/  F2FP.F16.F32.PACK_AB R136, R137, R136 ;  /* 0x000000888988723e */ /* 0x000fe200000000ff */
[----:B------:R-:W-:Y:S01]  /*7fc0*/  FMUL.FTZ R164, R164, UR8 ;  /* 0x00000008a4a47c20 */ /* 0x000fe20008410000 */
[----:B------:R-:W-:Y:S01]  /*7fd0*/  F2FP.F16.F32.PACK_AB R138, R139, R138 ;  /* 0x0000008a8b8a723e */ /* 0x000fe200000000ff */
        /* <DEDUP_REMOVED lines=16> */
[----:B------:R1:W-:Y:S01]  /*80e0*/  STS [R3+0x10000], R132 ;  /* 0x0100008403007388 */ /* 0x0003e20000000800 */
[----:B------:R-:W-:Y:S01]  /*80f0*/  F2FP.F16.F32.PACK_AB R162, R163, R162 ;  /* 0x000000a2a3a2723e */ /* 0x000fe200000000ff */
[----:B------:R-:W-:Y:S01]  /*8100*/  FMUL.FTZ R172, R172, UR8 ;  /* 0x00000008acac7c20 */ /* 0x000fe20008410000 */
[----:B------:R-:W-:Y:S01]  /*8110*/  FMUL.FTZ R173, R173, UR8 ;  /* 0x00000008adad7c20 */ /* 0x000fe20008410000 */
[----:B------:R1:W-:Y:S01]  /*8120*/  STS [R3+0x10400], R134 ;  /* 0x0104008603007388 */ /* 0x0003e20000000800 */
[----:B------:R-:W-:Y:S01]  /*8130*/  FMUL.FTZ R174, R174, UR8 ;  /* 0x00000008aeae7c20 */ /* 0x000fe20008410000 */
[----:B------:R-:W-:Y:S01]  /*8140*/  FMUL.FTZ R175, R175, UR8 ;  /* 0x00000008afaf7c20 */ /* 0x000fe20008410000 */
[----:B------:R-:W-:Y:S01]  /*8150*/  F2FP.F16.F32.PACK_AB R152, R153, R152 ;  /* 0x000000989998723e */ /* 0x000fe200000000ff */
[----:B------:R1:W-:Y:S01]  /*8160*/  STS [R5], R144 ;  /* 0x0000009005007388 */ /* 0x0003e20000000800 */
[----:B------:R-:W-:Y:S01]  /*8170*/  F2FP.F16.F32.PACK_AB R154, R155, R154 ;  /* 0x0000009a9b9a723e */ /* 0x000fe200000000ff */
[----:B------:R-:W-:Y:S01]  /*8180*/  FMUL.FTZ R180, R180, UR8 ;  /* 0x00000008b4b47c20 */ /* 0x000fe20008410000 */
[----:B------:R-:W-:Y:S01]  /*8190*/  FMUL.FTZ R181, R181, UR8 ;  /* 0x00000008b5b57c20 */ /* 0x000fe20008410000 */
[----:B------:R1:W-:Y:S01]  /*81a0*/  STS [R5+0x400], R146 ;  /* 0x0004009205007388 */ /* 0x0003e20000000800 */
        /* <DEDUP_REMOVED lines=29> */
[----:B------:R-:W-:Y:S01]  /*8380*/  @UP0 UIADD3 UR16, UPT, UPT, UR40, UR44, URZ ;  /* 0x0000002c28100290 */ /* 0x000fe2000fffe0ff */
[----:B------:R-:W-:Y:S01]  /*8390*/  F2FP.F16.F32.PACK_AB R172, R173, R172 ;  /* 0x000000acadac723e */ /* 0x000fe200000000ff */
[----:B------:R1:W-:Y:S01]  /*83a0*/  STS [R5+0x2400], R162 ;  /* 0x002400a205007388 */ /* 0x0003e20000000800 */
[----:B------:R-:W-:Y:S01]  /*83b0*/  F2FP.F16.F32.PACK_AB R174, R175, R174 ;  /* 0x000000aeafae723e */ /* 0x000fe200000000ff */
[----:B----4-:R-:W-:Y:S01]  /*83c0*/  @UP0 UIMAD.WIDE.U32 UR18, UR16, UR10, URZ ;  /* 0x0000000a101202a5 */ /* 0x010fe2000f8e00ff */
[----:B------:R-:W-:Y:S01]  /*83d0*/  F2FP.F16.F32.PACK_AB R180, R181, R180 ;  /* 0x000000b4b5b4723e */ /* 0x000fe200000000ff */
[----:B------:R1:W-:Y:S01]  /*83e0*/  STS [R3+0x13000], R152 ;  /* 0x0130009803007388 */ /* 0x0003e20000000800 */
[----:B------:R-:W-:Y:S01]  /*83f0*/  F2FP.F16.F32.PACK_AB R182, R183, R182 ;  /* 0x000000b6b7b6723e */ /* 0x000fe200000000ff */
[----:B------:R-:W-:Y:S01]  /*8400*/  @UP0 UIMAD UR16, UR16, UR11, URZ ;  /* 0x0000000b101002a4 */ /* 0x000fe2000f8e02ff */
[----:B------:R-:W-:Y:S01]  /*8410*/  F2FP.F16.F32.PACK_AB R192, R193, R192 ;  /* 0x000000c0c1c0723e */ /* 0x000fe200000000ff */
[----:B------:R1:W-:Y:S01]  /*8420*/  STS [R3+0x13400], R154 ;  /* 0x0134009a03007388 */ /* 0x0003e20000000800 */
[----:B------:R-:W-:Y:S01]  /*8430*/  F2FP.F16.F32.PACK_AB R194, R195, R194 ;  /* 0x000000c2c3c2723e */ /* 0x000fe200000000ff */
[----:B------:R-:W-:Y:S01]  /*8440*/  @UP0 UIADD3 UR16, UPT, UPT, UR19, UR16, URZ ;  /* 0x0000001013100290 */ /* 0x000fe2000fffe0ff */
[----:B------:R-:W-:Y:S01]  /*8450*/  F2FP.F16.F32.PACK_AB R184, R185, R184 ;  /* 0x000000b8b9b8723e */ /* 0x000fe200000000ff */
[----:B------:R1:W-:Y:S01]  /*8460*/  STS [R5+0x3000], R156 ;  /* 0x0030009c05007388 */ /* 0x0003e20000000800 */
[----:B------:R-:W-:-:S02]  /*8470*/  F2FP.F16.F32.PACK_AB R186, R187, R186 ;  /* 0x000000babbba723e */ /* 0x000fc400000000ff */
[----:B------:R-:W-:Y:S01]  /*8480*/  F2FP.F16.F32.PACK_AB R188, R189, R188 ;  /* 0x000000bcbdbc723e */ /* 0x000fe200000000ff */
[----:B------:R1:W-:Y:S01]  /*8490*/  STS [R5+0x3400], R158 ;  /* 0x0034009e05007388 */ /* 0x0003e20000000800 */
[----:B------:R-:W-:Y:S02]  /*84a0*/  F2FP.F16.F32.PACK_AB R190, R191, R190 ;  /* 0x000000bebfbe723e */ /* 0x000fe400000000ff */
[----:B------:R-:W-:Y:S01]  /*84b0*/  F2FP.F16.F32.PACK_AB R24, R25, R24 ;  /* 0x000000181918723e */ /* 0x000fe200000000ff */
[----:B------:R1:W-:Y:S01]  /*84c0*/  STS [R3+0x14000], R164 ;  /* 0x014000a403007388 */ /* 0x0003e20000000800 */
[----:B------:R-:W-:Y:S02]  /*84d0*/  F2FP.F16.F32.PACK_AB R26, R27, R26 ;  /* 0x0000001a1b1a723e */ /* 0x000fe400000000ff */
        /* <DEDUP_REMOVED lines=38> */
[----:B------:R-:W-:-:S03]  /*8740*/  F2FP.F16.F32.PACK_AB R78, R79, R78 ;  /* 0x0000004e4f4e723e */ /* 0x000fc600000000ff */
        /* <DEDUP_REMOVED lines=35> */
[----:B------:R-:W2:Y:S01]  /*8980*/  LDCU.64 UR10, c[0x0][0x5c0] ;  /* 0x0000b800ff0a77ac */ /* 0x000ea20008000a00 */
[----:B------:R-:W3:Y:S01]  /*8990*/  LDCU.64 UR8, c[0x0][0x5a8] ;  /* 0x0000b500ff0877ac */ /* 0x000ee20008000a00 */
[----:B------:R-:W-:-:S04]  /*89a0*/  USHF.R.S32.HI UR12, URZ, 0x1f, UR40 ;  /* 0x0000001fff0c7899 */ /* 0x000fc80008011428 */
[----:B--2---:R-:W-:Y:S02]  /*89b0*/  UIMAD UR12, UR12, UR10, URZ ;  /* 0x0000000a0c0c72a4 */ /* 0x004fe4000f8e02ff */
[----:B------:R-:W-:Y:S02]  /*89c0*/  UIMAD.WIDE.U32 UR14, UR40, UR10, URZ ;  /* 0x0000000a280e72a5 */ /* 0x000fe4000f8e00ff */
[----:B------:R-:W-:-:S04]  /*89d0*/  UIMAD UR12, UR40, UR11, UR12 ;  /* 0x0000000b280c72a4 */ /* 0x000fc8000f8e020c */
[----:B------:R-:W-:-:S03]  /*89e0*/  UIADD3 UR13, UPT, UPT, UR15, UR12, URZ ;  /* 0x0000000c0f0d7290 */ /* 0x000fc6000fffe0ff */
[----:B------:R-:W-:Y:S02]  /*89f0*/  UMOV UR12, UR14 ;  /* 0x0000000e000c7c82 */ /* 0x000fe40008000000 */
[----:B---3--:R-:W-:-:S04]  /*8a00*/  UIMAD.WIDE.U32 UR18, UR45, UR8, UR12 ;  /* 0x000000082d1272a5 */ /* 0x008fc8000f8e000c */
[----:B------:R-:W-:-:S12]  /*8a10*/  UIMAD UR16, UR45, UR9, UR19 ;  /* 0x000000092d1072a4 */ /* 0x000fd8000f8e0213 */
.L_x_316:
[----:B------:R-:W-:Y:S05]  /*8a20*/  BRA.U UP1, `(.L_x_317) ;  /* 0x00000001012c7547 */ /* 0x000fea000b800000 */
[----:B------:R-:W2:Y:S01]  /*8a30*/  LDCU.64 UR8, c[0x0][0x5c8] ;  /* 0x0000b900ff0877ac */ /* 0x000ea20008000a00 */
[----:B------:R-:W3:Y:S01]  /*8a40*/  LDCU.64 UR12, c[0x0][0x5b0] ;  /* 0x0000b600ff0c77ac */ /* 0x000ee20008000a00 */
[----:B------:R-:W-:-:S04]  /*8a50*/  USHF.R.S32.HI UR14, URZ, 0x1f, UR40 ;  /* 0x0000001fff0e7899 */ /* 0x000fc80008011428 */
[----:B--2---:R-:W-:Y:S02]  /*8a60*/  UIMAD UR14, UR14, UR8, URZ ;  /* 0x000000080e0e72a4 */ /* 0x004fe4000f8e02ff */
[----:B------:R-:W-:Y:S02]  /*8a70*/  UIMAD.WIDE.U32 UR20, UR40, UR8, URZ ;  /* 0x00000008281472a5 */ /* 0x000fe4000f8e00ff */
[----:B------:R-:W-:-:S04]  /*8a80*/  UIMAD UR14, UR40, UR9, UR14 ;  /* 0x00000009280e72a4 */ /* 0x000fc8000f8e020e */
[----:B------:R-:W-:-:S04]  /*8a90*/  UIADD3 UR21, UPT, UPT, UR21, UR14, URZ ;  /* 0x0000000e15157290 */ /* 0x000fc8000fffe0ff */
[----:B---3--:R-:W-:-:S04]  /*8aa0*/  UIMAD.WIDE.U32 UR20, UR45, UR12, UR20 ;  /* 0x0000000c2d1472a5 */ /* 0x008fc8000f8e0014 */
[----:B------:R-:W-:-:S06]  /*8ab0*/  UIMAD UR13, UR45, UR13, UR21 ;  /* 0x0000000d2d0d72a4 */ /* 0x000fcc000f8e0215 */
[----:B-1----:R-:W-:Y:S01]  /*8ac0*/  MOV R5, UR13 ;  /* 0x0000000d00057c02 */ /* 0x002fe20008000f00 */
[----:B------:R-:W-:Y:S06]  /*8ad0*/  BRA `(.L_x_318) ;  /* 0x0000000000187947 */ /* 0x000fec0003800000 */
.L_x_317:
[----:B------:R-:W2:Y:S01]  /*8ae0*/  LDCU.64 UR8, c[0x0][0x5c8] ;  /* 0x0000b900ff0877ac */ /* 0x000ea20008000a00 */
[----:B------:R-:W-:-:S04]  /*8af0*/  UIADD3 UR12, UPT, UPT, UR40, UR44, URZ ;  /* 0x0000002c280c7290 */ /* 0x000fc8000fffe0ff */
[----:B--2---:R-:W-:Y:S02]  /*8b00*/  UIMAD.WIDE.U32 UR20, UR12, UR8, URZ ;  /* 0x000000080c1472a5 */ /* 0x004fe4000f8e00ff */
[----:B------:R-:W-:-:S04]  /*8b10*/  UIMAD UR12, UR12, UR9, URZ ;  /* 0x000000090c0c72a4 */ /* 0x000fc8000f8e02ff */
[----:B------:R-:W-:-:S06]  /*8b20*/  UIADD3 UR12, UPT, UPT, UR21, UR12, URZ ;  /* 0x0000000c150c7290 */ /* 0x000fcc000fffe0ff */
[----:B-1----:R-:W-:-:S07]  /*8b30*/  MOV R5, UR12 ;  /* 0x0000000c00057c02 */ /* 0x002fce0008000f00 */
.L_x_318:
[----:B------:R-:W-:Y:S01]  /*8b40*/  BAR.SYNC.DEFER_BLOCKING 0x0 ;  /* 0x0000000000007b1d */ /* 0x000fe20000010000 */
[----:B------:R-:W-:Y:S02]  /*8b50*/  USHF.L.U32 UR14, UR41, 0x6, URZ ;  /* 0x00000006290e7899 */ /* 0x000fe400080006ff */
[----:B------:R-:W-:Y:S02]  /*8b60*/  USHF.L.U32 UR13, UR41, 0x6, URZ ;  /* 0x00000006290d7899 */ /* 0x000fe400080006ff */
[----:B------:R-:W-:-:S03]  /*8b70*/  UIMAD.WIDE.U32 UR32, UR14, UR10, URZ ;  /* 0x0000000a0e2072a5 */ /* 0x000fc6000f8e00ff */
[----:B------:R-:W1:Y:S01]  /*8b80*/  LDC.64 R2, c[0x0][0x5d8] ;  /* 0x00017600ff027b82 */ /* 0x000e620000000a00 */
[----:B------:R-:W-:Y:S01]  /*8b90*/  USHF.R.S32.HI UR15, URZ, 0x1f, UR14 ;  /* 0x0000001fff0f7899 */ /* 0x000fe2000801140e */
[----:B------:R-:W-:Y:S01]  /*8ba0*/  BSSY.RECONVERGENT B0, `(.L_x_319) ;  /* 0x0000035000007945 */ /* 0x000fe20003800200 */
[----:B------:R-:W-:Y:S01]  /*8bb0*/  UIADD3 UR39, UPT, UPT, -UR13, UR39, URZ ;  /* 0x000000270d277290 */ /* 0x000fe2000fffe1ff */
[----:B------:R-:W-:Y:S01]  /*8bc0*/  IMAD.U32 R10, RZ, RZ, UR32 ;  /* 0x00000020ff0a7e24 */ /* 0x000fe2000f8e00ff */
[----:B------:R-:W-:Y:S01]  /*8bd0*/  UIMAD UR12, UR15, UR10, URZ ;  /* 0x0000000a0f0c72a4 */ /* 0x000fe2000f8e02ff */
[----:B------:R-:W-:Y:S01]  /*8be0*/  IMAD.U32 R11, RZ, RZ, UR33 ;  /* 0x00000021ff0b7e24 */ /* 0x000fe2000f8e00ff */
[----:B------:R-:W-:Y:S01]  /*8bf0*/  MOV R56, UR32 ;  /* 0x0000002000387c02 */ /* 0x000fe20008000f00 */
[----:B------:R-:W-:Y:S01]  /*8c00*/  IMAD.U32 R57, RZ, RZ, UR33 ;  /* 0x00000021ff397e24 */ /* 0x000fe2000f8e00ff */
[----:B------:R-:W-:Y:S01]  /*8c10*/  LOP3.LUT R232, R10, 0x38, R232, 0xf8, !PT ;  /* 0x000000380ae87812 */ /* 0x000fe200078ef8e8 */
[----:B------:R-:W-:Y:S01]  /*8c20*/  UIMAD UR12, UR14, UR11, UR12 ;  /* 0x0000000b0e0c72a4 */ /* 0x000fe2000f8e020c */
[----:B------:R-:W-:Y:S01]  /*8c30*/  ISETP.GE.AND P4, PT, R0, UR39, PT ;  /* 0x0000002700007c0c */ /* 0x000fe2000bf86270 */
[----:B------:R-:W2:Y:S01]  /*8c40*/  LDC.64 R10, c[0x0][0x5e0] ;  /* 0x00017800ff0a7b82 */ /* 0x000ea20000000a00 */
[----:B------:R-:W-:-:S02]  /*8c50*/  IADD3 R74, P0, PT, R232, UR18, RZ ;  /* 0x00000012e84a7c10 */ /* 0x000fc4000ff1e0ff */
[----:B------:R-:W-:Y:S01]  /*8c60*/  IADD3 R56, PT, PT, R0, 0x20, RZ ;  /* 0x0000002000387810 */ /* 0x000fe20007ffe0ff */
[----:B------:R-:W-:Y:S01]  /*8c70*/  IMAD.U32 R7, RZ, RZ, UR12 ;  /* 0x0000000cff077e24 */ /* 0x000fe2000f8e00ff */
[----:B------:R3:W4:Y:S02]  /*8c80*/  LDS.128 R52, [R9+0x11000] ;  /* 0x0110000009347984 */ /* 0x0007240000000c00 */
[----:B------:R-:W-:Y:S02]  /*8c90*/  ISETP.GE.AND P6, PT, R56, UR39, PT ;  /* 0x0000002738007c0c */ /* 0x000fe4000bfc6270 */
[----:B------:R3:W2:Y:S01]  /*8ca0*/  LDS.128 R48, [R9+0x13000] ;  /* 0x0130000009307984 */ /* 0x0006a20000000c00 */
[----:B------:R-:W-:Y:S02]  /*8cb0*/  IADD3.X R75, PT, PT, R57, UR16, R7, P0, !PT ;  /* 0x00000010394b7c10 */ /* 0x000fe400087fe407 */
[----:B------:R-:W-:Y:S01]  /*8cc0*/  IADD3 R7, P0, PT, R0, 0x20, RZ ;  /* 0x0000002000077810 */ /* 0x000fe20007f1e0ff */
[----:B------:R3:W2:Y:S01]  /*8cd0*/  LDS.128 R44, [R9+0x15000] ;  /* 0x01500000092c7984 */ /* 0x0006a20000000c00 */
[----:B-1----:R-:W-:-:S02]  /*8ce0*/  IMAD.WIDE.U32 R74, R2, UR24, R74 ;  /* 0x00000018024a7c25 */ /* 0x002fc4000f8e004a */
[----:B------:R-:W-:Y:S01]  /*8cf0*/  IADD3.X R72, PT, PT, RZ, RZ, RZ, P0, !PT ;  /* 0x000000ffff487210 */ /* 0x000fe200007fe4ff */
[----:B------:R3:W1:Y:S01]  /*8d00*/  LDS.128 R40, [R9+0x18000] ;  /* 0x0180000009287984 */ /* 0x0006620000000c00 */
[----:B------:R-:W-:-:S03]  /*8d10*/  IMAD.U32 R2, RZ, RZ, UR8 ;  /* 0x00000008ff027e24 */ /* 0x000fc6000f8e00ff */
[----:B------:R3:W1:Y:S01]  /*8d20*/  LDS.128 R36, [R9+0x19000] ;  /* 0x0190000009247984 */ /* 0x0006620000000c00 */
[----:B------:R-:W-:-:S03]  /*8d30*/  IMAD R3, R3, UR24, R75 ;  /* 0x0000001803037c24 */ /* 0x000fc6000f8e024b */
[----:B------:R3:W1:Y:S04]  /*8d40*/  LDS.128 R32, [R9+0x1a000] ;  /* 0x01a0000009207984 */ /* 0x0006680000000c00 */
[----:B------:R3:W1:Y:S04]  /*8d50*/  LDS.128 R28, [R9+0x1b000] ;  /* 0x01b00000091c7984 */ /* 0x0006680000000c00 */
[----:B------:R3:W1:Y:S04]  /*8d60*/  LDS.128 R24, [R9+0x1c000] ;  /* 0x01c0000009187984 */ /* 0x0006680000000c00 */
[----:B------:R3:W1:Y:S04]  /*8d70*/  LDS.128 R20, [R9+0x1d000] ;  /* 0x01d0000009147984 */ /* 0x0006680000000c00 */
[----:B------:R3:W1:Y:S04]  /*8d80*/  LDS.128 R16, [R9+0x1e000] ;  /* 0x01e0000009107984 */ /* 0x0006680000000c00 */
[----:B------:R3:W1:Y:S01]  /*8d90*/  LDS.128 R12, [R9+0x1f000] ;  /* 0x01f00000090c7984 */ /* 0x0006620000000c00 */
[----:B--2-4-:R-:W-:Y:S05]  /*8da0*/  @P4 BRA `(.L_x_320) ;  /* 0x0000000000504947 */ /* 0x014fea0003800000 */
[----:B------:R-:W2:Y:S01]  /*8db0*/  LDCU UR16, c[0x0][0x440] ;  /* 0x00008800ff1077ac */ /* 0x000ea20008000800 */
[----:B------:R-:W4:Y:S01]  /*8dc0*/  LDS.128 R68, [R9+0x12000] ;  /* 0x0120000009447984 */ /* 0x000f220000000c00 */
[----:B------:R-:W-:Y:S01]  /*8dd0*/  IMAD.MOV.U32 R76, RZ, RZ, R74 ;  /* 0x000000ffff4c7224 */ /* 0x000fe200078e004a */
[----:B------:R-:W3:Y:S02]  /*8de0*/  LDCU.64 UR12, c[0x0][0x560] ;  /* 0x0000ac00ff0c77ac */ /* 0x000ee40008000a00 */
[----:B------:R-:W1:Y:S01]  /*8df0*/  LDS.128 R64, [R9+0x14000] ;  /* 0x0140000009407984 */ /* 0x000e620000000c00 */
[----:B------:R-:W-:-:S03]  /*8e00*/  IMAD.MOV.U32 R77, RZ, RZ, R3 ;  /* 0x000000ffff4d7224 */ /* 0x000fc600078e0003 */
[----:B------:R-:W1:Y:S01]  /*8e10*/  LDS.128 R60, [R9+0x16000] ;  /* 0x01600000093c7984 */ /* 0x000e620000000c00 */
[----:B------:R-:W-:-:S04]  /*8e20*/  IMAD.WIDE.U32 R78, R0, UR10, R76 ;  /* 0x0000000a004e7c25 */ /* 0x000fc8000f8e004c */
[----:B------:R-:W-:Y:S01]  /*8e30*/  IMAD R73, R0, UR11, R79 ;  /* 0x0000000b00497c24 */ /* 0x000fe2000f8e024f */
[----:B--2---:R-:W-:Y:S02]  /*8e40*/  ISETP.GE.AND P3, PT, R250, UR16, PT ;  /* 0x00000010fa007c0c */ /* 0x004fe4000bf66270 */
[----:B------:R-:W-:Y:S02]  /*8e50*/  ISETP.GE.AND P2, PT, R6, UR16, PT ;  /* 0x0000001006007c0c */ /* 0x000fe4000bf46270 */
[----:B------:R-:W-:Y:S02]  /*8e60*/  ISETP.GE.AND P1, PT, R8, UR16, PT ;  /* 0x0000001008007c0c */ /* 0x000fe4000bf26270 */
[----:B------:R-:W-:Y:S02]  /*8e70*/  ISETP.GE.AND P0, PT, R4, UR16, PT ;  /* 0x0000001004007c0c */ /* 0x000fe4000bf06270 */
[----:B---3--:R-:W-:-:S04]  /*8e80*/  LEA R76, P5, R78, UR12, 0x1 ;  /* 0x0000000c4e4c7c11 */ /* 0x008fc8000f8a08ff */
[----:B------:R-:W-:Y:S01]  /*8e90*/  LEA.HI.X R77, R78, UR13, R73, 0x1, P5 ;  /* 0x0000000d4e4d7c11 */ /* 0x000fe2000a8f0c49 */
[----:B------:R-:W2:Y:S04]  /*8ea0*/  @!P3 LDS.128 R56, [R9+0x10000] ;  /* 0x010000000938b984 */ /* 0x000ea80000000c00 */
[----:B----4-:R4:W-:Y:S04]  /*8eb0*/  @!P2 STG.E.128 desc[UR36][R76.64+0x80], R68 ;  /* 0x000080444c00a986 */ /* 0x0109e8000c101d24 */
[----:B-1----:R4:W-:Y:S04]  /*8ec0*/  @!P1 STG.E.128 desc[UR36][R76.64+0x100], R64 ;  /* 0x000100404c009986 */ /* 0x0029e8000c101d24 */
[----:B------:R4:W-:Y:S04]  /*8ed0*/  @!P0 STG.E.128 desc[UR36][R76.64+0x180], R60 ;  /* 0x0001803c4c008986 */ /* 0x0009e8000c101d24 */
[----:B--2---:R4:W-:Y:S02]  /*8ee0*/  @!P3 STG.E.128 desc[UR36][R76.64], R56 ;  /* 0x000000384c00b986 */ /* 0x0049e4000c101d24 */
.L_x_320:
[----:B------:R-:W-:Y:S05]  /*8ef0*/  BSYNC.RECONVERGENT B0 ;  /* 0x0000000000007941 */ /* 0x000fea0003800200 */
.L_x_319:
[----:B----4-:R2:W4:Y:S01]  /*8f00*/  LDS.128 R56, [R9+0x17000] ;  /* 0x0170000009387984 */ /* 0x0105220000000c00 */
[----:B------:R-:W-:Y:S04]  /*8f10*/  BSSY.RECONVERGENT B0, `(.L_x_321) ;  /* 0x0000014000007945 */ /* 0x000fe80003800200 */
[----:B------:R-:W-:Y:S05]  /*8f20*/  @P6 BRA `(.L_x_322) ;  /* 0x0000000000486947 */ /* 0x000fea0003800000 */
[----:B------:R-:W3:Y:S01]  /*8f30*/  LDCU UR16, c[0x0][0x440] ;  /* 0x00008800ff1077ac */ /* 0x000ee20008000800 */
[----:B------:R-:W-:Y:S02]  /*8f40*/  IMAD R60, R72, UR10, RZ ;  /* 0x0000000a483c7c24 */ /* 0x000fe4000f8e02ff */
[----:B------:R-:W-:Y:S01]  /*8f50*/  IMAD.MOV.U32 R62, RZ, RZ, R74 ;  /* 0x000000ffff3e7224 */ /* 0x000fe200078e004a */
[----:B------:R-:W2:Y:S01]  /*8f60*/  LDCU.64 UR12, c[0x0][0x560] ;  /* 0x0000ac00ff0c77ac */ /* 0x000ea20008000a00 */
[----:B------:R-:W-:Y:S02]  /*8f70*/  IMAD.MOV.U32 R63, RZ, RZ, R3 ;  /* 0x000000ffff3f7224 */ /* 0x000fe400078e0003 */
[C---:B------:R-:W-:Y:S02]  /*8f80*/  IMAD R60, R7.reuse, UR11, R60 ;  /* 0x0000000b073c7c24 */ /* 0x040fe4000f8e023c */
[----:B------:R-:W-:-:S04]  /*8f90*/  IMAD.WIDE.U32 R62, R7, UR10, R62 ;  /* 0x0000000a073e7c25 */ /* 0x000fc8000f8e003e */
[----:B------:R-:W-:Y:S01]  /*8fa0*/  IMAD.IADD R60, R60, 0x1, R63 ;  /* 0x000000013c3c7824 */ /* 0x000fe200078e023f */
[----:B---3--:R-:W-:Y:S02]  /*8fb0*/  ISETP.GE.AND P3, PT, R250, UR16, PT ;  /* 0x00000010fa007c0c */ /* 0x008fe4000bf66270 */
[----:B------:R-:W-:Y:S02]  /*8fc0*/  ISETP.GE.AND P2, PT, R6, UR16, PT ;  /* 0x0000001006007c0c */ /* 0x000fe4000bf46270 */
[----:B------:R-:W-:Y:S02]  /*8fd0*/  ISETP.GE.AND P1, PT, R8, UR16, PT ;  /* 0x0000001008007c0c */ /* 0x000fe4000bf26270 */
[----:B------:R-:W-:Y:S02]  /*8fe0*/  ISETP.GE.AND P0, PT, R4, UR16, PT ;  /* 0x0000001004007c0c */ /* 0x000fe4000bf06270 */
[----:B--2---:R-:W-:-:S04]  /*8ff0*/  LEA R64, P5, R62, UR12, 0x1 ;  /* 0x0000000c3e407c11 */ /* 0x004fc8000f8a08ff */
[----:B------:R-:W-:-:S05]  /*9000*/  LEA.HI.X R65, R62, UR13, R60, 0x1, P5 ;  /* 0x0000000d3e417c11 */ /* 0x000fca000a8f0c3c */
[----:B------:R2:W-:Y:S04]  /*9010*/  @!P3 STG.E.128 desc[UR36][R64.64], R52 ;  /* 0x000000344000b986 */ /* 0x0005e8000c101d24 */
[----:B------:R2:W-:Y:S04]  /*9020*/  @!P2 STG.E.128 desc[UR36][R64.64+0x80], R48 ;  /* 0x000080304000a986 */ /* 0x0005e8000c101d24 */
[----:B------:R2:W-:Y:S04]  /*9030*/  @!P1 STG.E.128 desc[UR36][R64.64+0x100], R44 ;  /* 0x0001002c40009986 */ /* 0x0005e8000c101d24 */
[----:B----4-:R2:W-:Y:S02]  /*9040*/  @!P0 STG.E.128 desc[UR36][R64.64+0x180], R56 ;  /* 0x0001803840008986 */ /* 0x0105e4000c101d24 */
.L_x_322:
[----:B------:R-:W-:Y:S05]  /*9050*/  BSYNC.RECONVERGENT B0 ;  /* 0x0000000000007941 */ /* 0x000fea0003800200 */
.L_x_321:
[----:B------:R-:W-:Y:S01]  /*9060*/  MOV R251, RZ ;  /* 0x000000ff00fb7202 */ /* 0x000fe20000000f00 */
[----:B------:R-:W-:Y:S01]  /*9070*/  UIMAD UR15, UR15, UR8, URZ ;  /* 0x000000080f0f72a4 */ /* 0x000fe2000f8e02ff */
[----:B------:R-:W-:Y:S01]  /*9080*/  BSSY.RECONVERGENT B0, `(.L_x_323) ;  /* 0x0000017000007945 */ /* 0x000fe20003800200 */
[----:B------:R-:W-:Y:S02]  /*9090*/  IMAD.WIDE.U32 R2, R2, UR14, R250 ;  /* 0x0000000e02027c25 */ /* 0x000fe4000f8e00fa */
[----:B------:R-:W-:Y:S01]  /*90a0*/  UIMAD UR15, UR14, UR9, UR15 ;  /* 0x000000090e0f72a4 */ /* 0x000fe2000f8e020f */
[----:B------:R-:W-:-:S05]  /*90b0*/  IADD3 R2, P0, PT, R2, UR20, RZ ;  /* 0x0000001402027c10 */ /* 0x000fca000ff1e0ff */
[----:B------:R-:W-:-:S03]  /*90c0*/  IADD3.X R3, PT, PT, R5, UR15, R3, P0, !PT ;  /* 0x0000000f05037c10 */ /* 0x000fc600087fe403 */
[----:B------:R-:W-:-:S04]  /*90d0*/  IMAD.WIDE.U32 R2, R10, UR24, R2 ;  /* 0x000000180a027c25 */ /* 0x000fc8000f8e0002 */
[----:B------:R-:W-:Y:S01]  /*90e0*/  IMAD R11, R11, UR24, R3 ;  /* 0x000000180b0b7c24 */ /* 0x000fe2000f8e0203 */
[----:B------:R-:W-:Y:S06]  /*90f0*/  @P4 BRA `(.L_x_324) ;  /* 0x00000000003c4947 */ /* 0x000fec0003800000 */
[----:B------:R-:W1:Y:S01]  /*9100*/  LDCU UR12, c[0x0][0x440] ;  /* 0x00008800ff0c77ac */ /* 0x000e620008000800 */
[----:B------:R-:W-:Y:S01]  /*9110*/  IMAD.MOV.U32 R10, RZ, RZ, R2 ;  /* 0x000000ffff0a7224 */ /* 0x000fe200078e0002 */
[----:B------:R-:W3:Y:S03]  /*9120*/  LDCU.64 UR10, c[0x0][0x568] ;  /* 0x0000ad00ff0a77ac */ /* 0x000ee60008000a00 */
[----:B--2---:R-:W-:-:S04]  /*9130*/  IMAD.WIDE.U32 R44, R0, UR8, R10 ;  /* 0x00000008002c7c25 */ /* 0x004fc8000f8e000a */
[----:B------:R-:W-:Y:S01]  /*9140*/  IMAD R0, R0, UR9, R45 ;  /* 0x0000000900007c24 */ /* 0x000fe2000f8e022d */
[----:B-1----:R-:W-:Y:S02]  /*9150*/  ISETP.GE.AND P3, PT, R250, UR12, PT ;  /* 0x0000000cfa007c0c */ /* 0x002fe4000bf66270 */
[----:B------:R-:W-:Y:S02]  /*9160*/  ISETP.GE.AND P2, PT, R6, UR12, PT ;  /* 0x0000000c06007c0c */ /* 0x000fe4000bf46270 */
[----:B------:R-:W-:Y:S02]  /*9170*/  ISETP.GE.AND P1, PT, R8, UR12, PT ;  /* 0x0000000c08007c0c */ /* 0x000fe4000bf26270 */
[----:B------:R-:W-:Y:S02]  /*9180*/  ISETP.GE.AND P0, PT, R4, UR12, PT ;  /* 0x0000000c04007c0c */ /* 0x000fe4000bf06270 */
[----:B---3--:R-:W-:-:S04]  /*9190*/  LEA R46, P4, R44, UR10, 0x1 ;  /* 0x0000000a2c2e7c11 */ /* 0x008fc8000f8808ff */
[----:B------:R-:W-:-:S05]  /*91a0*/  LEA.HI.X R47, R44, UR11, R0, 0x1, P4 ;  /* 0x0000000b2c2f7c11 */ /* 0x000fca000a0f0c00 */
[----:B------:R1:W-:Y:S04]  /*91b0*/  @!P3 STG.E.128 desc[UR36][R46.64], R40 ;  /* 0x000000282e00b986 */ /* 0x0003e8000c101d24 */
[----:B------:R1:W-:Y:S04]  /*91c0*/  @!P2 STG.E.128 desc[UR36][R46.64+0x80], R32 ;  /* 0x000080202e00a986 */ /* 0x0003e8000c101d24 */
[----:B------:R1:W-:Y:S04]  /*91d0*/  @!P1 STG.E.128 desc[UR36][R46.64+0x100], R24 ;  /* 0x000100182e009986 */ /* 0x0003e8000c101d24 */
[----:B------:R1:W-:Y:S02]  /*91e0*/  @!P0 STG.E.128 desc[UR36][R46.64+0x180], R16 ;  /* 0x000180102e008986 */ /* 0x0003e4000c101d24 */
.L_x_324:
[----:B------:R-:W-:Y:S05]  /*91f0*/  BSYNC.RECONVERGENT B0 ;  /* 0x0000000000007941 */ /* 0x000fea0003800200 */
.L_x_323:
        /* <DEDUP_REMOVED lines=14> */
[----:B-1----:R1:W-:Y:S04]  /*92e0*/  @!P3 STG.E.128 desc[UR36][R4.64], R36 ;  /* 0x000000240400b986 */ /* 0x0023e8000c101d24 */
[----:B------:R1:W-:Y:S04]  /*92f0*/  @!P2 STG.E.128 desc[UR36][R4.64+0x80], R28 ;  /* 0x0000801c0400a986 */ /* 0x0003e8000c101d24 */
[----:B------:R1:W-:Y:S04]  /*9300*/  @!P1 STG.E.128 desc[UR36][R4.64+0x100], R20 ;  /* 0x0001001404009986 */ /* 0x0003e8000c101d24 */
[----:B------:R1:W-:Y:S02]  /*9310*/  @!P0 STG.E.128 desc[UR36][R4.64+0x180], R12 ;  /* 0x0001800c04008986 */ /* 0x0003e4000c101d24 */
.L_x_292:
[----:B------:R-:W-:Y:S05]  /*9320*/  BSYNC.RECONVERGENT B1 ;  /* 0x0000000000017941 */ /* 0x000fea0003800200 */
.L_x_270:
[----:B------:R-:W3:Y:S01]  /*9330*/  LDCU UR9, c[0x0][0x438] ;  /* 0x00008700ff0977ac */ /* 0x000ee20008000800 */
[----:B------:R-:W2:Y:S01]  /*9340*/  LDCU UR10, c[0x0][0x370] ;  /* 0x00006e00ff0a77ac */ /* 0x000ea20008000800 */
[----:B---3--:R-:W-:-:S04]  /*9350*/  UIADD3 UR9, UPT, UPT, UR9, 0x3f, URZ ;  /* 0x0000003f09097890 */ /* 0x008fc8000fffe0ff */
        /* <DEDUP_REMOVED lines=8> */
.L_x_326:
        /* <DEDUP_REMOVED lines=10> */
.L_x_1264:


//--------------------- .text._ZN5flash44flash_bwd_dq_dk_dv_loop_seqk_parallel_kernelI23Flash_bwd_kernel_traitsILi256ELi64ELi64ELi8ELi4ELi2ELi2ELb0ELb1EN7cutlass6half_tE19Flash_kernel_traitsILi256ELi64ELi64ELi8ES3_EELb0ELb1ELb0ELb0ELb0ELb1ELb0EEEvNS_16Flash_bwd_paramsE --------------------------
	.section	.text._ZN5flash44flash_bwd_dq_dk_dv_loop_seqk_parallel_kernelI23Flash_bwd_kernel_traitsILi256ELi64ELi64ELi8ELi4ELi2ELi2ELb0ELb1EN7cutlass6half_tE19Flash_kernel_traitsILi256ELi64ELi64ELi8ES3_EELb0ELb1ELb0ELb0ELb0ELb1ELb0EEEvNS_16Flash_bwd_paramsE,"ax",@progbits
	.align	128
        .global         _ZN5flash44flash_bwd_dq_dk_dv_loop_seqk_parallel_kernelI23Flash_bwd_kernel_traitsILi256ELi64ELi64ELi8ELi4ELi2ELi2ELb0ELb1EN7cutlass6half_tE19Flash_kernel_traitsILi256ELi64ELi64ELi8ES3_EELb0ELb1ELb0ELb0ELb0ELb1ELb0EEEvNS_16Flash_bwd_paramsE
        .type           _ZN5flash44flash_bwd_dq_dk_dv_loop_seqk_parallel_kernelI23Flash_bwd_kernel_traitsILi256ELi64ELi64ELi8ELi4ELi2ELi2ELb0ELb1EN7cutlass6half_tE19Flash_kernel_traitsILi256ELi64ELi64ELi8ES3_EELb0ELb1ELb0ELb0ELb0ELb1ELb0EEEvNS_16Flash_bwd_paramsE,@function
        .size           _ZN5flash44flash_bwd_dq_dk_dv_loop_seqk_parallel_kernelI23Flash_bwd_kernel_traitsILi256ELi64ELi64ELi8ELi4ELi2ELi2ELb0ELb1EN7cutlass6half_tE19Flash_kernel_traitsILi256ELi64ELi64ELi8ES3_EELb0ELb1ELb0ELb0ELb0ELb1ELb0EEEvNS_16Flash_bwd_paramsE,(.L_x_1265 - _ZN5flash44flash_bwd_dq_dk_dv_loop_seqk_parallel_kernelI23Flash_bwd_kernel_traitsILi256ELi64ELi64ELi8ELi4ELi2ELi2ELb0ELb1EN7cutlass6half_tE19Flash_kernel_traitsILi256ELi64ELi64ELi8ES3_EELb0ELb1ELb0ELb0ELb0ELb1ELb0EEEvNS_16Flash_bwd_paramsE)
        .other          _ZN5flash44flash_bwd_dq_dk_dv_loop_seqk_parallel_kernelI23Flash_bwd_kernel_traitsILi256ELi64ELi64ELi8ELi4ELi2ELi2ELb0ELb1EN7cutlass6half_tE19Flash_kernel_traitsILi256ELi64ELi64ELi8ES3_EELb0ELb1ELb0ELb0ELb0ELb1ELb0EEEvNS_16Flash_bwd_paramsE,@"STO_CUDA_ENTRY STV_DEFAULT"
_ZN5flash44flash_bwd_dq_dk_dv_loop_seqk_parallel_kernelI23Flash_bwd_kernel_traitsILi256ELi64ELi64ELi8ELi4ELi2ELi2ELb0ELb1EN7cutlass6half_tE19Flash_kernel_traitsILi256ELi64ELi64ELi8ES3_EELb0ELb1ELb0ELb0ELb0ELb1ELb0EEEvNS_16Flash_bwd_paramsE:
.text._ZN5flash44flash_bwd_dq_dk_dv_loop_seqk_parallel_kernelI23Flash_bwd_kernel_traitsILi256ELi64ELi64ELi8ELi4ELi2ELi2ELb0ELb1EN7cutlass6half_tE19Flash_kernel_traitsILi256ELi64ELi64ELi8ES3_EELb0ELb1ELb0ELb0ELb0ELb1ELb0EEEvNS_16Flash_bwd_paramsE:
        /* <DEDUP_REMOVED lines=48> */
.L_x_363:
[----:B--2---:R-:W2:Y:S01]  /*0300*/  LDCU.64 UR8, c[0x0][0x478] ;  /* 0x00008f00ff0877ac */ /* 0x004ea20008000a00 */
[----:B------:R-:W-:Y:S02]  /*0310*/  PLOP3.LUT P1, PT, PT, PT, UP3, 0x80, 0x8 ;  /* 0x000000000008781c */ /* 0x000fe40003f2f038 */
[----:B------:R-:W-:Y:S01]  /*0320*/  PLOP3.LUT P4, PT, PT, PT, UP5, 0x80, 0x8 ;  /* 0x000000000008781c */ /* 0x000fe20003f8f058 */
[----:B------:R-:W-:Y:S01]  /*0330*/  @UP3 ULEA UR12, UP0, UR43, UR6, 0x2 ;  /* 0x000000062b0c3291 */ /* 0x000fe2000f8010ff */
[----:B------:R-:W-:Y:S01]  /*0340*/  PLOP3.LUT P2, PT, PT, PT, UP4, 0x80, 0x8 ;  /* 0x000000000008781c */ /* 0x000fe20003f4f048 */
[----:B------:R-:W-:Y:S02]  /*0350*/  UISETP.NE.AND UP2, UPT, UR29, URZ, UPT ;  /* 0x000000ff1d00728c */ /* 0x000fe4000bf45270 */
[----:B------:R-:W-:Y:S02]  /*0360*/  @UP3 ULEA.HI.X UR13, UR43, UR7, URZ, 0x2, UP0 ;  /* 0x000000072b0d3291 */ /* 0x000fe400080f14ff */
[----:B---3--:R-:W-:-:S02]  /*0370*/  IMAD.U32 R12, RZ, RZ, UR12 ;  /* 0x0000000cff0c7e24 */ /* 0x008fc4000f8e00ff */
[----:B------:R-:W-:Y:S02]  /*0380*/  PLOP3.LUT P3, PT, PT, PT, UP2, 0x80, 0x8 ;  /* 0x000000000008781c */ /* 0x000fe40003f6f028 */
[----:B------:R-:W-:Y:S01]  /*0390*/  IMAD.U32 R13, RZ, RZ, UR13 ;  /* 0x0000000dff0d7e24 */ /* 0x000fe2000f8e00ff */
[----:B-1----:R-:W-:Y:S02]  /*03a0*/  UIMAD.WIDE.U32 UR12, UR43, 0x4, UR30 ;  /* 0x000000042b0c78a5 */ /* 0x002fe4000f8e001e */
[----:B--2---:R-:W-:Y:S01]  /*03b0*/  UISETP.NE.U32.AND UP0, UPT, UR8, URZ, UPT ;  /* 0x000000ff0800728c */ /* 0x004fe2000bf05070 */
[----:B------:R-:W-:Y:S01]  /*03c0*/  IMAD.U32 R6, RZ, RZ, UR40 ;  /* 0x00000028ff067e24 */ /* 0x000fe2000f8e00ff */
[----:B------:R-:W2:Y:S02]  /*03d0*/  @P1 LDG.E R3, desc[UR36][R12.64] ;  /* 0x000000240c031981 */ /* 0x000ea4000c1e1900 */
        /* <DEDUP_REMOVED lines=40> */
.L_x_327:
        /* <DEDUP_REMOVED lines=34> */
.L_x_329:
[----:B------:R-:W1:Y:S01]  /*0880*/  LDCU.64 UR14, c[0x0][0x3b8] ;  /* 0x00007700ff0e77ac */ /* 0x000e620008000a00 */
[----:B------:R-:W-:-:S04]  /*0890*/  UIADD3 UR8, UPT, UPT, UR44, UR45, URZ ;  /* 0x0000002d2c087290 */ /* 0x000fc8000fffe0ff */
[----:B-1----:R-:W-:Y:S02]  /*08a0*/  UIMAD.WIDE.U32 UR50, UR8, UR14, URZ ;  /* 0x0000000e083272a5 */ /* 0x002fe4000f8e00ff */
[----:B------:R-:W-:-:S04]  /*08b0*/  UIMAD UR8, UR8, UR15, URZ ;  /* 0x0000000f080872a4 */ /* 0x000fc8000f8e02ff */
[----:B------:R-:W-:-:S06]  /*08c0*/  UIADD3 UR8, UPT, UPT, UR51, UR8, URZ ;  /* 0x0000000833087290 */ /* 0x000fcc000fffe0ff */
[----:B------:R-:W-:Y:S02]  /*08d0*/  MOV R7, UR8 ;  /* 0x0000000800077c02 */ /* 0x000fe40008000f00 */
.L_x_330:
        /* <DEDUP_REMOVED lines=41> */
.L_x_331:
[----:B------:R-:W1:Y:S01]  /*0b70*/  LDCU.64 UR12, c[0x0][0x3c0] ;  /* 0x00007800ff0c77ac */ /* 0x000e620008000a00 */
[----:B------:R-:W-:-:S04]  /*0b80*/  UIADD3 UR8, UPT, UPT, UR44, UR45, URZ ;  /* 0x0000002d2c087290 */ /* 0x000fc8000fffe0ff */
[----:B-1----:R-:W-:Y:S02]  /*0b90*/  UIMAD.WIDE.U32 UR52, UR8, UR12, URZ ;  /* 0x0000000c083472a5 */ /* 0x002fe4000f8e00ff */
[----:B------:R-:W-:-:S04]  /*0ba0*/  UIMAD UR8, UR8, UR13, URZ ;  /* 0x0000000d080872a4 */ /* 0x000fc8000f8e02ff */
[----:B------:R-:W-:-:S06]  /*0bb0*/  UIADD3 UR8, UPT, UPT, UR53, UR8, URZ ;  /* 0x0000000835087290 */ /* 0x000fcc000fffe0ff */
[----:B------:R-:W-:-:S07]  /*0bc0*/  MOV R6, UR8 ;  /* 0x0000000800067c02 */ /* 0x000fce0008000f00 */
.L_x_332:
        /* <DEDUP_REMOVED lines=27> */
.L_x_333:
[----:B------:R-:W-:Y:S02]  /*0d80*/  IMAD R18, R27, UR19, RZ ;  /* 0x000000131b127c24 */ /* 0x000fe4000f8e02ff */
[----:B------:R-:W-:-:S05]  /*0d90*/  IMAD.WIDE.U32 R16, R26, UR19, RZ ;  /* 0x000000131a107c25 */ /* 0x000fca000f8e00ff */
[----:B------:R-:W-:-:S07]  /*0da0*/  IADD3 R18, PT, PT, R17, R18, RZ ;  /* 0x0000001211127210 */ /* 0x000fce0007ffe0ff */
.L_x_334:
        /* <DEDUP_REMOVED lines=20> */
.L_x_335:
[----:B------:R-:W1:Y:S01]  /*0ef0*/  LDCU UR55, c[0x0][0x434] ;  /* 0x00008680ff3777ac */ /* 0x000e620008000800 */
[----:B------:R-:W-:-:S04]  /*0f00*/  UIMAD UR8, UR43, UR20, UR27 ;  /* 0x000000142b0872a4 */ /* 0x000fc8000f8e021b */
[----:B-1----:R-:W-:-:S12]  /*0f10*/  UIMAD UR55, UR8, UR55, URZ ;  /* 0x00000037083772a4 */ /* 0x002fd8000f8e02ff */
.L_x_336:
        /* <DEDUP_REMOVED lines=10> */
.L_x_337:
[----:B------:R-:W1:Y:S01]  /*0fc0*/  LDCU UR54, c[0x0][0x444] ;  /* 0x00008880ff3677ac */ /* 0x000e620008000800 */
[----:B------:R-:W-:-:S04]  /*0fd0*/  UIMAD UR8, UR43, UR20, UR27 ;  /* 0x000000142b0872a4 */ /* 0x000fc8000f8e021b */
[----:B-1----:R-:W-:-:S12]  /*0fe0*/  UIMAD UR54, UR8, UR54, URZ ;  /* 0x00000036083672a4 */ /* 0x002fd8000f8e02ff */
.L_x_338:
        /* <DEDUP_REMOVED lines=17> */
[----:B------:R-:W-:Y:S02]  /*1100*/  LOP3.LUT R15, R0, 0x1f, RZ, 0xc0, !PT ;  /* 0x0000001f000f7812 */ /* 0x000fe400078ec0ff */
[----:B------:R-:W-:-:S03]  /*1110*/  UISETP.LT.AND UP0, UPT, URZ, UR51, UPT ;  /* 0x00000033ff00728c */ /* 0x000fc6000bf01270 */
[----:B------:R-:W1:Y:S01]  /*1120*/  LDCU.128 UR8, c[0x0][0x590] ;  /* 0x0000b200ff0877ac */ /* 0x000e620008000c00 */
[----:B------:R-:W-:Y:S01]  /*1130*/  LOP3.LUT R14, R10, 0x38, RZ, 0xc0, !PT ;  /* 0x000000380a0e7812 */ /* 0x000fe200078ec0ff */
[----:B------:R-:W-:-:S03]  /*1140*/  USEL UR51, URZ, UR51, !UP0 ;  /* 0x00000033ff337287 */ /* 0x000fc6000c000000 */
[----:B------:R-:W-:Y:S01]  /*1150*/  IADD3 R24, P0, PT, R14, UR58, RZ ;  /* 0x0000003a0e187c10 */ /* 0x000fe2000ff1e0ff */
[----:B------:R-:W2:Y:S04]  /*1160*/  LDCU.64 UR58, c[0x0][0x420] ;  /* 0x00008400ff3a77ac */ /* 0x000ea80008000a00 */
[----:B------:R-:W-:Y:S01]  /*1170*/  IMAD.X R25, RZ, RZ, UR21, P0 ;  /* 0x00000015ff197e24 */ /* 0x000fe200080e06ff */
[----:B------:R-:W-:Y:S01]  /*1180*/  IADD3 R17, P1, P0, R26, R16, R20 ;  /* 0x000000101a117210 */ /* 0x000fe2000783e014 */
[----:B------:R-:W4:Y:S01]  /*1190*/  LDCU.64 UR20, c[0x0][0x3c8] ;  /* 0x00007900ff1477ac */ /* 0x000f220008000a00 */
[----:B------:R-:W-:Y:S02]  /*11a0*/  SHF.R.U32.HI R16, RZ, 0x5, R0 ;  /* 0x00000005ff107819 */ /* 0x000fe40000011600 */
        /* <DEDUP_REMOVED lines=8> */
[----:B------:R-:W-:Y:S01]  /*1230*/  MOV R15, RZ ;  /* 0x000000ff000f7202 */ /* 0x000fe20000000f00 */
[----:B--2---:R-:W-:Y:S02]  /*1240*/  UIMAD.WIDE UR58, UR55, 0x4, UR58 ;  /* 0x00000004373a78a5 */ /* 0x004fe4000f8e023a */
[----:B------:R-:W-:Y:S01]  /*1250*/  IMAD.U32 R13, RZ, RZ, UR10 ;  /* 0x0000000aff0d7e24 */ /* 0x000fe2000f8e00ff */
[----:B------:R-:W-:Y:S01]  /*1260*/  IADD3 R19, PT, PT, R23, UR19, RZ ;  /* 0x0000001317137c10 */ /* 0x000fe2000fffe0ff */
[----:B------:R-:W-:-:S02]  /*1270*/  IMAD.MOV.U32 R18, RZ, RZ, R22 ;  /* 0x000000ffff127224 */ /* 0x000fc400078e0016 */
[----:B---3--:R-:W-:-:S04]  /*1280*/  IMAD.WIDE.U32 R22, R2, UR49, R14 ;  /* 0x0000003102167c25 */ /* 0x008fc8000f8e000e */
[----:B------:R-:W-:Y:S01]  /*1290*/  IMAD.WIDE.U32 R24, R13, UR27, R18 ;  /* 0x0000001b0d187c25 */ /* 0x000fe2000f8e0012 */
[----:B------:R-:W-:-:S03]  /*12a0*/  IADD3 R22, P0, PT, R22, UR16, RZ ;  /* 0x0000001016167c10 */ /* 0x000fc6000ff1e0ff */
[----:B------:R-:W-:Y:S01]  /*12b0*/  IMAD R18, R2, UR17, RZ ;  /* 0x0000001102127c24 */ /* 0x000fe2000f8e02ff */
[----:B------:R-:W1:Y:S01]  /*12c0*/  LDCU.64 UR16, c[0x0][0x550] ;  /* 0x0000aa00ff1077ac */ /* 0x000e620008000a00 */
[----:B-----5:R-:W-:-:S04]  /*12d0*/  IMAD.WIDE.U32 R20, R8, UR25, RZ ;  /* 0x0000001908147c25 */ /* 0x020fc8000f8e00ff */
[----:B------:R-:W-:Y:S01]  /*12e0*/  IMAD R8, R3, UR49, R18 ;  /* 0x0000003103087c24 */ /* 0x000fe2000f8e0212 */
[----:B------:R-:W-:Y:S01]  /*12f0*/  SEL R13, R20, RZ, P5 ;  /* 0x000000ff140d7207 */ /* 0x000fe20002800000 */
[----:B------:R-:W-:Y:S01]  /*1300*/  IMAD.U32 R19, RZ, RZ, UR11 ;  /* 0x0000000bff137e24 */ /* 0x000fe2000f8e00ff */
[----:B------:R-:W2:Y:S01]  /*1310*/  LDCU.64 UR10, c[0x0][0x570] ;  /* 0x0000ae00ff0a77ac */ /* 0x000ea20008000a00 */
[----:B----4-:R-:W-:Y:S01]  /*1320*/  IMAD.U32 R20, RZ, RZ, UR20 ;  /* 0x00000014ff147e24 */ /* 0x010fe2000f8e00ff */
[----:B------:R-:W-:Y:S01]  /*1330*/  IADD3.X R23, PT, PT, R23, UR18, R8, P0, !PT ;  /* 0x0000001217177c10 */ /* 0x000fe200087fe408 */
[----:B------:R-:W-:Y:S01]  /*1340*/  IMAD R8, R9, UR25, R21 ;  /* 0x0000001909087c24 */ /* 0x000fe2000f8e0215 */
[----:B------:R-:W3:Y:S01]  /*1350*/  LDCU.64 UR18, c[0x0][0x380] ;  /* 0x00007000ff1277ac */ /* 0x000ee20008000a00 */
[----:B------:R-:W-:Y:S01]  /*1360*/  IADD3 R17, P1, P0, R16, R17, R13 ;  /* 0x0000001110117210 */ /* 0x000fe2000783e00d */
[----:B------:R-:W-:Y:S01]  /*1370*/  IMAD.SHL.U32 R12, R12, 0x40, RZ ;  /* 0x000000400c0c7824 */ /* 0x000fe200078e00ff */
[----:B------:R-:W-:Y:S01]  /*1380*/  SHF.R.U32.HI R13, RZ, 0x3, R0 ;  /* 0x00000003ff0d7819 */ /* 0x000fe20000011600 */
[----:B------:R-:W-:Y:S01]  /*1390*/  IMAD R19, R19, UR27, R25 ;  /* 0x0000001b13137c24 */ /* 0x000fe2000f8e0219 */
[----:B------:R-:W-:Y:S01]  /*13a0*/  SHF.R.S32.HI R16, RZ, 0x1f, R16 ;  /* 0x0000001fff107819 */ /* 0x000fe20000011410 */
[----:B------:R-:W-:Y:S01]  /*13b0*/  IMAD.MOV.U32 R18, RZ, RZ, R24 ;  /* 0x000000ffff127224 */ /* 0x000fe200078e0018 */
[----:B------:R-:W-:Y:S01]  /*13c0*/  SEL R8, R8, RZ, P5 ;  /* 0x000000ff08087207 */ /* 0x000fe20002800000 */
[----:B------:R-:W-:Y:S01]  /*13d0*/  IMAD.WIDE.U32 R20, R20, UR27, R22 ;  /* 0x0000001b14147c25 */ /* 0x000fe2000f8e0016 */
[----:B------:R-:W-:Y:S01]  /*13e0*/  MOV R9, UR21 ;  /* 0x0000001500097c02 */ /* 0x000fe20008000f00 */
[----:B------:R-:W-:Y:S01]  /*13f0*/  USHF.L.U64.HI UR20, UR8, 0x5, UR9 ;  /* 0x0000000508147899 */ /* 0x000fe20008010209 */
[----:B------:R-:W-:Y:S01]  /*1400*/  IADD3.X R11, PT, PT, R16, R11, R8, P1, P0 ;  /* 0x0000000b100b7210 */ /* 0x000fe20000fe0408 */
[----:B------:R-:W-:Y:S01]  /*1410*/  IMAD.WIDE.U32 R18, R13, UR8, R18 ;  /* 0x000000080d127c25 */ /* 0x000fe2000f8e0012 */
[----:B------:R-:W-:-:S03]  /*1420*/  IADD3 R8, P0, PT, R12, R17, RZ ;  /* 0x000000110c087210 */ /* 0x000fc60007f1e0ff */
[----:B------:R-:W-:Y:S01]  /*1430*/  IMAD R21, R9, UR27, R21 ;  /* 0x0000001b09157c24 */ /* 0x000fe2000f8e0215 */
[----:B------:R-:W-:Y:S01]  /*1440*/  LEA.HI.X.SX32 R11, R12, R11, 0x1, P0 ;  /* 0x0000000b0c0b7211 */ /* 0x000fe200000f0eff */
[C---:B------:R-:W-:Y:S01]  /*1450*/  IMAD R9, R13.reuse, UR9, R19 ;  /* 0x000000090d097c24 */ /* 0x040fe2000f8e0213 */
[----:B-1----:R-:W-:Y:S01]  /*1460*/  LEA R244, P2, R18, UR16, 0x1 ;  /* 0x0000001012f47c11 */ /* 0x002fe2000f8408ff */
[C---:B------:R-:W-:Y:S01]  /*1470*/  IMAD.WIDE.U32 R20, R13.reuse, R2, R20 ;  /* 0x000000020d147225 */ /* 0x040fe200078e0014 */
[----:B--2---:R-:W-:Y:S01]  /*1480*/  LEA R238, P0, R8, UR10, 0x2 ;  /* 0x0000000a08ee7c11 */ /* 0x004fe2000f8010ff */
[----:B------:R-:W-:Y:S01]  /*1490*/  USHF.L.U32 UR16, UR8, 0x5, URZ ;  /* 0x0000000508107899 */ /* 0x000fe200080006ff */
[----:B------:R-:W-:Y:S01]  /*14a0*/  LEA.HI.X R245, R18, UR17, R9, 0x1, P2 ;  /* 0x0000001112f57c11 */ /* 0x000fe200090f0c09 */
[C---:B------:R-:W-:Y:S01]  /*14b0*/  IMAD R9, R13.reuse, R3, R21 ;  /* 0x000000030d097224 */ /* 0x040fe200078e0215 */
[----:B------:R-:W-:Y:S01]  /*14c0*/  LEA.HI.X R239, R8, UR11, R11, 0x2, P0 ;  /* 0x0000000b08ef7c11 */ /* 0x000fe200080f140b */
[----:B------:R-:W-:Y:S01]  /*14d0*/  IMAD.SHL.U32 R11, R2, 0x20, RZ ;  /* 0x00000020020b7824 */ /* 0x000fe200078e00ff */
[----:B------:R-:W-:Y:S01]  /*14e0*/  IADD3 R18, P0, PT, R13, 0x20, RZ ;  /* 0x000000200d127810 */ /* 0x000fe20007f1e0ff */
[----:B------:R-:W-:Y:S01]  /*14f0*/  UMOV UR17, UR57 ;  /* 0x0000003900117c82 */ /* 0x000fe20008000000 */
[----:B---3--:R-:W-:Y:S01]  /*1500*/  LEA R246, P1, R20, UR18, 0x1 ;  /* 0x0000001214f67c11 */ /* 0x008fe2000f8208ff */
[----:B------:R-:W-:Y:S01]  /*1510*/  UMOV UR18, UR56 ;  /* 0x0000003800127c82 */ /* 0x000fe20008000000 */
[----:B------:R-:W-:Y:S01]  /*1520*/  SHF.L.U64.HI R3, R2, 0x5, R3 ;  /* 0x0000000502037819 */ /* 0x000fe20000010203 */
[----:B------:R-:W-:Y:S01]  /*1530*/  IMAD.X R2, RZ, RZ, RZ, P0 ;  /* 0x000000ffff027224 */ /* 0x000fe200000e06ff */
[----:B------:R-:W-:-:S02]  /*1540*/  LEA.HI.X R247, R20, UR19, R9, 0x1, P1 ;  /* 0x0000001314f77c11 */ /* 0x000fc400088f0c09 */
[----:B------:R-:W-:Y:S01]  /*1550*/  IADD3 R8, PT, PT, R13, 0x20, RZ ;  /* 0x000000200d087810 */ /* 0x000fe20007ffe0ff */
        /* <DEDUP_REMOVED lines=14> */
.L_x_340:
[----:B------:R-:W1:Y:S01]  /*1640*/  LDCU.64 UR12, c[0x0][0x5c0] ;  /* 0x0000b800ff0c77ac */ /* 0x000e620008000a00 */
[----:B------:R-:W-:-:S04]  /*1650*/  UIADD3 UR8, UPT, UPT, UR44, UR45, URZ ;  /* 0x0000002d2c087290 */ /* 0x000fc8000fffe0ff */
[----:B-1----:R-:W-:Y:S02]  /*1660*/  UIMAD.WIDE.U32 UR16, UR8, UR12, URZ ;  /* 0x0000000c081072a5 */ /* 0x002fe4000f8e00ff */
[----:B------:R-:W-:-:S04]  /*1670*/  UIMAD UR8, UR8, UR13, URZ ;  /* 0x0000000d080872a4 */ /* 0x000fc8000f8e02ff */
[----:B------:R-:W-:-:S06]  /*1680*/  UIADD3 UR8, UPT, UPT, UR17, UR8, URZ ;  /* 0x0000000811087290 */ /* 0x000fcc000fffe0ff */
[----:B------:R-:W-:Y:S02]  /*1690*/  MOV R0, UR8 ;  /* 0x0000000800007c02 */ /* 0x000fe40008000f00 */
.L_x_341:
        /* <DEDUP_REMOVED lines=13> */
.L_x_342:
[----:B------:R-:W1:Y:S01]  /*1770*/  LDCU.64 UR10, c[0x0][0x5c8] ;  /* 0x0000b900ff0a77ac */ /* 0x000e620008000a00 */
[----:B------:R-:W-:-:S04]  /*1780*/  UIADD3 UR44, UPT, UPT, UR44, UR45, URZ ;  /* 0x0000002d2c2c7290 */ /* 0x000fc8000fffe0ff */
[----:B-1----:R-:W-:Y:S02]  /*1790*/  UIMAD.WIDE.U32 UR14, UR44, UR10, URZ ;  /* 0x0000000a2c0e72a5 */ /* 0x002fe4000f8e00ff */
[----:B------:R-:W-:-:S04]  /*17a0*/  UIMAD UR44, UR44, UR11, URZ ;  /* 0x0000000b2c2c72a4 */ /* 0x000fc8000f8e02ff */
[----:B------:R-:W-:-:S06]  /*17b0*/  UIADD3 UR44, UPT, UPT, UR15, UR44, URZ ;  /* 0x0000002c0f2c7290 */ /* 0x000fcc000fffe0ff */
[----:B------:R-:W-:-:S07]  /*17c0*/  MOV R3, UR44 ;  /* 0x0000002c00037c02 */ /* 0x000fce0008000f00 */
.L_x_343:
        /* <DEDUP_REMOVED lines=16> */
[----:B------:R-:W1:Y:S01]  /*18d0*/  LDCU.64 UR8, c[0x0][0x560] ;  /* 0x0000ac00ff0877ac */ /* 0x000e620008000a00 */
[----:B------:R-:W-:-:S05]  /*18e0*/  MOV R4, R6 ;  /* 0x0000000600047202 */ /* 0x000fca0000000f00 */
[----:B------:R-:W-:-:S04]  /*18f0*/  IMAD.WIDE.U32 R8, R13, UR12, R4 ;  /* 0x0000000c0d087c25 */ /* 0x000fc8000f8e0004 */
[----:B------:R-:W-:Y:S01]  /*1900*/  IMAD R0, R13, UR13, R9 ;  /* 0x0000000d0d007c24 */ /* 0x000fe2000f8e0209 */
[----:B-1----:R-:W-:-:S04]  /*1910*/  LEA R10, P0, R8, UR8, 0x1 ;  /* 0x00000008080a7c11 */ /* 0x002fc8000f8008ff */
[----:B------:R-:W-:-:S05]  /*1920*/  LEA.HI.X R11, R8, UR9, R0, 0x1, P0 ;  /* 0x00000009080b7c11 */ /* 0x000fca00080f0c00 */
[----:B------:R1:W-:Y:S04]  /*1930*/  STG.E.128 desc[UR36][R10.64], RZ ;  /* 0x000000ff0a007986 */ /* 0x0003e8000c101d24 */
[----:B------:R1:W-:Y:S04]  /*1940*/  STG.E.128 desc[UR36][R10.64+0x80], RZ ;  /* 0x000080ff0a007986 */ /* 0x0003e8000c101d24 */
[----:B------:R1:W-:Y:S04]  /*1950*/  STG.E.128 desc[UR36][R10.64+0x100], RZ ;  /* 0x000100ff0a007986 */ /* 0x0003e8000c101d24 */
[----:B------:R1:W-:Y:S02]  /*1960*/  STG.E.128 desc[UR36][R10.64+0x180], RZ ;  /* 0x000180ff0a007986 */ /* 0x0003e4000c101d24 */
.L_x_345:
[----:B------:R-:W-:Y:S05]  /*1970*/  BSYNC.RECONVERGENT B0 ;  /* 0x0000000000007941 */ /* 0x000fea0003800200 */
.L_x_344:
[----:B------:R-:W-:Y:S04]  /*1980*/  BSSY.RECONVERGENT B0, `(.L_x_346) ;  /* 0x000000e000007945 */ /* 0x000fe80003800200 */
[----:B------:R-:W-:Y:S05]  /*1990*/  @P1 BRA `(.L_x_347) ;  /* 0x0000000000301947 */ /* 0x000fea0003800000 */
[----:B------:R-:W2:Y:S01]  /*19a0*/  LDCU.64 UR8, c[0x0][0x560] ;  /* 0x0000ac00ff0877ac */ /* 0x000ea20008000a00 */
[----:B------:R-:W-:Y:S01]  /*19b0*/  MOV R4, R6 ;  /* 0x0000000600047202 */ /* 0x000fe20000000f00 */
[----:B------:R-:W-:-:S04]  /*19c0*/  IMAD R7, R2, UR12, RZ ;  /* 0x0000000c02077c24 */ /* 0x000fc8000f8e02ff */
[----:B------:R-:W-:-:S04]  /*19d0*/  IMAD.WIDE.U32 R4, R18, UR12, R4 ;  /* 0x0000000c12047c25 */ /* 0x000fc8000f8e0004 */
[----:B------:R-:W-:-:S05]  /*19e0*/  IMAD R7, R18, UR13, R7 ;  /* 0x0000000d12077c24 */ /* 0x000fca000f8e0207 */
[----:B------:R-:W-:Y:S02]  /*19f0*/  IADD3 R7, PT, PT, R5, R7, RZ ;  /* 0x0000000705077210 */ /* 0x000fe40007ffe0ff */
[----:B--2---:R-:W-:-:S04]  /*1a00*/  LEA R6, P0, R4, UR8, 0x1 ;  /* 0x0000000804067c11 */ /* 0x004fc8000f8008ff */
[----:B------:R-:W-:-:S05]  /*1a10*/  LEA.HI.X R7, R4, UR9, R7, 0x1, P0 ;  /* 0x0000000904077c11 */ /* 0x000fca00080f0c07 */
[----:B------:R2:W-:Y:S04]  /*1a20*/  STG.E.128 desc[UR36][R6.64], RZ ;  /* 0x000000ff06007986 */ /* 0x0005e8000c101d24 */
[----:B------:R2:W-:Y:S04]  /*1a30*/  STG.E.128 desc[UR36][R6.64+0x80], RZ ;  /* 0x000080ff06007986 */ /* 0x0005e8000c101d24 */
[----:B------:R2:W-:Y:S04]  /*1a40*/  STG.E.128 desc[UR36][R6.64+0x100], RZ ;  /* 0x000100ff06007986 */ /* 0x0005e8000c101d24 */
[----:B------:R2:W-:Y:S02]  /*1a50*/  STG.E.128 desc[UR36][R6.64+0x180], RZ ;  /* 0x000180ff06007986 */ /* 0x0005e4000c101d24 */
.L_x_347:
[----:B------:R-:W-:Y:S05]  /*1a60*/  BSYNC.RECONVERGENT B0 ;  /* 0x0000000000007941 */ /* 0x000fea0003800200 */
.L_x_346:
[----:B------:R-:W3:Y:S01]  /*1a70*/  LDCU.64 UR8, c[0x0][0x5e0] ;  /* 0x0000bc00ff0877ac */ /* 0x000ee20008000a00 */
[----:B------:R-:W-:Y:S01]  /*1a80*/  MOV R5, UR10 ;  /* 0x0000000a00057c02 */ /* 0x000fe20008000f00 */
[----:B------:R-:W-:Y:S01]  /*1a90*/  BSSY.RECONVERGENT B0, `(.L_x_348) ;  /* 0x0000016000007945 */ /* 0x000fe20003800200 */
[----:B------:R-:W-:-:S03]  /*1aa0*/  UIMAD UR42, UR42, UR10, URZ ;  /* 0x0000000a2a2a72a4 */ /* 0x000fc6000f8e02ff */
[----:B------:R-:W-:Y:S01]  /*1ab0*/  IMAD.WIDE.U32 R14, R5, UR32, R14 ;  /* 0x00000020050e7c25 */ /* 0x000fe2000f8e000e */
[----:B------:R-:W-:Y:S02]  /*1ac0*/  UIMAD UR42, UR32, UR11, UR42 ;  /* 0x0000000b202a72a4 */ /* 0x000fe4000f8e022a */
[----:B--2---:R-:W-:-:S04]  /*1ad0*/  IADD3 R6, P0, PT, R14, UR14, RZ ;  /* 0x0000000e0e067c10 */ /* 0x004fc8000ff1e0ff */
[----:B------:R-:W-:Y:S02]  /*1ae0*/  IADD3.X R7, PT, PT, R3, UR42, R15, P0, !PT ;  /* 0x0000002a03077c10 */ /* 0x000fe400087fe40f */
[----:B---3--:R-:W-:Y:S02]  /*1af0*/  MOV R4, UR8 ;  /* 0x0000000800047c02 */ /* 0x008fe40008000f00 */
[----:B------:R-:W-:-:S03]  /*1b00*/  MOV R3, UR9 ;  /* 0x0000000900037c02 */ /* 0x000fc60008000f00 */
[----:B------:R-:W-:-:S04]  /*1b10*/  IMAD.WIDE.U32 R4, R4, UR27, R6 ;  /* 0x0000001b04047c25 */ /* 0x000fc8000f8e0006 */
[----:B------:R-:W-:Y:S01]  /*1b20*/  IMAD R3, R3, UR27, R5 ;  /* 0x0000001b03037c24 */ /* 0x000fe2000f8e0205 */
[----:B------:R-:W-:Y:S06]  /*1b30*/  @P2 BRA `(.L_x_349) ;  /* 0x00000000002c2947 */ /* 0x000fec0003800000 */
[----:B------:R-:W2:Y:S01]  /*1b40*/  LDCU.64 UR8, c[0x0][0x568] ;  /* 0x0000ad00ff0877ac */ /* 0x000ea20008000a00 */
[----:B------:R-:W-:Y:S02]  /*1b50*/  MOV R6, R4 ;  /* 0x0000000400067202 */ /* 0x000fe40000000f00 */
[----:B------:R-:W-:-:S03]  /*1b60*/  MOV R7, R3 ;  /* 0x0000000300077202 */ /* 0x000fc60000000f00 */
[----:B------:R-:W-:-:S04]  /*1b70*/  IMAD.WIDE.U32 R6, R13, UR10, R6 ;  /* 0x0000000a0d067c25 */ /* 0x000fc8000f8e0006 */
[----:B------:R-:W-:Y:S01]  /*1b80*/  IMAD R13, R13, UR11, R7 ;  /* 0x0000000b0d0d7c24 */ /* 0x000fe2000f8e0207 */
[----:B--2---:R-:W-:-:S04]  /*1b90*/  LEA R8, P0, R6, UR8, 0x1 ;  /* 0x0000000806087c11 */ /* 0x004fc8000f8008ff */
[----:B------:R-:W-:-:S05]  /*1ba0*/  LEA.HI.X R9, R6, UR9, R13, 0x1, P0 ;  /* 0x0000000906097c11 */ /* 0x000fca00080f0c0d */
[----:B------:R2:W-:Y:S04]  /*1bb0*/  STG.E.128 desc[UR36][R8.64], RZ ;  /* 0x000000ff08007986 */ /* 0x0005e8000c101d24 */
[----:B------:R2:W-:Y:S04]  /*1bc0*/  STG.E.128 desc[UR36][R8.64+0x80], RZ ;  /* 0x000080ff08007986 */ /* 0x0005e8000c101d24 */
[----:B------:R2:W-:Y:S04]  /*1bd0*/  STG.E.128 desc[UR36][R8.64+0x100], RZ ;  /* 0x000100ff08007986 */ /* 0x0005e8000c101d24 */
[----:B------:R2:W-:Y:S02]  /*1be0*/  STG.E.128 desc[UR36][R8.64+0x180], RZ ;  /* 0x000180ff08007986 */ /* 0x0005e4000c101d24 */
.L_x_349:
[----:B------:R-:W-:Y:S05]  /*1bf0*/  BSYNC.RECONVERGENT B0 ;  /* 0x0000000000007941 */ /* 0x000fea0003800200 */
.L_x_348:
[----:B------:R-:W-:Y:S05]  /*1c00*/  @P1 BRA `(.L_x_350) ;  /* 0x00000064000c1947 */ /* 0x000fea0003800000 */
[----:B------:R-:W3:Y:S01]  /*1c10*/  LDCU.64 UR8, c[0x0][0x568] ;  /* 0x0000ad00ff0877ac */ /* 0x000ee20008000a00 */
[----:B------:R-:W-:Y:S01]  /*1c20*/  IMAD R5, R2, UR10, RZ ;  /* 0x0000000a02057c24 */ /* 0x000fe2000f8e02ff */
[----:B------:R-:W-:-:S03]  /*1c30*/  MOV R2, R4 ;  /* 0x0000000400027202 */ /* 0x000fc60000000f00 */
[C---:B------:R-:W-:Y:S02]  /*1c40*/  IMAD R5, R18.reuse, UR11, R5 ;  /* 0x0000000b12057c24 */ /* 0x040fe4000f8e0205 */
[----:B------:R-:W-:-:S05]  /*1c50*/  IMAD.WIDE.U32 R2, R18, UR10, R2 ;  /* 0x0000000a12027c25 */ /* 0x000fca000f8e0002 */
[----:B------:R-:W-:Y:S02]  /*1c60*/  IADD3 R5, PT, PT, R3, R5, RZ ;  /* 0x0000000503057210 */ /* 0x000fe40007ffe0ff */
[----:B---3--:R-:W-:-:S04]  /*1c70*/  LEA R4, P0, R2, UR8, 0x1 ;  /* 0x0000000802047c11 */ /* 0x008fc8000f8008ff */
[----:B------:R-:W-:-:S05]  /*1c80*/  LEA.HI.X R5, R2, UR9, R5, 0x1, P0 ;  /* 0x0000000902057c11 */ /* 0x000fca00080f0c05 */
[----:B------:R3:W-:Y:S04]  /*1c90*/  STG.E.128 desc[UR36][R4.64], RZ ;  /* 0x000000ff04007986 */ /* 0x0007e8000c101d24 */
[----:B------:R3:W-:Y:S04]  /*1ca0*/  STG.E.128 desc[UR36][R4.64+0x80], RZ ;  /* 0x000080ff04007986 */ /* 0x0007e8000c101d24 */
[----:B------:R3:W-:Y:S04]  /*1cb0*/  STG.E.128 desc[UR36][R4.64+0x100], RZ ;  /* 0x000100ff04007986 */ /* 0x0007e8000c101d24 */
[----:B------:R3:W-:Y:S01]  /*1cc0*/  STG.E.128 desc[UR36][R4.64+0x180], RZ ;  /* 0x000180ff04007986 */ /* 0x0007e2000c101d24 */
[----:B------:R-:W-:Y:S05]  /*1cd0*/  BRA `(.L_x_350) ;  /* 0x0000006000d87947 */ /* 0x000fea0003800000 */
.L_x_339:
[----:B------:R-:W-:Y:S01]  /*1ce0*/  UIMAD UR8, UR42, UR14, URZ ;  /* 0x0000000e2a0872a4 */ /* 0x000fe2000f8e02ff */
[----:B------:R-:W-:Y:S01]  /*1cf0*/  IMAD.U32 R9, RZ, RZ, UR14 ;  /* 0x0000000eff097e24 */ /* 0x000fe2000f8e00ff */
[----:B------:R-:W1:Y:S01]  /*1d00*/  LDCU.64 UR10, c[0x0][0x3d0] ;  /* 0x00007a00ff0a77ac */ /* 0x000e620008000a00 */
[----:B------:R-:W-:Y:S01]  /*1d10*/  IMAD.U32 R27, RZ, RZ, UR16 ;  /* 0x00000010ff1b7e24 */ /* 0x000fe2000f8e00ff */
[----:B------:R-:W-:Y:S01]  /*1d20*/  UIADD3 UR49, UPT, UPT, -UR49, UR46, URZ ;  /* 0x0000002e31317290 */ /* 0x000fe2000fffe1ff */
[--C-:B------:R-:W-:Y:S01]  /*1d30*/  IMAD.WIDE.U32 R16, R9, UR32, R14.reuse ;  /* 0x0000002009107c25 */ /* 0x100fe2000f8e000e */
[----:B------:R-:W-:Y:S02]  /*1d40*/  UIMAD UR8, UR32, UR15, UR8 ;  /* 0x0000000f200872a4 */ /* 0x000fe4000f8e0208 */
[----:B------:R-:W-:Y:S01]  /*1d50*/  UIMAD UR21, UR42, UR12, URZ ;  /* 0x0000000c2a1572a4 */ /* 0x000fe2000f8e02ff */
[----:B------:R-:W-:Y:S01]  /*1d60*/  IMAD.U32 R9, RZ, RZ, UR12 ;  /* 0x0000000cff097e24 */ /* 0x000fe2000f8e00ff */
[----:B------:R-:W-:Y:S01]  /*1d70*/  IADD3 R22, P0, PT, R16, UR50, RZ ;  /* 0x0000003210167c10 */ /* 0x000fe2000ff1e0ff */
[----:B------:R-:W-:Y:S01]  /*1d80*/  UIADD3 UR19, UPT, UPT, -UR32, UR38, URZ ;  /* 0x0000002620137290 */ /* 0x000fe2000fffe1ff */
[----:B------:R-:W-:Y:S01]  /*1d90*/  ISETP.GE.AND P4, PT, R8, UR49, PT ;  /* 0x0000003108007c0c */ /* 0x000fe2000bf86270 */
[----:B------:R-:W-:Y:S01]  /*1da0*/  IMAD.WIDE.U32 R14, R9, UR32, R14 ;  /* 0x00000020090e7c25 */ /* 0x000fe2000f8e000e */
[----:B------:R-:W-:Y:S01]  /*1db0*/  IADD3.X R23, PT, PT, R7, UR8, R17, P0, !PT ;  /* 0x0000000807177c10 */ /* 0x000fe200087fe411 */
[----:B------:R-:W-:Y:S01]  /*1dc0*/  UIMAD UR21, UR32, UR13, UR21 ;  /* 0x0000000d201572a4 */ /* 0x000fe2000f8e0215 */
[----:B------:R-:W-:Y:S01]  /*1dd0*/  SHF.R.U32.HI R9, RZ, 0x1, R0 ;  /* 0x00000001ff097819 */ /* 0x000fe20000011600 */
[----:B------:R-:W2:Y:S01]  /*1de0*/  LDCU.64 UR8, c[0x0][0x3d8] ;  /* 0x00007b00ff0877ac */ /* 0x000ea20008000a00 */
[----:B------:R-:W-:Y:S01]  /*1df0*/  IADD3 R20, P0, PT, R14, UR52, RZ ;  /* 0x000000340e147c10 */ /* 0x000fe2000ff1e0ff */
[----:B-1----:R-:W-:Y:S01]  /*1e00*/  IMAD R7, R5, UR10, RZ ;  /* 0x0000000a05077c24 */ /* 0x002fe2000f8e02ff */
[----:B------:R-:W-:Y:S01]  /*1e10*/  ISETP.GE.AND P2, PT, R8, UR19, PT ;  /* 0x0000001308007c0c */ /* 0x000fe2000bf46270 */
[----:B------:R-:W-:Y:S01]  /*1e20*/  IMAD.WIDE.U32 R22, R4, UR10, R22 ;  /* 0x0000000a04167c25 */ /* 0x000fe2000f8e0016 */
[----:B------:R-:W-:Y:S01]  /*1e30*/  IADD3.X R21, PT, PT, R6, UR21, R15, P0, !PT ;  /* 0x0000001506157c10 */ /* 0x000fe200087fe40f */
[----:B------:R-:W1:Y:S01]  /*1e40*/  S2R R217, SR_TID.X ;  /* 0x0000000000d97919 */ /* 0x000e620000002100 */
[----:B------:R-:W-:Y:S01]  /*1e50*/  SHF.R.U32.HI R8, RZ, 0x2, R0 ;  /* 0x00000002ff087819 */ /* 0x000fe20000011600 */
[----:B------:R-:W-:Y:S01]  /*1e60*/  IMAD R16, R4, UR11, R7 ;  /* 0x0000000b04107c24 */ /* 0x000fe2000f8e0207 */
[----:B------:R-:W-:Y:S01]  /*1e70*/  LOP3.LUT R15, R9, 0x30, RZ, 0xc0, !PT ;  /* 0x00000030090f7812 */ /* 0x000fe200078ec0ff */
[----:B------:R-:W-:Y:S01]  /*1e80*/  IMAD.U32 R6, RZ, RZ, UR16 ;  /* 0x00000010ff067e24 */ /* 0x000fe2000f8e00ff */
[----:B------:R-:W-:Y:S01]  /*1e90*/  @!P4 LEA R24, P0, R11, R246, 0x1 ;  /* 0x000000f60b18c211 */ /* 0x000fe200078008ff */
[----:B------:R-:W-:Y:S01]  /*1ea0*/  IMAD.U32 R7, RZ, RZ, UR20 ;  /* 0x00000014ff077e24 */ /* 0x000fe2000f8e00ff */
[----:B------:R-:W-:Y:S01]  /*1eb0*/  LOP3.LUT R236, R15, 0x7, R8, 0xf8, !PT ;  /* 0x000000070fec7812 */ /* 0x000fe200078ef808 */
[----:B------:R-:W-:Y:S01]  /*1ec0*/  IMAD.IADD R17, R23, 0x1, R16 ;  /* 0x0000000117117824 */ /* 0x000fe200078e0210 */
[----:B------:R-:W-:Y:S01]  /*1ed0*/  @!P4 LEA R26, P1, R27, R244, 0x1 ;  /* 0x000000f41b1ac211 */ /* 0x000fe200078208ff */
[----:B------:R-:W-:Y:S01]  /*1ee0*/  IMAD.SHL.U32 R229, R0, 0x40, RZ ;  /* 0x0000004000e57824 */ /* 0x000fe200078e00ff */
[----:B------:R-:W-:Y:S01]  /*1ef0*/  @!P4 LEA.HI.X R25, R11, R247, R3, 0x1, P0 ;  /* 0x000000f70b19c211 */ /* 0x000fe200000f0c03 */
[----:B--2---:R-:W-:Y:S01]  /*1f00*/  IMAD R5, R5, UR8, RZ ;  /* 0x0000000805057c24 */ /* 0x004fe2000f8e02ff */
[C---:B------:R-:W-:Y:S01]  /*1f10*/  ISETP.GE.AND P3, PT, R13.reuse, UR19, PT ;  /* 0x000000130d007c0c */ /* 0x040fe2000bf66270 */
[----:B------:R-:W-:Y:S01]  /*1f20*/  VIADD R3, R236, 0x8 ;  /* 0x00000008ec037836 */ /* 0x000fe20000000000 */
[----:B------:R-:W-:Y:S01]  /*1f30*/  @!P4 LEA.HI.X R27, R6, R245, R7, 0x1, P1 ;  /* 0x000000f5061bc211 */ /* 0x000fe200008f0c07 */
[C---:B------:R-:W-:Y:S01]  /*1f40*/  IMAD R5, R4.reuse, UR9, R5 ;  /* 0x0000000904057c24 */ /* 0x040fe2000f8e0205 */
[----:B------:R-:W-:Y:S01]  /*1f50*/  ISETP.GE.AND P1, PT, R13, UR49, PT ;  /* 0x000000310d007c0c */ /* 0x000fe2000bf26270 */
[----:B------:R-:W-:Y:S01]  /*1f60*/  IMAD.WIDE.U32 R6, R4, UR8, R20 ;  /* 0x0000000804067c25 */ /* 0x000fe2000f8e0014 */
[----:B------:R-:W-:Y:S01]  /*1f70*/  ISETP.GE.AND P0, PT, R3, UR49, PT ;  /* 0x0000003103007c0c */ /* 0x000fe2000bf06270 */
[----:B------:R-:W2:Y:S01]  /*1f80*/  LDC R241, c[0x0][0x44c] ;  /* 0x00011300fff17b82 */ /* 0x000ea20000000800 */
[----:B------:R-:W-:Y:S01]  /*1f90*/  LOP3.LUT R3, R10, 0x1f8, RZ, 0xc0, !PT ;  /* 0x000001f80a037812 */ /* 0x000fe200078ec0ff */
[----:B------:R-:W-:Y:S01]  /*1fa0*/  IMAD.IADD R23, R7, 0x1, R5 ;  /* 0x0000000107177824 */ /* 0x000fe200078e0205 */
[----:B------:R-:W3:Y:S01]  /*1fb0*/  LDCU UR10, c[0x0][0x590] ;  /* 0x0000b200ff0a77ac */ /* 0x000ee20008000800 */
[----:B------:R-:W-:Y:S01]  /*1fc0*/  @!P2 IMAD.MOV.U32 R20, RZ, RZ, R22 ;  /* 0x000000ffff14a224 */ /* 0x000fe200078e0016 */
[----:B------:R-:W-:Y:S01]  /*1fd0*/  LOP3.LUT R11, R3, 0x38, R0, 0x78, !PT ;  /* 0x00000038030b7812 */ /* 0x000fe200078e7800 */
[----:B------:R-:W-:-:S02]  /*1fe0*/  @!P2 IMAD.MOV.U32 R21, RZ, RZ, R17 ;  /* 0x000000ffff15a224 */ /* 0x000fc400078e0011 */
[----:B------:R-:W-:Y:S01]  /*1ff0*/  IMAD.MOV.U32 R235, RZ, RZ, 0x7f800000 ;  /* 0x7f800000ffeb7424 */ /* 0x000fe200078e00ff */
[----:B------:R-:W-:Y:S01]  /*2000*/  LOP3.LUT R11, R11, 0x1e00, R10, 0xf8, !PT ;  /* 0x00001e000b0b7812 */ /* 0x000fe200078ef80a */
[----:B------:R-:W-:Y:S02]  /*2010*/  @!P2 IMAD R5, R2, UR14, RZ ;  /* 0x0000000e0205ac24 */ /* 0x000fe4000f8e02ff */
[----:B------:R-:W-:Y:S01]  /*2020*/  IMAD.SHL.U32 R227, R0, 0x10, RZ ;  /* 0x0000001000e37824 */ /* 0x000fe200078e00ff */
[----:B------:R-:W-:Y:S01]  /*2030*/  LEA R11, R11, UR35, 0x1 ;  /* 0x000000230b0b7c11 */ /* 0x000fe2000f8e08ff */
[----:B------:R-:W-:Y:S01]  /*2040*/  @P5 BAR.SYNC.DEFER_BLOCKING 0x0 ;  /* 0x0000000000005b1d */ /* 0x000fe20000010000 */
[----:B------:R-:W-:Y:S02]  /*2050*/  @!P2 IMAD R3, R2, UR12, RZ ;  /* 0x0000000c0203ac24 */ /* 0x000fe4000f8e02ff */
[----:B------:R-:W-:Y:S02]  /*2060*/  @!P2 IMAD.MOV.U32 R7, RZ, RZ, R23 ;  /* 0x000000ffff07a224 */ /* 0x000fe400078e0017 */
[----:B------:R-:W-:-:S02]  /*2070*/  @!P3 IMAD.MOV.U32 R16, RZ, RZ, R22 ;  /* 0x000000ffff10b224 */ /* 0x000fc400078e0016 */
[----:B------:R-:W-:Y:S02]  /*2080*/  IMAD.SHL.U32 R233, R0, 0x2, RZ ;  /* 0x0000000200e97824 */ /* 0x000fe400078e00ff */
[----:B------:R-:W-:Y:S02]  /*2090*/  IMAD.MOV.U32 R234, RZ, RZ, 0x7f800000 ;  /* 0x7f800000ffea7424 */ /* 0x000fe400078e00ff */
[----:B------:R-:W-:Y:S02]  /*20a0*/  IMAD.MOV.U32 R222, RZ, RZ, 0x20 ;  /* 0x00000020ffde7424 */ /* 0x000fe400078e00ff */
[----:B------:R-:W-:Y:S02]  /*20b0*/  IMAD.MOV.U32 R216, RZ, RZ, 0x40 ;  /* 0x00000040ffd87424 */ /* 0x000fe400078e00ff */
[----:B------:R-:W-:Y:S01]  /*20c0*/  IMAD.MOV.U32 R248, RZ, RZ, 0x10 ;  /* 0x00000010fff87424 */ /* 0x000fe200078e00ff */
[----:B------:R-:W-:Y:S01]  /*20d0*/  CS2R R190, SRZ ;  /* 0x0000000000be7805 */ /* 0x000fe2000001ff00 */
[C---:B------:R-:W-:Y:S01]  /*20e0*/  @!P2 IMAD R14, R18.reuse, UR15, R5 ;  /* 0x0000000f120eac24 */ /* 0x040fe2000f8e0205 */
[----:B------:R-:W-:Y:S01]  /*20f0*/  CS2R R188, SRZ ;  /* 0x0000000000bc7805 */ /* 0x000fe2000001ff00 */
[C---:B------:R-:W-:Y:S01]  /*2100*/  @!P2 IMAD R12, R18.reuse, UR13, R3 ;  /* 0x0000000d120cac24 */ /* 0x040fe2000f8e0203 */
[----:B------:R-:W4:Y:S01]  /*2110*/  @!P3 LDC.64 R4, c[0x0][0x390] ;  /* 0x0000e400ff04bb82 */ /* 0x000f220000000a00 */
[----:B------:R-:W-:Y:S01]  /*2120*/  @!P2 IMAD.WIDE.U32 R20, R18, UR14, R20 ;  /* 0x0000000e1214ac25 */ /* 0x000fe2000f8e0014 */
[----:B------:R-:W-:-:S02]  /*2130*/  CS2R R194, SRZ ;  /* 0x0000000000c27805 */ /* 0x000fc4000001ff00 */
[----:B------:R-:W-:Y:S01]  /*2140*/  CS2R R192, SRZ ;  /* 0x0000000000c07805 */ /* 0x000fe2000001ff00 */
[----:B------:R-:W-:Y:S01]  /*2150*/  @!PT LDS RZ, [RZ] ;  /* 0x00000000fffff984 */ /* 0x000fe20000000800 */
[----:B------:R-:W-:Y:S01]  /*2160*/  @!PT LDS RZ, [RZ] ;  /* 0x00000000fffff984 */ /* 0x000fe20000000800 */
[----:B------:R-:W-:Y:S01]  /*2170*/  @!PT LDS RZ, [RZ] ;  /* 0x00000000fffff984 */ /* 0x000fe20000000800 */
[----:B------:R-:W-:Y:S01]  /*2180*/  @!P1 LDGSTS.E.BYPASS.LTC128B.128 [R11+0x8000], desc[UR36][R244.64] ;  /* 0x08000000f40b9fae */ /* 0x000fe2000b981a24 */
[--C-:B------:R-:W-:Y:S01]  /*2190*/  @!P3 IMAD.MOV.U32 R22, RZ, RZ, R6.reuse ;  /* 0x000000ffff16b224 */ /* 0x100fe200078e0006 */
[----:B------:R-:W-:Y:S01]  /*21a0*/  CS2R R186, SRZ ;  /* 0x0000000000ba7805 */ /* 0x000fe2000001ff00 */
[----:B------:R-:W-:Y:S01]  /*21b0*/  @!P2 IMAD.WIDE.U32 R18, R18, UR12, R6 ;  /* 0x0000000c1212ac25 */ /* 0x000fe2000f8e0006 */
[----:B------:R-:W-:Y:S01]  /*21c0*/  @!P1 LDGSTS.E.BYPASS.LTC128B.128 [R11+0xa000], desc[UR36][R244.64+0x80] ;  /* 0x0a000080f40b9fae */ /* 0x000fe2000b981a24 */
[----:B------:R-:W3:Y:S01]  /*21d0*/  @!P3 LDC.64 R6, c[0x0][0x388] ;  /* 0x0000e200ff06bb82 */ /* 0x000ee20000000a00 */
[----:B------:R-:W-:Y:S01]  /*21e0*/  CS2R R184, SRZ ;  /* 0x0000000000b87805 */ /* 0x000fe2000001ff00 */
[----:B------:R-:W-:Y:S01]  /*21f0*/  @!P3 IMAD.WIDE.U32 R28, R13, UR14, R16 ;  /* 0x0000000e0d1cbc25 */ /* 0x000fe2000f8e0010 */
[----:B------:R-:W-:Y:S01]  /*2200*/  @!P1 LDGSTS.E.BYPASS.LTC128B.128 [R11+0xc000], desc[UR36][R244.64+0x100] ;  /* 0x0c000100f40b9fae */ /* 0x000fe2000b981a24 */
[----:B------:R-:W-:-:S02]  /*2210*/  CS2R R182, SRZ ;  /* 0x0000000000b67805 */ /* 0x000fc4000001ff00 */
[----:B------:R-:W-:Y:S01]  /*2220*/  CS2R R180, SRZ ;  /* 0x0000000000b47805 */ /* 0x000fe2000001ff00 */
[----:B------:R-:W-:Y:S01]  /*2230*/  @!P3 IMAD R16, R13, UR15, R29 ;  /* 0x0000000f0d10bc24 */ /* 0x000fe2000f8e021d */
[----:B------:R-:W-:Y:S01]  /*2240*/  @!P1 LDGSTS.E.BYPASS.LTC128B.128 [R11+0xe000], desc[UR36][R244.64+0x180] ;  /* 0x0e000180f40b9fae */ /* 0x000fe2000b981a24 */
[----:B------:R-:W2:Y:S01]  /*2250*/  @!P2 LDC.64 R2, c[0x0][0x388] ;  /* 0x0000e200ff02ab82 */ /* 0x000ea20000000a00 */
[----:B------:R-:W-:Y:S01]  /*2260*/  @!P2 IMAD.IADD R14, R21, 0x1, R14 ;  /* 0x00000001150ea824 */ /* 0x000fe200078e020e */
[----:B------:R-:W-:Y:S01]  /*2270*/  CS2R R174, SRZ ;  /* 0x0000000000ae7805 */ /* 0x000fe2000001ff00 */
[----:B------:R-:W-:Y:S01]  /*2280*/  @P1 STS.128 [R11+0x8000], RZ ;  /* 0x008000ff0b001388 */ /* 0x000fe20000000c00 */
[C---:B------:R-:W-:Y:S01]  /*2290*/  @!P3 IMAD.WIDE.U32 R22, R13.reuse, UR12, R22 ;  /* 0x0000000c0d16bc25 */ /* 0x040fe2000f8e0016 */
[----:B------:R-:W-:Y:S02]  /*22a0*/  CS2R R172, SRZ ;  /* 0x0000000000ac7805 */ /* 0x000fe4000001ff00 */
[----:B------:R-:W-:Y:S01]  /*22b0*/  CS2R R178, SRZ ;  /* 0x0000000000b27805 */ /* 0x000fe2000001ff00 */
[----:B------:R-:W-:Y:S01]  /*22c0*/  @P1 STS.128 [R11+0xa000], RZ ;  /* 0x00a000ff0b001388 */ /* 0x000fe20000000c00 */
[----:B------:R-:W-:Y:S01]  /*22d0*/  @!P3 IMAD R13, R13, UR13, R23 ;  /* 0x0000000d0d0dbc24 */ /* 0x000fe2000f8e0217 */
[----:B------:R-:W-:Y:S01]  /*22e0*/  CS2R R176, SRZ ;  /* 0x0000000000b07805 */ /* 0x000fe2000001ff00 */
[----:B------:R-:W-:Y:S01]  /*22f0*/  @!P2 IMAD.IADD R12, R19, 0x1, R12 ;  /* 0x00000001130ca824 */ /* 0x000fe200078e020c */
[----:B------:R-:W-:Y:S01]  /*2300*/  @P1 STS.128 [R11+0xc000], RZ ;  /* 0x00c000ff0b001388 */ /* 0x000fe20000000c00 */
[C---:B-1----:R-:W-:Y:S01]  /*2310*/  IMAD.SHL.U32 R218, R217.reuse, 0x40, RZ ;  /* 0x00000040d9da7824 */ /* 0x042fe200078e00ff */
[----:B------:R-:W-:Y:S01]  /*2320*/  CS2R R170, SRZ ;  /* 0x0000000000aa7805 */ /* 0x000fe2000001ff00 */
[C---:B------:R-:W-:Y:S01]  /*2330*/  IMAD.SHL.U32 R243, R217.reuse, 0x10, RZ ;  /* 0x00000010d9f37824 */ /* 0x040fe200078e00ff */
[----:B------:R-:W-:Y:S01]  /*2340*/  @P1 STS.128 [R11+0xe000], RZ ;  /* 0x00e000ff0b001388 */ /* 0x000fe20000000c00 */
[----:B------:R-:W-:Y:S01]  /*2350*/  IMAD.SHL.U32 R232, R217, 0x8, RZ ;  /* 0x00000008d9e87824 */ /* 0x000fe200078e00ff */
[----:B------:R-:W-:Y:S01]  /*2360*/  CS2R R168, SRZ ;  /* 0x0000000000a87805 */ /* 0x000fe2000001ff00 */
[----:B------:R-:W-:Y:S01]  /*2370*/  IMAD.MOV.U32 R240, RZ, RZ, 0x3f ;  /* 0x0000003ffff07424 */ /* 0x000fe200078e00ff */
[----:B------:R-:W-:Y:S01]  /*2380*/  @P4 STS.128 [R11+0x9000], RZ ;  /* 0x009000ff0b004388 */ /* 0x000fe20000000c00 */
[----:B------:R-:W-:Y:S01]  /*2390*/  IMAD.MOV.U32 R237, RZ, RZ, 0x37 ;  /* 0x00000037ffed7424 */ /* 0x000fe200078e00ff */
[----:B------:R-:W-:-:S02]  /*23a0*/  CS2R R166, SRZ ;  /* 0x0000000000a67805 */ /* 0x000fc4000001ff00 */
[----:B------:R-:W-:Y:S01]  /*23b0*/  CS2R R164, SRZ ;  /* 0x0000000000a47805 */ /* 0x000fe2000001ff00 */
[----:B------:R-:W-:Y:S01]  /*23c0*/  @P4 STS.128 [R11+0xb000], RZ ;  /* 0x00b000ff0b004388 */ /* 0x000fe20000000c00 */
[----:B------:R-:W-:Y:S02]  /*23d0*/  CS2R R158, SRZ ;  /* 0x00000000009e7805 */ /* 0x000fe4000001ff00 */
[----:B------:R-:W-:Y:S02]  /*23e0*/  CS2R R156, SRZ ;  /* 0x00000000009c7805 */ /* 0x000fe4000001ff00 */
[----:B------:R-:W-:Y:S01]  /*23f0*/  CS2R R162, SRZ ;  /* 0x0000000000a27805 */ /* 0x000fe2000001ff00 */
[----:B------:R-:W-:Y:S01]  /*2400*/  @P4 STS.128 [R11+0xd000], RZ ;  /* 0x00d000ff0b004388 */ /* 0x000fe20000000c00 */
[----:B------:R-:W-:Y:S02]  /*2410*/  CS2R R160, SRZ ;  /* 0x0000000000a07805 */ /* 0x000fe4000001ff00 */
[----:B------:R-:W-:-:S02]  /*2420*/  CS2R R154, SRZ ;  /* 0x00000000009a7805 */ /* 0x000fc4000001ff00 */
[----:B------:R-:W-:Y:S01]  /*2430*/  CS2R R152, SRZ ;  /* 0x0000000000987805 */ /* 0x000fe2000001ff00 */
[----:B------:R-:W-:Y:S01]  /*2440*/  @P4 STS.128 [R11+0xf000], RZ ;  /* 0x00f000ff0b004388 */ /* 0x000fe20000000c00 */
[----:B------:R-:W-:Y:S02]  /*2450*/  CS2R R150, SRZ ;  /* 0x0000000000967805 */ /* 0x000fe4000001ff00 */
[----:B------:R-:W-:Y:S02]  /*2460*/  CS2R R148, SRZ ;  /* 0x0000000000947805 */ /* 0x000fe4000001ff00 */
[----:B------:R-:W-:Y:S01]  /*2470*/  CS2R R142, SRZ ;  /* 0x00000000008e7805 */ /* 0x000fe2000001ff00 */
[----:B------:R-:W-:Y:S01]  /*2480*/  @!PT LDS RZ, [RZ] ;  /* 0x00000000fffff984 */ /* 0x000fe20000000800 */
[----:B------:R-:W-:Y:S01]  /*2490*/  @!PT LDS RZ, [RZ] ;  /* 0x00000000fffff984 */ /* 0x000fe20000000800 */
[----:B------:R-:W-:Y:S01]  /*24a0*/  @!PT LDS RZ, [RZ] ;  /* 0x00000000fffff984 */ /* 0x000fe20000000800 */
[----:B------:R-:W-:Y:S01]  /*24b0*/  @!P4 LDGSTS.E.BYPASS.LTC128B.128 [R11+0x9000], desc[UR36][R26.64] ;  /* 0x090000001a0bcfae */ /* 0x000fe2000b981a24 */
[----:B------:R-:W-:Y:S02]  /*24c0*/  CS2R R140, SRZ ;  /* 0x00000000008c7805 */ /* 0x000fe4000001ff00 */
[----:B------:R-:W-:-:S02]  /*24d0*/  CS2R R146, SRZ ;  /* 0x0000000000927805 */ /* 0x000fc4000001ff00 */
[----:B------:R-:W-:Y:S01]  /*24e0*/  CS2R R144, SRZ ;  /* 0x0000000000907805 */ /* 0x000fe2000001ff00 */
[----:B------:R-:W-:Y:S01]  /*24f0*/  @!P4 LDGSTS.E.BYPASS.LTC128B.128 [R11+0xb000], desc[UR36][R26.64+0x80] ;  /* 0x0b0000801a0bcfae */ /* 0x000fe2000b981a24 */
[----:B------:R-:W-:Y:S02]  /*2500*/  CS2R R138, SRZ ;  /* 0x00000000008a7805 */ /* 0x000fe4000001ff00 */
[----:B------:R-:W-:Y:S02]  /*2510*/  CS2R R136, SRZ ;  /* 0x0000000000887805 */ /* 0x000fe4000001ff00 */
[----:B------:R-:W-:Y:S01]  /*2520*/  CS2R R134, SRZ ;  /* 0x0000000000867805 */ /* 0x000fe2000001ff00 */
[----:B------:R-:W-:Y:S01]  /*2530*/  @!P4 LDGSTS.E.BYPASS.LTC128B.128 [R11+0xd000], desc[UR36][R26.64+0x100] ;  /* 0x0d0001001a0bcfae */ /* 0x000fe2000b981a24 */
[----:B------:R-:W-:Y:S02]  /*2540*/  CS2R R132, SRZ ;  /* 0x0000000000847805 */ /* 0x000fe4000001ff00 */
[----:B------:R-:W-:-:S02]  /*2550*/  CS2R R78, SRZ ;  /* 0x00000000004e7805 */ /* 0x000fc4000001ff00 */
[----:B------:R-:W-:Y:S01]  /*2560*/  CS2R R76, SRZ ;  /* 0x00000000004c7805 */ /* 0x000fe2000001ff00 */
[----:B------:R3:W-:Y:S01]  /*2570*/  @!P4 LDGSTS.E.BYPASS.LTC128B.128 [R11+0xf000], desc[UR36][R26.64+0x180] ;  /* 0x0f0001801a0bcfae */ /* 0x0007e2000b981a24 */
[----:B------:R-:W-:Y:S02]  /*2580*/  CS2R R82, SRZ ;  /* 0x0000000000527805 */ /* 0x000fe4000001ff00 */
[----:B------:R-:W-:Y:S02]  /*2590*/  CS2R R80, SRZ ;  /* 0x0000000000507805 */ /* 0x000fe4000001ff00 */
[----:B------:R-:W-:Y:S01]  /*25a0*/  CS2R R74, SRZ ;  /* 0x00000000004a7805 */ /* 0x000fe2000001ff00 */
[----:B------:R-:W-:Y:S01]  /*25b0*/  @!P1 LDGSTS.E.BYPASS.LTC128B.128 [R11], desc[UR36][R246.64] ;  /* 0x00000000f60b9fae */ /* 0x000fe2000b981a24 */
        /* <DEDUP_REMOVED lines=15> */
[----:B------:R-:W-:Y:S01]  /*26b0*/  @P1 STS.128 [R11], RZ ;  /* 0x000000ff0b001388 */ /* 0x000fe20000000c00 */
[----:B------:R-:W-:Y:S02]  /*26c0*/  CS2R R44, SRZ ;  /* 0x00000000002c7805 */ /* 0x000fe4000001ff00 */
        /* <DEDUP_REMOVED lines=11> */
[C---:B--2---:R-:W-:Y:S02]  /*2780*/  @!P2 LEA R2, P1, R20.reuse, R2, 0x1 ;  /* 0x000000021402a211 */ /* 0x044fe400078208ff */
[----:B------:R-:W-:Y:S01]  /*2790*/  CS2R R32, SRZ ;  /* 0x0000000000207805 */ /* 0x000fe2000001ff00 */
[----:B------:R-:W-:Y:S01]  /*27a0*/  UIADD3 UR53, UPT, UPT, UR53, 0x40, -UR38 ;  /* 0x0000004035357890 */ /* 0x000fe2000fffe826 */
[----:B------:R-:W-:Y:S01]  /*27b0*/  @P4 STS.128 [R11+0x1000], RZ ;  /* 0x001000ff0b004388 */ /* 0x000fe20000000c00 */
[----:B------:R-:W-:Y:S01]  /*27c0*/  @!P2 LEA.HI.X R3, R20, R3, R14, 0x1, P1 ;  /* 0x000000031403a211 */ /* 0x000fe200008f0c0e */
[----:B------:R-:W-:Y:S01]  /*27d0*/  UIADD3 UR32, UPT, UPT, UR32, 0x40, URZ ;  /* 0x0000004020207890 */ /* 0x000fe2000fffe0ff */
[C---:B----4-:R-:W-:Y:S01]  /*27e0*/  @!P3 LEA R4, P1, R22.reuse, R4, 0x1 ;  /* 0x000000041604b211 */ /* 0x050fe200078208ff */
[----:B------:R-:W-:Y:S01]  /*27f0*/  @P4 STS.128 [R11+0x3000], RZ ;  /* 0x003000ff0b004388 */ /* 0x000fe20000000c00 */
[----:B------:R-:W1:Y:S02]  /*2800*/  LDCU UR8, c[0x0][0x3e0] ;  /* 0x00007c00ff0877ac */ /* 0x000e640008000800 */
[----:B------:R-:W-:Y:S01]  /*2810*/  @!P3 LEA.HI.X R5, R22, R5, R13, 0x1, P1 ;  /* 0x000000051605b211 */ /* 0x000fe200008f0c0d */
[----:B------:R-:W-:Y:S01]  /*2820*/  @P4 STS.128 [R11+0x5000], RZ ;  /* 0x005000ff0b004388 */ /* 0x000fe20000000c00 */
[----:B------:R-:W-:Y:S01]  /*2830*/  IMAD.MOV.U32 R13, RZ, RZ, 0x4 ;  /* 0x00000004ff0d7424 */ /* 0x000fe200078e00ff */
[----:B------:R-:W2:Y:S02]  /*2840*/  LDCU UR9, c[0x0][0x45c] ;  /* 0x00008b80ff0977ac */ /* 0x000ea40008000800 */
[----:B------:R-:W-:Y:S04]  /*2850*/  @P4 STS.128 [R11+0x7000], RZ ;  /* 0x007000ff0b004388 */ /* 0x000fe80000000c00 */
[----:B------:R-:W-:Y:S01]  /*2860*/  @!PT LDS RZ, [RZ] ;  /* 0x00000000fffff984 */ /* 0x000fe20000000800 */
[----:B------:R-:W-:Y:S01]  /*2870*/  @!PT LDS RZ, [RZ] ;  /* 0x00000000fffff984 */ /* 0x000fe20000000800 */
[----:B------:R-:W-:Y:S01]  /*2880*/  @!PT LDS RZ, [RZ] ;  /* 0x00000000fffff984 */ /* 0x000fe20000000800 */
[----:B------:R-:W-:Y:S04]  /*2890*/  @!P4 LDGSTS.E.BYPASS.LTC128B.128 [R11+0x1000], desc[UR36][R24.64] ;  /* 0x01000000180bcfae */ /* 0x000fe8000b981a24 */
[----:B------:R-:W-:Y:S04]  /*28a0*/  @!P4 LDGSTS.E.BYPASS.LTC128B.128 [R11+0x3000], desc[UR36][R24.64+0x80] ;  /* 0x03000080180bcfae */ /* 0x000fe8000b981a24 */
[----:B------:R-:W-:Y:S04]  /*28b0*/  @!P4 LDGSTS.E.BYPASS.LTC128B.128 [R11+0x5000], desc[UR36][R24.64+0x100] ;  /* 0x05000100180bcfae */ /* 0x000fe8000b981a24 */
[----:B------:R-:W-:Y:S01]  /*28c0*/  @!P4 LDGSTS.E.BYPASS.LTC128B.128 [R11+0x7000], desc[UR36][R24.64+0x180] ;  /* 0x07000180180bcfae */ /* 0x000fe2000b981a24 */
[----:B---3--:R-:W-:-:S04]  /*28d0*/  @!P3 LEA R26, P4, R28, R6, 0x1 ;  /* 0x000000061c1ab211 */ /* 0x008fc800078808ff */
[----:B------:R-:W-:Y:S02]  /*28e0*/  @!P3 LEA.HI.X R27, R28, R7, R16, 0x1, P4 ;  /* 0x000000071c1bb211 */ /* 0x000fe400020f0c10 */
[----:B------:R-:W3:Y:S03]  /*28f0*/  @!P2 LDC.64 R6, c[0x0][0x390] ;  /* 0x0000e400ff06ab82 */ /* 0x000ee60000000a00 */
[----:B------:R-:W-:Y:S04]  /*2900*/  @!P3 LDGSTS.E.BYPASS.LTC128B.128 [R11+0x10000], desc[UR36][R26.64] ;  /* 0x100000001a0bbfae */ /* 0x000fe8000b981a24 */
[----:B------:R-:W-:Y:S04]  /*2910*/  @!P3 LDGSTS.E.BYPASS.LTC128B.128 [R11+0x12000], desc[UR36][R26.64+0x80] ;  /* 0x120000801a0bbfae */ /* 0x000fe8000b981a24 */
[----:B------:R-:W-:Y:S04]  /*2920*/  @!P3 LDGSTS.E.BYPASS.LTC128B.128 [R11+0x14000], desc[UR36][R26.64+0x100] ;  /* 0x140001001a0bbfae */ /* 0x000fe8000b981a24 */
[----:B------:R-:W-:Y:S04]  /*2930*/  @!P3 LDGSTS.E.BYPASS.LTC128B.128 [R11+0x16000], desc[UR36][R26.64+0x180] ;  /* 0x160001801a0bbfae */ /* 0x000fe8000b981a24 */
[----:B------:R-:W-:Y:S04]  /*2940*/  @P3 STS.128 [R11+0x10000], RZ ;  /* 0x010000ff0b003388 */ /* 0x000fe80000000c00 */
[----:B------:R-:W-:Y:S01]  /*2950*/  @P3 STS.128 [R11+0x12000], RZ ;  /* 0x012000ff0b003388 */ /* 0x000fe20000000c00 */
[----:B---3--:R-:W-:-:S03]  /*2960*/  @!P2 LEA R6, P1, R18, R6, 0x1 ;  /* 0x000000061206a211 */ /* 0x008fc600078208ff */
[----:B------:R-:W-:Y:S01]  /*2970*/  @P3 STS.128 [R11+0x14000], RZ ;  /* 0x014000ff0b003388 */ /* 0x000fe20000000c00 */
[----:B------:R-:W-:Y:S01]  /*2980*/  @!P2 LEA.HI.X R7, R18, R7, R12, 0x1, P1 ;  /* 0x000000071207a211 */ /* 0x000fe200008f0c0c */
[C---:B------:R-:W-:Y:S01]  /*2990*/  IMAD.WIDE.U32 R12, R236.reuse, R13, UR58 ;  /* 0x0000003aec0c7e25 */ /* 0x040fe2000f8e000d */
[----:B------:R-:W-:Y:S01]  /*29a0*/  ISETP.GE.AND P1, PT, R236, UR49, PT ;  /* 0x00000031ec007c0c */ /* 0x000fe2000bf26270 */
[----:B------:R-:W-:Y:S04]  /*29b0*/  @P3 STS.128 [R11+0x16000], RZ ;  /* 0x016000ff0b003388 */ /* 0x000fe80000000c00 */
[----:B------:R-:W-:Y:S04]  /*29c0*/  @P2 STS.128 [R11+0x11000], RZ ;  /* 0x011000ff0b002388 */ /* 0x000fe80000000c00 */
[----:B------:R-:W-:Y:S04]  /*29d0*/  @P2 STS.128 [R11+0x13000], RZ ;  /* 0x013000ff0b002388 */ /* 0x000fe80000000c00 */
[----:B------:R-:W-:Y:S04]  /*29e0*/  @P2 STS.128 [R11+0x15000], RZ ;  /* 0x015000ff0b002388 */ /* 0x000fe80000000c00 */
[----:B------:R-:W-:Y:S04]  /*29f0*/  @P2 STS.128 [R11+0x17000], RZ ;  /* 0x017000ff0b002388 */ /* 0x000fe80000000c00 */
[----:B------:R-:W-:Y:S01]  /*2a00*/  @!PT LDS RZ, [RZ] ;  /* 0x00000000fffff984 */ /* 0x000fe20000000800 */
[----:B------:R-:W-:Y:S01]  /*2a10*/  @!PT LDS RZ, [RZ] ;  /* 0x00000000fffff984 */ /* 0x000fe20000000800 */
[----:B------:R-:W-:Y:S01]  /*2a20*/  @!PT LDS RZ, [RZ] ;  /* 0x00000000fffff984 */ /* 0x000fe20000000800 */
[----:B------:R-:W-:Y:S04]  /*2a30*/  @!P2 LDGSTS.E.BYPASS.LTC128B.128 [R11+0x11000], desc[UR36][R2.64] ;  /* 0x11000000020bafae */ /* 0x000fe8000b981a24 */
[----:B------:R-:W-:Y:S04]  /*2a40*/  @!P2 LDGSTS.E.BYPASS.LTC128B.128 [R11+0x13000], desc[UR36][R2.64+0x80] ;  /* 0x13000080020bafae */ /* 0x000fe8000b981a24 */
[----:B------:R-:W-:Y:S04]  /*2a50*/  @!P2 LDGSTS.E.BYPASS.LTC128B.128 [R11+0x15000], desc[UR36][R2.64+0x100] ;  /* 0x15000100020bafae */ /* 0x000fe8000b981a24 */
[----:B------:R3:W-:Y:S04]  /*2a60*/  @!P2 LDGSTS.E.BYPASS.LTC128B.128 [R11+0x17000], desc[UR36][R2.64+0x180] ;  /* 0x17000180020bafae */ /* 0x0007e8000b981a24 */
[----:B------:R-:W-:Y:S04]  /*2a70*/  @!P3 LDGSTS.E.BYPASS.LTC128B.128 [R11+0x18000], desc[UR36][R4.64] ;  /* 0x18000000040bbfae */ /* 0x000fe8000b981a24 */
[----:B------:R-:W-:Y:S04]  /*2a80*/  @!P3 LDGSTS.E.BYPASS.LTC128B.128 [R11+0x1a000], desc[UR36][R4.64+0x80] ;  /* 0x1a000080040bbfae */ /* 0x000fe8000b981a24 */
[----:B------:R-:W-:Y:S04]  /*2a90*/  @!P3 LDGSTS.E.BYPASS.LTC128B.128 [R11+0x1c000], desc[UR36][R4.64+0x100] ;  /* 0x1c000100040bbfae */ /* 0x000fe8000b981a24 */
[----:B------:R4:W-:Y:S04]  /*2aa0*/  @!P3 LDGSTS.E.BYPASS.LTC128B.128 [R11+0x1e000], desc[UR36][R4.64+0x180] ;  /* 0x1e000180040bbfae */ /* 0x0009e8000b981a24 */
[----:B------:R-:W-:Y:S04]  /*2ab0*/  @P3 STS.128 [R11+0x18000], RZ ;  /* 0x018000ff0b003388 */ /* 0x000fe80000000c00 */
[----:B------:R-:W-:Y:S01]  /*2ac0*/  @P3 STS.128 [R11+0x1a000], RZ ;  /* 0x01a000ff0b003388 */ /* 0x000fe20000000c00 */
[----:B---3--:R-:W-:-:S03]  /*2ad0*/  IMAD.SHL.U32 R2, R0, 0x20, RZ ;  /* 0x0000002000027824 */ /* 0x008fc600078e00ff */
[----:B------:R-:W-:Y:S01]  /*2ae0*/  @P3 STS.128 [R11+0x1c000], RZ ;  /* 0x01c000ff0b003388 */ /* 0x000fe20000000c00 */
[----:B------:R-:W-:-:S03]  /*2af0*/  LOP3.LUT R3, R229, 0x1c0, RZ, 0xc0, !PT ;  /* 0x000001c0e5037812 */ /* 0x000fc600078ec0ff */
[----:B------:R-:W-:Y:S04]  /*2b00*/  @P3 STS.128 [R11+0x1e000], RZ ;  /* 0x01e000ff0b003388 */ /* 0x000fe80000000c00 */
[----:B------:R-:W-:Y:S04]  /*2b10*/  @P2 STS.128 [R11+0x19000], RZ ;  /* 0x019000ff0b002388 */ /* 0x000fe80000000c00 */
[----:B------:R-:W-:Y:S04]  /*2b20*/  @P2 STS.128 [R11+0x1b000], RZ ;  /* 0x01b000ff0b002388 */ /* 0x000fe80000000c00 */
[----:B------:R-:W-:Y:S04]  /*2b30*/  @P2 STS.128 [R11+0x1d000], RZ ;  /* 0x01d000ff0b002388 */ /* 0x000fe80000000c00 */
[----:B------:R3:W-:Y:S04]  /*2b40*/  @P2 STS.128 [R11+0x1f000], RZ ;  /* 0x01f000ff0b002388 */ /* 0x0007e80000000c00 */
[----:B------:R-:W-:Y:S01]  /*2b50*/  @!PT LDS RZ, [RZ] ;  /* 0x00000000fffff984 */ /* 0x000fe20000000800 */
[----:B------:R-:W-:Y:S01]  /*2b60*/  @!PT LDS RZ, [RZ] ;  /* 0x00000000fffff984 */ /* 0x000fe20000000800 */
[----:B------:R-:W-:Y:S01]  /*2b70*/  @!PT LDS RZ, [RZ] ;  /* 0x00000000fffff984 */ /* 0x000fe20000000800 */
[----:B------:R-:W-:Y:S01]  /*2b80*/  @!P2 LDGSTS.E.BYPASS.LTC128B.128 [R11+0x19000], desc[UR36][R6.64] ;  /* 0x19000000060bafae */ /* 0x000fe2000b981a24 */
[----:B----4-:R-:W-:-:S03]  /*2b90*/  LOP3.LUT R4, R2, 0x200, RZ, 0xc0, !PT ;  /* 0x0000020002047812 */ /* 0x010fc600078ec0ff */
[----:B------:R-:W-:Y:S04]  /*2ba0*/  @!P2 LDGSTS.E.BYPASS.LTC128B.128 [R11+0x1b000], desc[UR36][R6.64+0x80] ;  /* 0x1b000080060bafae */ /* 0x000fe8000b981a24 */
[----:B------:R-:W-:Y:S01]  /*2bb0*/  @!P2 LDGSTS.E.BYPASS.LTC128B.128 [R11+0x1d000], desc[UR36][R6.64+0x100] ;  /* 0x1d000100060bafae */ /* 0x000fe2000b981a24 */
[----:B------:R-:W-:-:S03]  /*2bc0*/  LOP3.LUT R10, R3, 0x38, R10, 0xf8, !PT ;  /* 0x00000038030a7812 */ /* 0x000fc600078ef80a */
[----:B------:R4:W-:Y:S01]  /*2bd0*/  @!P2 LDGSTS.E.BYPASS.LTC128B.128 [R11+0x1f000], desc[UR36][R6.64+0x180] ;  /* 0x1f000180060bafae */ /* 0x0009e2000b981a24 */
[----:B------:R-:W-:Y:S02]  /*2be0*/  LOP3.LUT R229, R229, 0x200, RZ, 0xc0, !PT ;  /* 0x00000200e5e57812 */ /* 0x000fe400078ec0ff */
[----:B------:R-:W-:Y:S01]  /*2bf0*/  LOP3.LUT R227, R4, 0x3800, R227, 0xf8, !PT ;  /* 0x0000380004e37812 */ /* 0x000fe200078ef8e3 */
[----:B------:R-:W-:Y:S01]  /*2c00*/  IMAD.SHL.U32 R3, R217, 0x20, RZ ;  /* 0x00000020d9037824 */ /* 0x000fe200078e00ff */
[----:B------:R-:W-:Y:S01]  /*2c10*/  SHF.R.U32.HI R4, RZ, 0x2, R217 ;  /* 0x00000002ff047819 */ /* 0x000fe200000116d9 */
[----:B------:R-:W0:Y:S01]  /*2c20*/  LDGDEPBAR ;  /* 0x00000000000079af */ /* 0x000e220000000000 */
[----:B------:R-:W-:-:S03]  /*2c30*/  LOP3.LUT R229, R229, 0xc00, R2, 0xf8, !PT ;  /* 0x00000c00e5e57812 */ /* 0x000fc600078ef802 */
[----:B------:R1:W5:Y:S01]  /*2c40*/  @!P1 LDG.E R235, desc[UR36][R12.64] ;  /* 0x000000240ceb9981 */ /* 0x000362000c1e1900 */
[----:B------:R-:W-:Y:S02]  /*2c50*/  R2P PR, R0, 0x6 ;  /* 0x0000000600007804 */ /* 0x000fe40000000000 */
[----:B------:R-:W-:Y:S01]  /*2c60*/  LOP3.LUT R233, R233, 0x6, RZ, 0xc0, !PT ;  /* 0x00000006e9e97812 */ /* 0x000fe200078ec0ff */
[----:B------:R1:W5:Y:S01]  /*2c70*/  @!P0 LDG.E R234, desc[UR36][R12.64+0x20] ;  /* 0x000020240cea8981 */ /* 0x000362000c1e1900 */
[----:B------:R-:W-:Y:S02]  /*2c80*/  LOP3.LUT R2, R3, 0xc00, RZ, 0xc0, !PT ;  /* 0x00000c0003027812 */ /* 0x000fe400078ec0ff */
[----:B------:R-:W-:Y:S02]  /*2c90*/  CS2R R28, SRZ ;  /* 0x00000000001c7805 */ /* 0x000fe4000001ff00 */
[----:B------:R-:W-:Y:S02]  /*2ca0*/  LOP3.LUT R233, R233, 0xe0, R8, 0xf8, !PT ;  /* 0x000000e0e9e97812 */ /* 0x000fe400078ef808 */
[----:B------:R-:W-:-:S02]  /*2cb0*/  CS2R R26, SRZ ;  /* 0x00000000001a7805 */ /* 0x000fc4000001ff00 */
[----:B------:R-:W-:Y:S02]  /*2cc0*/  SEL R222, R222, 0xffffffe0, !P1 ;  /* 0xffffffe0dede7807 */ /* 0x000fe40004800000 */
[----:B------:R-:W-:Y:S02]  /*2cd0*/  CS2R R24, SRZ ;  /* 0x0000000000187805 */ /* 0x000fe4000001ff00 */
[C---:B------:R-:W-:Y:S02]  /*2ce0*/  LOP3.LUT P1, RZ, R217.reuse, 0x4, RZ, 0xc0, !PT ;  /* 0x00000004d9ff7812 */ /* 0x040fe4000782c0ff */
[----:B------:R-:W-:Y:S02]  /*2cf0*/  CS2R R22, SRZ ;  /* 0x0000000000167805 */ /* 0x000fe4000001ff00 */
[----:B------:R-:W-:Y:S02]  /*2d00*/  LOP3.LUT P0, RZ, R217, 0x2, RZ, 0xc0, !PT ;  /* 0x00000002d9ff7812 */ /* 0x000fe4000780c0ff */
[----:B------:R-:W-:-:S02]  /*2d10*/  CS2R R20, SRZ ;  /* 0x0000000000147805 */ /* 0x000fc4000001ff00 */
[----:B------:R-:W-:Y:S01]  /*2d20*/  SEL R216, R216, 0xffffffc0, !P1 ;  /* 0xffffffc0d8d87807 */ /* 0x000fe20004800000 */
[----:B------:R-:W-:Y:S01]  /*2d30*/  USHF.L.U32 UR10, UR10, 0x6, URZ ;  /* 0x000000060a0a7899 */ /* 0x000fe200080006ff */
[----:B----4-:R-:W-:Y:S01]  /*2d40*/  IMAD.SHL.U32 R7, R217, 0x2, RZ ;  /* 0x00000002d9077824 */ /* 0x010fe200078e00ff */
[C---:B------:R-:W-:Y:S02]  /*2d50*/  LOP3.LUT R6, R10.reuse, 0x8, R0, 0x78, !PT ;  /* 0x000000080a067812 */ /* 0x040fe400078e7800 */
[----:B------:R-:W-:Y:S01]  /*2d60*/  LOP3.LUT R0, R10, 0x8, R9, 0x78, !PT ;  /* 0x000000080a007812 */ /* 0x000fe200078e7809 */
[----:B------:R-:W-:Y:S01]  /*2d70*/  IMAD.U32 R10, RZ, RZ, UR39 ;  /* 0x00000027ff0a7e24 */ /* 0x000fe2000f8e00ff */
[----:B------:R-:W-:Y:S02]  /*2d80*/  LOP3.LUT R5, R7, 0x38, RZ, 0xc0, !PT ;  /* 0x0000003807057812 */ /* 0x000fe400078ec0ff */
[----:B------:R-:W-:Y:S01]  /*2d90*/  LOP3.LUT R229, R229, R0, RZ, 0xfc, !PT ;  /* 0x00000000e5e57212 */ /* 0x000fe200078efcff */
[----:B------:R-:W-:Y:S01]  /*2da0*/  IMAD.U32 R233, R10, 0x40, R233 ;  /* 0x000000400ae97824 */ /* 0x000fe200078e00e9 */
[----:B------:R-:W-:-:S02]  /*2db0*/  LOP3.LUT R4, R5, 0x20, R4, 0x78, !PT ;  /* 0x0000002005047812 */ /* 0x000fc400078e7804 */
[----:B------:R-:W-:Y:S02]  /*2dc0*/  SHF.R.U32.HI R5, RZ, 0x1, R217 ;  /* 0x00000001ff057819 */ /* 0x000fe400000116d9 */
[----:B------:R-:W-:Y:S02]  /*2dd0*/  LOP3.LUT R0, R3, 0x200, RZ, 0xc0, !PT ;  /* 0x0000020003007812 */ /* 0x000fe400078ec0ff */
[----:B------:R-:W-:Y:S02]  /*2de0*/  LOP3.LUT R227, R227, R6, RZ, 0xfc, !PT ;  /* 0x00000006e3e37212 */ /* 0x000fe400078efcff */
[----:B---3--:R-:W-:Y:S02]  /*2df0*/  LOP3.LUT R11, R218, 0x1c0, RZ, 0xc0, !PT ;  /* 0x000001c0da0b7812 */ /* 0x008fe400078ec0ff */
[----:B------:R-:W-:Y:S02]  /*2e00*/  LOP3.LUT R6, R5, 0x10, RZ, 0xc0, !PT ;  /* 0x0000001005067812 */ /* 0x000fe400078ec0ff */
[----:B------:R-:W-:-:S02]  /*2e10*/  LOP3.LUT R8, R7, 0x20, RZ, 0xc0, !PT ;  /* 0x0000002007087812 */ /* 0x000fc400078ec0ff */
[----:B------:R-:W-:Y:S02]  /*2e20*/  LOP3.LUT R2, R2, 0x6, R7, 0xf8, !PT ;  /* 0x0000000602027812 */ /* 0x000fe400078ef807 */
[----:B------:R-:W-:Y:S02]  /*2e30*/  SHF.R.U32.HI R9, RZ, 0x3, R217 ;  /* 0x00000003ff097819 */ /* 0x000fe400000116d9 */
[----:B------:R-:W-:Y:S02]  /*2e40*/  LOP3.LUT R7, R0, 0x3800, R243, 0xf8, !PT ;  /* 0x0000380000077812 */ /* 0x000fe400078ef8f3 */
[----:B------:R-:W-:Y:S02]  /*2e50*/  LOP3.LUT R0, R11, 0x38, R232, 0xf8, !PT ;  /* 0x000000380b007812 */ /* 0x000fe400078ef8e8 */
[----:B------:R-:W-:Y:S01]  /*2e60*/  LOP3.LUT R11, R6, 0x8, R217, 0xf8, !PT ;  /* 0x00000008060b7812 */ /* 0x000fe200078ef8d9 */
[----:B------:R-:W-:Y:S01]  /*2e70*/  IMAD.MOV.U32 R6, RZ, RZ, 0x40 ;  /* 0x00000040ff067424 */ /* 0x000fe200078e00ff */
[----:B------:R-:W-:-:S02]  /*2e80*/  LOP3.LUT R9, R8, 0x18, R9, 0xf8, !PT ;  /* 0x0000001808097812 */ /* 0x000fc400078ef809 */
[----:B------:R-:W-:Y:S02]  /*2e90*/  LOP3.LUT R243, R4, 0x1c0, R243, 0xf8, !PT ;  /* 0x000001c004f37812 */ /* 0x000fe400078ef8f3 */
[C---:B------:R-:W-:Y:S02]  /*2ea0*/  LOP3.LUT R242, R0.reuse, 0x8, R217, 0x78, !PT ;  /* 0x0000000800f27812 */ /* 0x040fe400078e78d9 */
[----:B------:R-:W-:Y:S02]  /*2eb0*/  LOP3.LUT R4, R11, R0, RZ, 0x3c, !PT ;  /* 0x000000000b047212 */ /* 0x000fe400078e3cff */
[----:B------:R-:W-:Y:S02]  /*2ec0*/  LOP3.LUT R0, R0, 0x8, R5, 0x78, !PT ;  /* 0x0000000800007812 */ /* 0x000fe400078e7805 */
[----:B------:R-:W-:Y:S02]  /*2ed0*/  LOP3.LUT R5, R9, 0x1c0, R218, 0xf8, !PT ;  /* 0x000001c009057812 */ /* 0x000fe400078ef8da */
[----:B------:R-:W-:Y:S01]  /*2ee0*/  LOP3.LUT R242, R7, R242, RZ, 0xfc, !PT ;  /* 0x000000f207f27212 */ /* 0x000fe200078efcff */
[----:B------:R-:W-:Y:S01]  /*2ef0*/  IMAD.U32 R7, RZ, RZ, UR48 ;  /* 0x00000030ff077e24 */ /* 0x000fe2000f8e00ff */
[----:B------:R-:W-:-:S02]  /*2f00*/  LOP3.LUT R5, R5, 0x38, R232, 0x78, !PT ;  /* 0x0000003805057812 */ /* 0x000fc400078e78e8 */
[----:B------:R-:W-:Y:S02]  /*2f10*/  SEL R6, R6, 0xffffffc0, !P2 ;  /* 0xffffffc006067807 */ /* 0x000fe40005000000 */
[----:B------:R-:W-:Y:S02]  /*2f20*/  LEA R227, R227, UR35, 0x1 ;  /* 0x00000023e3e37c11 */ /* 0x000fe4000f8e08ff */
[----:B------:R-:W-:Y:S02]  /*2f30*/  LOP3.LUT R220, R5, 0x200, R218, 0xf8, !PT ;  /* 0x0000020005dc7812 */ /* 0x000fe400078ef8da */
[----:B------:R-:W-:Y:S01]  /*2f40*/  LEA R229, R229, UR35, 0x1 ;  /* 0x00000023e5e57c11 */ /* 0x000fe2000f8e08ff */
[--C-:B------:R-:W-:Y:S01]  /*2f50*/  IMAD.IADD R223, R6, 0x1, R227.reuse ;  /* 0x0000000106df7824 */ /* 0x100fe200078e02e3 */
[----:B------:R-:W-:Y:S01]  /*2f60*/  LOP3.LUT R218, R218, 0x200, RZ, 0xc0, !PT ;  /* 0x00000200dada7812 */ /* 0x000fe200078ec0ff */
[----:B------:R-:W-:Y:S01]  /*2f70*/  IMAD.IADD R224, R222, 0x1, R227 ;  /* 0x00000001dee07824 */ /* 0x000fe200078e02e3 */
[----:B------:R-:W-:Y:S01]  /*2f80*/  LOP3.LUT R243, R2, R243, RZ, 0xfc, !PT ;  /* 0x000000f302f37212 */ /* 0x000fe200078efcff */
[----:B------:R-:W-:Y:S01]  /*2f90*/  IMAD.MOV.U32 R2, RZ, RZ, 0x20 ;  /* 0x00000020ff027424 */ /* 0x000fe200078e00ff */
[----:B------:R-:W-:Y:S01]  /*2fa0*/  IADD3 R7, PT, PT, R7, UR38, R236 ;  /* 0x0000002607077c10 */ /* 0x000fe2000fffe0ec */
[----:B------:R-:W-:Y:S01]  /*2fb0*/  IMAD.IADD R225, R6, 0x1, R229 ;  /* 0x0000000106e17824 */ /* 0x000fe200078e02e5 */
[----:B------:R-:W-:Y:S01]  /*2fc0*/  LOP3.LUT R5, R218, 0xc00, R3, 0xf8, !PT ;  /* 0x00000c00da057812 */ /* 0x000fe200078ef803 */
[C---:B------:R-:W-:Y:S01]  /*2fd0*/  IMAD.IADD R226, R222.reuse, 0x1, R229 ;  /* 0x00000001dee27824 */ /* 0x040fe200078e02e5 */
[----:B------:R-:W-:Y:S01]  /*2fe0*/  LOP3.LUT P2, RZ, R217, 0x8, RZ, 0xc0, !PT ;  /* 0x00000008d9ff7812 */ /* 0x000fe2000784c0ff */
[----:B------:R-:W-:Y:S01]  /*2ff0*/  IMAD.IADD R221, R222, 0x1, R223 ;  /* 0x00000001dedd7824 */ /* 0x000fe200078e02df */
[----:B------:R-:W-:Y:S01]  /*3000*/  SEL R2, R2, 0xffffffe0, !P0 ;  /* 0xffffffe002027807 */ /* 0x000fe20004000000 */
[----:B------:R-:W-:Y:S01]  /*3010*/  VIADD R249, R7, -UR46 ;  /* 0x8000002e07f97c36 */ /* 0x000fe20008000000 */
[----:B------:R-:W-:Y:S01]  /*3020*/  SEL R248, R248, 0xfffffff0, !P1 ;  /* 0xfffffff0f8f87807 */ /* 0x000fe20004800000 */
[----:B------:R-:W-:Y:S01]  /*3030*/  IMAD.IADD R222, R222, 0x1, R225 ;  /* 0x00000001dede7824 */ /* 0x000fe200078e02e1 */
[----:B------:R-:W-:-:S02]  /*3040*/  LOP3.LUT R219, R4, 0x200, R3, 0xf8, !PT ;  /* 0x0000020004db7812 */ /* 0x000fc400078ef803 */
[----:B-12---:R-:W-:-:S07]  /*3050*/  LOP3.LUT R250, R5, R0, RZ, 0xfc, !PT ;  /* 0x0000000005fa7212 */ /* 0x006fce00078efcff */
.L_x_353:
        /* <DEDUP_REMOVED lines=10> */
[----:B------:R-:W-:Y:S01]  /*3100*/  IADD3 R200, PT, PT, R203, R248, RZ ;  /* 0x000000f8cbc87210 */ /* 0x000fe20007ffe0ff */
[----:B------:R-:W-:Y:S01]  /*3110*/  UIADD3 UR47, UPT, UPT, UR47, -0x1, URZ ;  /* 0xffffffff2f2f7890 */ /* 0x000fe2000fffe0ff */
[----:B------:R-:W-:Y:S01]  /*3120*/  FSEL R131, R131, RZ, P3 ;  /* 0x000000ff83837208 */ /* 0x000fe20001800000 */
[----:B------:R-:W-:Y:S01]  /*3130*/  UISETP.GE.AND UP0, UPT, UR48, UR53, UPT ;  /* 0x000000353000728c */ /* 0x000fe2000bf06270 */
[----:B------:R-:W-:Y:S03]  /*3140*/  LOP3.LUT R231, R218, 0x400, R3, 0xf8, !PT ;  /* 0x00000400dae77812 */ /* 0x000fe600078ef803 */
[----:B------:R-:W-:Y:S01]  /*3150*/  UISETP.LT.AND UP0, UPT, UR32, UR38, UP0 ;  /* 0x000000262000728c */ /* 0x000fe20008701270 */
[----:B------:R-:W-:Y:S04]  /*3160*/  LOP3.LUT R231, R231, R0, RZ, 0xfc, !PT ;  /* 0x00000000e7e77212 */ /* 0x000fe800078efcff */
[----:B------:R-:W-:Y:S01]  /*3170*/  LEA R231, R231, UR4, 0x1 ;  /* 0x00000004e7e77c11 */ /* 0x000fe2000f8e08ff */
[----:B------:R-:W-:Y:S04]  /*3180*/  DEPBAR.LE SB0, 0x0 ;  /* 0x000080000000791a */ /* 0x000fe80000000000 */
[----:B------:R-:W-:Y:S01]  /*3190*/  BAR.SYNC.DEFER_BLOCKING 0x0 ;  /* 0x0000000000007b1d */ /* 0x000fe20000010000 */
[----:B------:R-:W-:Y:S01]  /*31a0*/  PLOP3.LUT P0, PT, PT, PT, UP0, 0x80, 0x8 ;  /* 0x000000000008781c */ /* 0x000fe20003f0f008 */
[----:B------:R-:W-:Y:S11]  /*31b0*/  UISETP.GT.AND UP0, UPT, UR47, UR51, UPT ;  /* 0x000000332f00728c */ /* 0x000ff6000bf04270 */
[----:B------:R-:W-:Y:S01]  /*31c0*/  @UP0 UIADD3 UR12, UP1, UPT, UR58, -0x100, URZ ;  /* 0xffffff003a0c0890 */ /* 0x000fe2000ff3e0ff */
[----:B------:R-:W-:Y:S01]  /*31d0*/  @!P0 VIADD R121, R233, 0x1 ;  /* 0x00000001e9798836 */ /* 0x000fe20000000000 */
[----:B------:R-:W-:Y:S01]  /*31e0*/  @!P0 VIADDMNMX R130, R249, -R240, UR38, PT ;  /* 0x00000026f9828e46 */ /* 0x000fe2000b8009f0 */
[----:B------:R-:W-:Y:S01]  /*31f0*/  @!P0 VIADD R123, R233, 0x8 ;  /* 0x00000008e97b8836 */ /* 0x000fe20000000000 */
[----:B------:R-:W-:Y:S01]  /*3200*/  @!P0 VIADDMNMX R196, R249, -R237, UR38, PT ;  /* 0x00000026f9c48e46 */ /* 0x000fe2000b8009ed */
[----:B------:R-:W-:Y:S01]  /*3210*/  @!P0 VIADD R125, R233, 0x9 ;  /* 0x00000009e97d8836 */ /* 0x000fe20000000000 */
[-C--:B------:R-:W-:Y:S01]  /*3220*/  @!P0 ISETP.GE.AND P3, PT, R121, R130.reuse, PT ;  /* 0x000000827900820c */ /* 0x080fe20003f66270 */
[C---:B------:R-:W-:Y:S01]  /*3230*/  @!P0 VIADD R127, R233.reuse, 0x10 ;  /* 0x00000010e97f8836 */ /* 0x040fe20000000000 */
[C---:B------:R-:W-:Y:S01]  /*3240*/  @!P0 IADD3 R129, PT, PT, R233.reuse, 0x11, RZ ;  /* 0x00000011e9818810 */ /* 0x040fe20007ffe0ff */
[C---:B------:R-:W-:Y:S01]  /*3250*/  @!P0 VIADD R197, R233.reuse, 0x18 ;  /* 0x00000018e9c58836 */ /* 0x040fe20000000000 */
[C---:B------:R-:W-:Y:S01]  /*3260*/  @!P0 ISETP.GE.AND P4, PT, R233.reuse, R130, PT ;  /* 0x00000082e900820c */ /* 0x040fe20003f86270 */
[----:B------:R-:W-:Y:S01]  /*3270*/  LDSM.16.M88.4 R84, [R229] ;  /* 0x00000000e554783b */ /* 0x000fe20000000200 */
[----:B------:R-:W-:Y:S01]  /*3280*/  @!P0 VIADD R199, R233, 0x19 ;  /* 0x00000019e9c78836 */ /* 0x000fe20000000000 */
[----:B------:R-:W-:Y:S02]  /*3290*/  @UP0 UIADD3.X UR11, UPT, UPT, UR59, -0x1, URZ, UP1, !UPT ;  /* 0xffffffff3b0b0890 */ /* 0x000fe40008ffe4ff */
[----:B------:R-:W-:Y:S01]  /*32a0*/  @UP0 UIADD3 UR18, UP1, UPT, UR18, -0x100, URZ ;  /* 0xffffff0012120890 */ /* 0x000fe2000ff3e0ff */
[----:B-1----:R-:W1:Y:S03]  /*32b0*/  LDSM.16.M88.4 R88, [R227+0x10000] ;  /* 0x01000000e358783b */ /* 0x002e660000000200 */
[----:B------:R-:W-:Y:S02]  /*32c0*/  @UP0 UIADD3.X UR17, UPT, UPT, UR17, -0x1, URZ, UP1, !UPT ;  /* 0xffffffff11110890 */ /* 0x000fe40008ffe4ff */
[----:B------:R-:W2:Y:S05]  /*32d0*/  LDSM.16.M88.4 R92, [R227+0x10800] ;  /* 0x01080000e35c783b */ /* 0x000eaa0000000200 */
[----:B------:R-:W-:Y:S05]  /*32e0*/  LDSM.16.M88.4 R96, [R226] ;  /* 0x00000000e260783b */ /* 0x000fea0000000200 */
[----:B------:R-:W3:Y:S05]  /*32f0*/  LDSM.16.M88.4 R100, [R224+0x10000] ;  /* 0x01000000e064783b */ /* 0x000eea0000000200 */
[----:B------:R-:W4:Y:S05]  /*3300*/  LDSM.16.M88.4 R104, [R224+0x10800] ;  /* 0x01080000e068783b */ /* 0x000f2a0000000200 */
[----:B------:R-:W-:Y:S05]  /*3310*/  LDSM.16.M88.4 R108, [R225] ;  /* 0x00000000e16c783b */ /* 0x000fea0000000200 */
[----:B------:R-:W4:Y:S01]  /*3320*/  LDSM.16.M88.4 R112, [R223+0x10000] ;  /* 0x01000000df70783b */ /* 0x000f220000000200 */
[C---:B-1----:R-:W-:Y:S08]  /*3330*/  HMMA.16816.F32 R4, R84.reuse, R88, RZ ;  /* 0x000000585404723c */ /* 0x042ff000000018ff */
[C---:B------:R-:W-:Y:S01]  /*3340*/  HMMA.16816.F32 R8, R84.reuse, R90, RZ ;  /* 0x0000005a5408723c */ /* 0x040fe200000018ff */
[----:B------:R-:W-:Y:S07]  /*3350*/  LDSM.16.M88.4 R88, [R222] ;  /* 0x00000000de58783b */ /* 0x000fee0000000200 */
[C---:B--2---:R-:W-:Y:S08]  /*3360*/  HMMA.16816.F32 R12, R84.reuse, R92, RZ ;  /* 0x0000005c540c723c */ /* 0x044ff000000018ff */
[----:B------:R-:W-:Y:S01]  /*3370*/  HMMA.16816.F32 R16, R84, R94, RZ ;  /* 0x0000005e5410723c */ /* 0x000fe200000018ff */
[----:B------:R-:W1:Y:S05]  /*3380*/  LDSM.16.M88.4 R84, [R223+0x10800] ;  /* 0x01080000df54783b */ /* 0x000e6a0000000200 */
[----:B------:R-:W2:Y:S02]  /*3390*/  LDSM.16.M88.4 R92, [R221+0x10000] ;  /* 0x01000000dd5c783b */ /* 0x000ea40000000200 */
[C---:B---3--:R-:W-:Y:S08]  /*33a0*/  HMMA.16816.F32 R4, R96.reuse, R100, R4 ;  /* 0x000000646004723c */ /* 0x048ff00000001804 */
[C---:B------:R-:W-:Y:S01]  /*33b0*/  HMMA.16816.F32 R8, R96.reuse, R102, R8 ;  /* 0x000000666008723c */ /* 0x040fe20000001808 */
[----:B------:R-:W-:Y:S07]  /*33c0*/  LDSM.16.M88.4 R100, [R229+0x2000] ;  /* 0x00200000e564783b */ /* 0x000fee0000000200 */
[C---:B----4-:R-:W-:Y:S08]  /*33d0*/  HMMA.16816.F32 R12, R96.reuse, R104, R12 ;  /* 0x00000068600c723c */ /* 0x050ff0000000180c */
[----:B------:R-:W-:Y:S01]  /*33e0*/  HMMA.16816.F32 R16, R96, R106, R16 ;  /* 0x0000006a6010723c */ /* 0x000fe20000001810 */
[----:B------:R-:W3:Y:S05]  /*33f0*/  LDSM.16.M88.4 R96, [R221+0x10800] ;  /* 0x01080000dd60783b */ /* 0x000eea0000000200 */
        /* <DEDUP_REMOVED lines=8> */
[C---:B--2---:R-:W-:Y:S08]  /*3480*/  HMMA.16816.F32 R4, R88.reuse, R92, R4 ;  /* 0x0000005c5804723c */ /* 0x044ff00000001804 */
[C---:B------:R-:W-:Y:S01]  /*3490*/  HMMA.16816.F32 R8, R88.reuse, R94, R8 ;  /* 0x0000005e5808723c */ /* 0x040fe20000001808 */
[----:B------:R-:W-:Y:S07]  /*34a0*/  LDSM.16.M88.4 R92, [R225+0x2000] ;  /* 0x00200000e15c783b */ /* 0x000fee0000000200 */
[C---:B---3--:R-:W-:Y:S08]  /*34b0*/  HMMA.16816.F32 R12, R88.reuse, R96, R12 ;  /* 0x00000060580c723c */ /* 0x048ff0000000180c */
        /* <DEDUP_REMOVED lines=44> */
[----:B------:R3:W2:Y:S02]  /*3780*/  LDSM.16.M88.4 R92, [R229+0x6000] ;  /* 0x00600000e55c783b */ /* 0x0006a40000000200 */
[C---:B----4-:R-:W-:Y:S08]  /*3790*/  HMMA.16816.F32 R4, R100.reuse, R104, R4 ;  /* 0x000000686404723c */ /* 0x050ff00000001804 */
[C---:B------:R-:W-:Y:S01]  /*37a0*/  HMMA.16816.F32 R8, R100.reuse, R106, R8 ;  /* 0x0000006a6408723c */ /* 0x040fe20000001808 */
[----:B------:R-:W-:Y:S07]  /*37b0*/  LDSM.16.M88.4 R104, [R224+0x16000] ;  /* 0x01600000e068783b */ /* 0x000fee0000000200 */
[C---:B-1----:R-:W-:Y:S03]  /*37c0*/  HMMA.16816.F32 R12, R100.reuse, R84, R12 ;  /* 0x00000054640c723c */ /* 0x042fe6000000180c */
[----:B---3--:R-:W-:Y:S05]  /*37d0*/  LEA R229, R250, UR4, 0x1 ;  /* 0x00000004fae57c11 */ /* 0x008fea000f8e08ff */
[----:B------:R-:W-:Y:S01]  /*37e0*/  HMMA.16816.F32 R16, R100, R86, R16 ;  /* 0x000000566410723c */ /* 0x000fe20000001810 */
[----:B------:R1:W3:Y:S05]  /*37f0*/  LDSM.16.M88.4 R84, [R227+0x16800] ;  /* 0x01680000e354783b */ /* 0x0002ea0000000200 */
[----:B------:R4:W3:Y:S02]  /*3800*/  LDSM.16.M88.4 R100, [R226+0x6000] ;  /* 0x00600000e264783b */ /* 0x0008e40000000200 */
[C---:B------:R-:W-:Y:S08]  /*3810*/  HMMA.16816.F32 R4, R108.reuse, R112, R4 ;  /* 0x000000706c04723c */ /* 0x040ff00000001804 */
[C---:B------:R-:W-:Y:S01]  /*3820*/  HMMA.16816.F32 R8, R108.reuse, R114, R8 ;  /* 0x000000726c08723c */ /* 0x040fe20000001808 */
[----:B------:R-:W-:Y:S07]  /*3830*/  LDSM.16.M88.4 R112, [R223+0x16000] ;  /* 0x01600000df70783b */ /* 0x000fee0000000200 */
[C---:B--2---:R-:W-:Y:S03]  /*3840*/  HMMA.16816.F32 R12, R108.reuse, R88, R12 ;  /* 0x000000586c0c723c */ /* 0x044fe6000000180c */
[----:B-1----:R-:W-:Y:S01]  /*3850*/  LEA R227, R242, UR4, 0x1 ;  /* 0x00000004f2e37c11 */ /* 0x002fe2000f8e08ff */
        /* <DEDUP_REMOVED lines=85> */
[----:B------:R-:W-:Y:S01]  /*3db0*/  @!P0 ISETP.GE.AND P3, PT, R199, R196, PT ;  /* 0x000000c4c700820c */ /* 0x000fe20003f66270 */
[----:B------:R-:W-:Y:S02]  /*3dc0*/  VIADD R199, R203, 0x20 ;  /* 0x00000020cbc77836 */ /* 0x000fe40000000000 */
[--C-:B------:R-:W-:Y:S01]  /*3dd0*/  FFMA.FTZ R196, R18, UR9, -R198.reuse ;  /* 0x0000000912c47c23 */ /* 0x100fe200080108c6 */
[----:B------:R-:W-:Y:S02]  /*3de0*/  @!P0 FSEL R19, R19, -INF , !P3 ;  /* 0xff80000013138808 */ /* 0x000fe40005800000 */
[----:B------:R-:W-:Y:S01]  /*3df0*/  MUFU.EX2 R128, R128 ;  /* 0x0000008000807308 */ /* 0x000fe20000000800 */
[----:B------:R-:W-:Y:S01]  /*3e00*/  @P2 VIADD R199, R203, 0xffffffe0 ;  /* 0xffffffe0cbc72836 */ /* 0x000fe20000000000 */
[----:B--2---:R-:W-:Y:S01]  /*3e10*/  F2FP.F16.F32.PACK_AB R203, R125, R124 ;  /* 0x0000007c7dcb723e */ /* 0x004fe200000000ff */
[----:B------:R-:W-:Y:S07]  /*3e20*/  FFMA.FTZ R198, R19, UR9, -R198 ;  /* 0x0000000913c67c23 */ /* 0x000fee00080108c6 */
[----:B------:R1:W-:Y:S10]  /*3e30*/  MUFU.EX2 R201, R198 ;  /* 0x000000c600c97308 */ /* 0x0003f40000000800 */
[----:B------:R-:W2:Y:S10]  /*3e40*/  MUFU.EX2 R129, R129 ;  /* 0x0000008100817308 */ /* 0x000eb40000000800 */
[----:B------:R-:W3:Y:S01]  /*3e50*/  MUFU.EX2 R127, R127 ;  /* 0x0000007f007f7308 */ /* 0x000ee20000000800 */
[----:B-1----:R-:W-:Y:S05]  /*3e60*/  LEA R198, R243, UR4, 0x1 ;  /* 0x00000004f3c67c11 */ /* 0x002fea000f8e08ff */
[----:B------:R-:W-:Y:S04]  /*3e70*/  STS [R198+0x22000], R209 ;  /* 0x022000d1c6007388 */ /* 0x000fe80000000800 */
[----:B------:R-:W-:Y:S01]  /*3e80*/  MUFU.EX2 R130, R130 ;  /* 0x0000008200827308 */ /* 0x000fe20000000800 */
[----:B--2---:R-:W-:Y:S01]  /*3e90*/  F2FP.F16.F32.PACK_AB R206, R129, R128 ;  /* 0x0000008081ce723e */ /* 0x004fe200000000ff */
[----:B------:R-:W-:Y:S05]  /*3ea0*/  STS [R198+0x22400], R207 ;  /* 0x022400cfc6007388 */ /* 0x000fea0000000800 */
[----:B------:R-:W-:Y:S03]  /*3eb0*/  STS [R200], R205 ;  /* 0x000000cdc8007388 */ /* 0x000fe60000000800 */
[----:B------:R1:W2:Y:S01]  /*3ec0*/  MUFU.EX2 R197, R131 ;  /* 0x0000008300c57308 */ /* 0x0002a20000000800 */
[----:B---3--:R-:W-:Y:S01]  /*3ed0*/  F2FP.F16.F32.PACK_AB R208, R127, R126 ;  /* 0x0000007e7fd0723e */ /* 0x008fe200000000ff */
[----:B------:R-:W-:Y:S05]  /*3ee0*/  STS [R200+0x400], R203 ;  /* 0x000400cbc8007388 */ /* 0x000fea0000000800 */
[----:B------:R-:W-:Y:S03]  /*3ef0*/  STS [R199], R208 ;  /* 0x000000d0c7007388 */ /* 0x000fe60000000800 */
[----:B------:R-:W3:Y:S02]  /*3f00*/  MUFU.EX2 R196, R196 ;  /* 0x000000c400c47308 */ /* 0x000ee40000000800 */
[----:B------:R-:W-:Y:S01]  /*3f10*/  STS [R199+0x400], R206 ;  /* 0x000400cec7007388 */ /* 0x000fe20000000800 */
[----:B-1----:R-:W-:Y:S01]  /*3f20*/  IMAD.IADD R131, R248, 0x1, R199 ;  /* 0x00000001f8837824 */ /* 0x002fe200078e02c7 */
[----:B--2---:R-:W-:Y:S05]  /*3f30*/  F2FP.F16.F32.PACK_AB R204, R197, R130 ;  /* 0x00000082c5cc723e */ /* 0x004fea00000000ff */
[----:B------:R-:W-:Y:S01]  /*3f40*/  STS [R131], R204 ;  /* 0x000000cc83007388 */ /* 0x000fe20000000800 */
[----:B---3--:R-:W-:Y:S05]  /*3f50*/  F2FP.F16.F32.PACK_AB R202, R201, R196 ;  /* 0x000000c4c9ca723e */ /* 0x008fea00000000ff */
[----:B------:R1:W-:Y:S05]  /*3f60*/  STS [R131+0x400], R202 ;  /* 0x000400ca83007388 */ /* 0x0003ea0000000800 */
[----:B------:R-:W-:Y:S05]  /*3f70*/  LDSM.16.M88.4 R84, [R229+0x8000] ;  /* 0x00800000e554783b */ /* 0x000fea0000000200 */
[----:B------:R-:W2:Y:S05]  /*3f80*/  LDSM.16.M88.4 R88, [R227+0x18000] ;  /* 0x01800000e358783b */ /* 0x000eaa0000000200 */
[----:B------:R-:W3:Y:S05]  /*3f90*/  LDSM.16.M88.4 R92, [R227+0x18800] ;  /* 0x01880000e35c783b */ /* 0x000eea0000000200 */
[----:B------:R-:W-:Y:S05]  /*3fa0*/  LDSM.16.M88.4 R96, [R226+0x8000] ;  /* 0x00800000e260783b */ /* 0x000fea0000000200 */
[----:B------:R-:W4:Y:S01]  /*3fb0*/  LDSM.16.M88.4 R100, [R224+0x18000] ;  /* 0x01800000e064783b */ /* 0x000f220000000200 */
[C---:B-1----:R-:W-:Y:S04]  /*3fc0*/  LEA R202, P0, R236.reuse, R116, 0x2 ;  /* 0x00000074ecca7211 */ /* 0x042fe800078010ff */
[----:B------:R-:W1:Y:S01]  /*3fd0*/  LDSM.16.M88.4 R104, [R224+0x18800] ;  /* 0x01880000e068783b */ /* 0x000e620000000200 */
[----:B------:R-:W-:Y:S04]  /*3fe0*/  LEA.HI.X R203, R236, R117, RZ, 0x2, P0 ;  /* 0x00000075eccb7211 */ /* 0x000fe800000f14ff */
[----:B------:R-:W-:Y:S05]  /*3ff0*/  LDSM.16.M88.4 R108, [R223+0x18000] ;  /* 0x01800000df6c783b */ /* 0x000fea0000000200 */
[----:B------:R-:W4:Y:S05]  /*4000*/  LDG.E R116, desc[UR36][R202.64] ;  /* 0x00000024ca747981 */ /* 0x000f2a000c1e1900 */
[----:B------:R-:W-:Y:S05]  /*4010*/  LDSM.16.M88.4 R112, [R227+0x1a000] ;  /* 0x01a00000e370783b */ /* 0x000fea0000000200 */
[----:B------:R1:W4:Y:S01]  /*4020*/  LDG.E R117, desc[UR36][R202.64+0x20] ;  /* 0x00002024ca757981 */ /* 0x000322000c1e1900 */
[C---:B--2---:R-:W-:Y:S08]  /*4030*/  HMMA.16816.F32 R4, R84.reuse, R88, RZ ;  /* 0x000000585404723c */ /* 0x044ff000000018ff */
[C---:B------:R-:W-:Y:S01]  /*4040*/  HMMA.16816.F32 R8, R84.reuse, R90, RZ ;  /* 0x0000005a5408723c */ /* 0x040fe200000018ff */
[----:B------:R-:W2:Y:S07]  /*4050*/  LDSM.16.M88.4 R88, [R225+0x8000] ;  /* 0x00800000e158783b */ /* 0x000eae0000000200 */
[C---:B---3--:R-:W-:Y:S08]  /*4060*/  HMMA.16816.F32 R12, R84.reuse, R92, RZ ;  /* 0x0000005c540c723c */ /* 0x048ff000000018ff */
[----:B------:R-:W-:Y:S01]  /*4070*/  HMMA.16816.F32 R16, R84, R94, RZ ;  /* 0x0000005e5410723c */ /* 0x000fe200000018ff */
[----:B------:R-:W3:Y:S05]  /*4080*/  LDSM.16.M88.4 R84, [R223+0x18800] ;  /* 0x01880000df54783b */ /* 0x000eea0000000200 */
[----:B------:R-:W-:Y:S02]  /*4090*/  LDSM.16.M88.4 R92, [R222+0x8000] ;  /* 0x00800000de5c783b */ /* 0x000fe40000000200 */
[C---:B----4-:R-:W-:Y:S08]  /*40a0*/  HMMA.16816.F32 R4, R96.reuse, R100, R4 ;  /* 0x000000646004723c */ /* 0x050ff00000001804 */
[C---:B------:R-:W-:Y:S01]  /*40b0*/  HMMA.16816.F32 R8, R96.reuse, R102, R8 ;  /* 0x000000666008723c */ /* 0x040fe20000001808 */
[----:B------:R-:W4:Y:S07]  /*40c0*/  LDSM.16.M88.4 R100, [R221+0x18000] ;  /* 0x01800000dd64783b */ /* 0x000f2e0000000200 */
        /* <DEDUP_REMOVED lines=82> */
[C---:B------:R-:W-:Y:S08]  /*45f0*/  HMMA.16816.F32 R8, R104.reuse, R114, R8 ;  /* 0x000000726808723c */ /* 0x040ff00000001808 */
[C---:B-1----:R-:W-:Y:S08]  /*4600*/  HMMA.16816.F32 R12, R104.reuse, R88, R12 ;  /* 0x00000058680c723c */ /* 0x042ff0000000180c */
[----:B------:R-:W-:Y:S01]  /*4610*/  HMMA.16816.F32 R16, R104, R90, R16 ;  /* 0x0000005a6810723c */ /* 0x000fe20000001810 */
[----:B------:R-:W1:Y:S07]  /*4620*/  LDSM.16.M88.4 R88, [R221+0x1e800] ;  /* 0x01e80000dd58783b */ /* 0x000e6e0000000200 */
[C---:B---3--:R-:W-:Y:S08]  /*4630*/  HMMA.16816.F32 R4, R92.reuse, R108, R4 ;  /* 0x0000006c5c04723c */ /* 0x048ff00000001804 */
[C---:B------:R-:W-:Y:S08]  /*4640*/  HMMA.16816.F32 R8, R92.reuse, R110, R8 ;  /* 0x0000006e5c08723c */ /* 0x040ff00000001808 */
[C---:B--2---:R-:W-:Y:S08]  /*4650*/  HMMA.16816.F32 R12, R92.reuse, R84, R12 ;  /* 0x000000545c0c723c */ /* 0x044ff0000000180c */
[----:B------:R-:W-:Y:S03]  /*4660*/  HMMA.16816.F32 R16, R92, R86, R16 ;  /* 0x000000565c10723c */ /* 0x000fe60000001810 */
[----:B------:R-:W-:Y:S05]  /*4670*/  LEA R93, R219, UR5, 0x1 ;  /* 0x00000005db5d7c11 */ /* 0x000fea000f8e08ff */
[C---:B----4-:R-:W-:Y:S08]  /*4680*/  HMMA.16816.F32 R4, R96.reuse, R100, R4 ;  /* 0x000000646004723c */ /* 0x050ff00000001804 */
[C---:B------:R-:W-:Y:S08]  /*4690*/  HMMA.16816.F32 R8, R96.reuse, R102, R8 ;  /* 0x000000666008723c */ /* 0x040ff00000001808 */
[C---:B-1----:R-:W-:Y:S03]  /*46a0*/  HMMA.16816.F32 R12, R96.reuse, R88, R12 ;  /* 0x00000058600c723c */ /* 0x042fe6000000180c */
        /* <DEDUP_REMOVED lines=11> */
[----:B------:R-:W-:Y:S02]  /*4760*/  FADD.FTZ R123, -R116, R12 ;  /* 0x0000000c747b7221 */ /* 0x000fe40000010100 */
[----:B------:R-:W-:Y:S01]  /*4770*/  F2FP.F16.F32.PACK_AB R119, R118, R119 ;  /* 0x000000777677723e */ /* 0x000fe200000000ff */
[----:B------:R-:W-:Y:S01]  /*4780*/  FMUL.FTZ R122, R127, R122 ;  /* 0x0000007a7f7a7220 */ /* 0x000fe20000410000 */
[C---:B------:R-:W-:Y:S01]  /*4790*/  FADD.FTZ R127, -R117.reuse, R6 ;  /* 0x00000006757f7221 */ /* 0x040fe20000010100 */
[----:B------:R-:W-:Y:S01]  /*47a0*/  FADD.FTZ R118, -R117, R7 ;  /* 0x0000000775767221 */ /* 0x000fe20000010100 */
[----:B------:R-:W-:Y:S01]  /*47b0*/  FMUL.FTZ R123, R126, R123 ;  /* 0x0000007b7e7b7220 */ /* 0x000fe20000410000 */
[----:B------:R-:W-:Y:S01]  /*47c0*/  FADD.FTZ R205, -R116, R16 ;  /* 0x0000001074cd7221 */ /* 0x000fe20000010100 */
[----:B------:R-:W-:Y:S01]  /*47d0*/  FMUL.FTZ R127, R120, R127 ;  /* 0x0000007f787f7220 */ /* 0x000fe20000410000 */
[----:B------:R-:W-:Y:S01]  /*47e0*/  FMUL.FTZ R118, R121, R118 ;  /* 0x0000007679767220 */ /* 0x000fe20000410000 */
[C---:B------:R-:W-:Y:S01]  /*47f0*/  FADD.FTZ R121, -R117.reuse, R10 ;  /* 0x0000000a75797221 */ /* 0x040fe20000010100 */
[C---:B------:R-:W-:Y:S01]  /*4800*/  FADD.FTZ R120, -R117.reuse, R11 ;  /* 0x0000000b75787221 */ /* 0x040fe20000010100 */
[----:B------:R-:W-:Y:S01]  /*4810*/  F2FP.F16.F32.PACK_AB R122, R122, R123 ;  /* 0x0000007b7a7a723e */ /* 0x000fe200000000ff */
[C---:B------:R-:W-:Y:S01]  /*4820*/  FADD.FTZ R123, -R117.reuse, R14 ;  /* 0x0000000e757b7221 */ /* 0x040fe20000010100 */
[----:B------:R-:W-:Y:S01]  /*4830*/  F2FP.F16.F32.PACK_AB R127, R118, R127 ;  /* 0x0000007f767f723e */ /* 0x000fe200000000ff */
[----:B------:R-:W-:Y:S01]  /*4840*/  FADD.FTZ R118, -R117, R15 ;  /* 0x0000000f75767221 */ /* 0x000fe20000010100 */
[----:B------:R-:W-:Y:S01]  /*4850*/  FMUL.FTZ R121, R124, R121 ;  /* 0x000000797c797220 */ /* 0x000fe20000410000 */
[----:B------:R-:W-:Y:S01]  /*4860*/  FMUL.FTZ R120, R125, R120 ;  /* 0x000000787d787220 */ /* 0x000fe20000410000 */
        /* <DEDUP_REMOVED lines=16> */
[----:B------:R1:W-:Y:S05]  /*4970*/  STS [R200+-0x1c00], R121 ;  /* 0xffe40079c8007388 */ /* 0x0003ea0000000800 */
[----:B------:R-:W-:Y:S05]  /*4980*/  STS [R199+-0x2000], R122 ;  /* 0xffe0007ac7007388 */ /* 0x000fea0000000800 */
[----:B------:R-:W-:Y:S05]  /*4990*/  STS [R199+-0x1c00], R120 ;  /* 0xffe40078c7007388 */ /* 0x000fea0000000800 */
[----:B------:R-:W-:Y:S05]  /*49a0*/  STS [R131+-0x2000], R116 ;  /* 0xffe0007483007388 */ /* 0x000fea0000000800 */
[----:B------:R-:W-:Y:S01]  /*49b0*/  STS [R131+-0x1c00], R124 ;  /* 0xffe4007c83007388 */ /* 0x000fe20000000800 */
[----:B------:R-:W-:Y:S01]  /*49c0*/  BAR.SYNC.DEFER_BLOCKING 0x0 ;  /* 0x0000000000007b1d */ /* 0x000fe20000010000 */
[----:B-1----:R-:W-:Y:S05]  /*49d0*/  IMAD.IADD R200, R216, 0x1, R93 ;  /* 0x00000001d8c87824 */ /* 0x002fea00078e025d */
        /* <DEDUP_REMOVED lines=117> */
.L_x_351:
[----:B------:R-:W-:Y:S01]  /*5130*/  LDSM.16.M88.4 R196, [R231+0x20000] ;  /* 0x02000000e7c4783b */ /* 0x000fe20000000200 */
[--C-:B------:R-:W-:Y:S01]  /*5140*/  IMAD.IADD R104, R2, 0x1, R231.reuse ;  /* 0x0000000102687824 */ /* 0x100fe200078e02e7 */
[----:B------:R-:W-:Y:S01]  /*5150*/  PLOP3.LUT P3, PT, PT, PT, UP0, 0x80, 0x8 ;  /* 0x000000000008781c */ /* 0x000fe20003f6f008 */
[----:B------:R-:W-:Y:S01]  /*5160*/  IMAD R251, R241, UR8, RZ ;  /* 0x00000008f1fb7c24 */ /* 0x000fe2000f8e02ff */
[----:B------:R-:W2:Y:S01]  /*5170*/  LDSM.16.MT88.4 R16, [R228+0x10000] ;  /* 0x01000000e410783b */ /* 0x000ea20000004200 */
[----:B------:R-:W-:Y:S02]  /*5180*/  UISETP.GT.AND UP1, UPT, UR47, UR51, UPT ;  /* 0x000000332f00728c */ /* 0x000fe4000bf24270 */
[C---:B------:R-:W-:Y:S01]  /*5190*/  IMAD.SHL.U32 R252, R251.reuse, 0x8, RZ ;  /* 0x00000008fbfc7824 */ /* 0x040fe200078e00ff */
[----:B------:R3:W1:Y:S04]  /*51a0*/  LDSM.16.M88.4 R124, [R231+0x21000] ;  /* 0x02100000e77c783b */ /* 0x0006680000000200 */
[----:B------:R-:W4:Y:S04]  /*51b0*/  LDSM.16.MT88.4 R96, [R228+0x12000] ;  /* 0x01200000e460783b */ /* 0x000f280000004200 */
[----:B------:R-:W4:Y:S04]  /*51c0*/  LDSM.16.MT88.4 R112, [R228+0x14000] ;  /* 0x01400000e470783b */ /* 0x000f280000004200 */
[----:B------:R-:W-:Y:S04]  /*51d0*/  LDSM.16.M88.4 R200, [R104+0x20000] ;  /* 0x0200000068c8783b */ /* 0x000fe80000000200 */
[----:B------:R4:W-:Y:S04]  /*51e0*/  LDSM.16.M88.4 R208, [R104+0x21000] ;  /* 0x0210000068d0783b */ /* 0x0009e80000000200 */
[----:B------:R-:W4:Y:S01]  /*51f0*/  LDSM.16.MT88.4 R128, [R228+0x16000] ;  /* 0x01600000e480783b */ /* 0x000f220000004200 */
[----:B---3--:R-:W-:Y:S03]  /*5200*/  IMAD.IADD R231, R216, 0x1, R231 ;  /* 0x00000001d8e77824 */ /* 0x008fe600078e02e7 */
[----:B------:R-:W3:Y:S04]  /*5210*/  LDSM.16.MT88.4 R204, [R228+0x10800] ;  /* 0x01080000e4cc783b */ /* 0x000ee80000004200 */
[----:B------:R-:W3:Y:S01]  /*5220*/  LDSM.16.MT88.4 R212, [R228+0x12800] ;  /* 0x01280000e4d4783b */ /* 0x000ee20000004200 */
[-C--:B--2---:R-:W-:Y:S08]  /*5230*/  HMMA.16816.F32 R4, R196, R16.reuse, RZ ;  /* 0x00000010c404723c */ /* 0x084ff000000018ff */
[C---:B-1----:R-:W-:Y:S08]  /*5240*/  HMMA.16816.F32 R8, R124.reuse, R16, RZ ;  /* 0x000000107c08723c */ /* 0x042ff000000018ff */
        /* <DEDUP_REMOVED lines=15> */
[-C--:B---3--:R-:W-:Y:S08]  /*5340*/  HMMA.16816.F32 R4, R200, R204.reuse, R4 ;  /* 0x000000ccc804723c */ /* 0x088ff00000001804 */
        /* <DEDUP_REMOVED lines=74> */
[----:B------:R-:W-:Y:S04]  /*57f0*/  HMMA.16816.F32 R128, R200, R206, R128 ;  /* 0x000000cec880723c */ /* 0x000fe80000001880 */
[--C-:B------:R-:W-:Y:S02]  /*5800*/  SHF.R.U32.HI R200, RZ, 0x1, R217.reuse ;  /* 0x00000001ffc87819 */ /* 0x100fe400000116d9 */
[----:B------:R-:W-:Y:S02]  /*5810*/  SHF.R.U32.HI R201, RZ, 0x2, R217 ;  /* 0x00000002ffc97819 */ /* 0x000fe400000116d9 */
[----:B------:R-:W-:Y:S02]  /*5820*/  @P3 LOP3.LUT R200, R200, 0x30, RZ, 0xc0, !PT ;  /* 0x00000030c8c83812 */ /* 0x000fe400078ec0ff */
[C---:B------:R-:W-:Y:S02]  /*5830*/  LEA.HI.X.SX32 R213, R251.reuse, R205, 0x5, P0 ;  /* 0x000000cdfbd57211 */ /* 0x040fe400000f2eff */
[----:B------:R-:W-:Y:S01]  /*5840*/  @P3 LOP3.LUT R236, R200, 0x7, R201, 0xf8, !PT ;  /* 0x00000007c8ec3812 */ /* 0x000fe200078ef8c9 */
[----:B------:R-:W-:Y:S01]  /*5850*/  IMAD.MOV.U32 R201, RZ, RZ, 0x4 ;  /* 0x00000004ffc97424 */ /* 0x000fe200078e00ff */
[C---:B------:R-:W-:Y:S03]  /*5860*/  LEA R202, P0, R251.reuse, R212, 0x5 ;  /* 0x000000d4fbca7211 */ /* 0x040fe600078028ff */
[----:B------:R-:W-:Y:S01]  /*5870*/  @P3 IMAD.WIDE.U32 R214, R236, R201, UR58 ;  /* 0x0000003aecd63e25 */ /* 0x000fe2000f8e00c9 */
[C---:B------:R-:W-:Y:S01]  /*5880*/  LEA.HI.X.SX32 R203, R251.reuse, R213, 0x5, P0 ;  /* 0x000000d5fbcb7211 */ /* 0x040fe200000f2eff */
[----:B------:R-:W-:Y:S01]  /*5890*/  @UP0 UMOV UR58, UR12 ;  /* 0x0000000c003a0c82 */ /* 0x000fe20008000000 */
[----:B------:R-:W-:Y:S02]  /*58a0*/  @UP0 UMOV UR59, UR11 ;  /* 0x0000000b003b0c82 */ /* 0x000fe40008000000 */
[----:B------:R-:W5:Y:S01]  /*58b0*/  @P3 LDG.E R235, desc[UR36][R214.64+-0x100] ;  /* 0xffff0024d6eb3981 */ /* 0x000f62000c1e1900 */
[C---:B------:R-:W-:Y:S03]  /*58c0*/  IMAD.WIDE R206, R251.reuse, -0xc0, R202 ;  /* 0xffffff40fbce7825 */ /* 0x040fe600078e02ca */
[----:B------:R1:W5:Y:S01]  /*58d0*/  @P3 LDG.E R234, desc[UR36][R214.64+-0xe0] ;  /* 0xffff2024d6ea3981 */ /* 0x000362000c1e1900 */
[C---:B------:R-:W-:Y:S03]  /*58e0*/  LEA R200, P0, R251.reuse, R206, 0x5 ;  /* 0x000000cefbc87211 */ /* 0x040fe600078028ff */
[----:B------:R-:W-:Y:S01]  /*58f0*/  REDG.E.ADD.F32.FTZ.RN.STRONG.GPU desc[UR36][R238.64], R4 ;  /* 0x00000004ee0079a6 */ /* 0x000fe2000c12f324 */
[C---:B------:R-:W-:Y:S03]  /*5900*/  LEA.HI.X.SX32 R201, R251.reuse, R207, 0x5, P0 ;  /* 0x000000cffbc97211 */ /* 0x040fe600000f2eff */
[----:B------:R2:W-:Y:S04]  /*5910*/  REDG.E.ADD.F32.FTZ.RN.STRONG.GPU desc[UR36][R198.64], R5 ;  /* 0x00000005c60079a6 */ /* 0x0005e8000c12f324 */
[----:B------:R3:W-:Y:S04]  /*5920*/  REDG.E.ADD.F32.FTZ.RN.STRONG.GPU desc[UR36][R208.64], R6 ;  /* 0x00000006d00079a6 */ /* 0x0007e8000c12f324 */
[----:B------:R4:W-:Y:S04]  /*5930*/  REDG.E.ADD.F32.FTZ.RN.STRONG.GPU desc[UR36][R210.64], R7 ;  /* 0x00000007d20079a6 */ /* 0x0009e8000c12f324 */
[----:B------:R4:W-:Y:S04]  /*5940*/  REDG.E.ADD.F32.FTZ.RN.STRONG.GPU desc[UR36][R196.64], R8 ;  /* 0x00000008c40079a6 */ /* 0x0009e8000c12f324 */
[----:B------:R4:W-:Y:S01]  /*5950*/  REDG.E.ADD.F32.FTZ.RN.STRONG.GPU desc[UR36][R204.64], R9 ;  /* 0x00000009cc0079a6 */ /* 0x0009e2000c12f324 */
[C---:B-1----:R-:W-:Y:S03]  /*5960*/  LEA R214, P0, R251.reuse, R200, 0x5 ;  /* 0x000000c8fbd67211 */ /* 0x042fe600078028ff */
[----:B------:R1:W-:Y:S01]  /*5970*/  REDG.E.ADD.F32.FTZ.RN.STRONG.GPU desc[UR36][R212.64], R10 ;  /* 0x0000000ad40079a6 */ /* 0x0003e2000c12f324 */
[C---:B------:R-:W-:Y:S03]  /*5980*/  LEA.HI.X.SX32 R215, R251.reuse, R201, 0x5, P0 ;  /* 0x000000c9fbd77211 */ /* 0x040fe600000f2eff */
[----:B------:R1:W-:Y:S01]  /*5990*/  REDG.E.ADD.F32.FTZ.RN.STRONG.GPU desc[UR36][R202.64], R11 ;  /* 0x0000000bca0079a6 */ /* 0x0003e2000c12f324 */
[C---:B--2---:R-:W-:Y:S03]  /*59a0*/  LEA R198, P0, R251.reuse, R214, 0x5 ;  /* 0x000000d6fbc67211 */ /* 0x044fe600078028ff */
[----:B------:R-:W-:Y:S01]  /*59b0*/  REDG.E.ADD.F32.FTZ.RN.STRONG.GPU desc[UR36][R238.64+0x80], R16 ;  /* 0x00008010ee0079a6 */ /* 0x000fe2000c12f324 */
[C---:B------:R-:W-:Y:S03]  /*59c0*/  LEA.HI.X.SX32 R199, R251.reuse, R215, 0x5, P0 ;  /* 0x000000d7fbc77211 */ /* 0x040fe600000f2eff */
[----:B------:R2:W-:Y:S01]  /*59d0*/  REDG.E.ADD.F32.FTZ.RN.STRONG.GPU desc[UR36][R206.64+0x80], R17 ;  /* 0x00008011ce0079a6 */ /* 0x0005e2000c12f324 */
[C---:B------:R-:W-:Y:S03]  /*59e0*/  LEA R4, P0, R251.reuse, R198, 0x5 ;  /* 0x000000c6fb047211 */ /* 0x040fe600078028ff */
[----:B------:R2:W-:Y:S01]  /*59f0*/  REDG.E.ADD.F32.FTZ.RN.STRONG.GPU desc[UR36][R200.64+0x80], R18 ;  /* 0x00008012c80079a6 */ /* 0x0005e2000c12f324 */
[C---:B------:R-:W-:Y:S02]  /*5a00*/  LEA.HI.X.SX32 R5, R251.reuse, R199, 0x5, P0 ;  /* 0x000000c7fb057211 */ /* 0x040fe400000f2eff */
[C---:B---3--:R-:W-:Y:S01]  /*5a10*/  LEA R208, P0, R251.reuse, R4, 0x5 ;  /* 0x00000004fbd07211 */ /* 0x048fe200078028ff */
[----:B------:R3:W-:Y:S03]  /*5a20*/  REDG.E.ADD.F32.FTZ.RN.STRONG.GPU desc[UR36][R214.64+0x80], R19 ;  /* 0x00008013d60079a6 */ /* 0x0007e6000c12f324 */
[C---:B------:R-:W-:Y:S01]  /*5a30*/  LEA.HI.X.SX32 R209, R251.reuse, R5, 0x5, P0 ;  /* 0x00000005fbd17211 */ /* 0x040fe200000f2eff */
[----:B------:R3:W-:Y:S01]  /*5a40*/  REDG.E.ADD.F32.FTZ.RN.STRONG.GPU desc[UR36][R198.64+0x80], R12 ;  /* 0x0000800cc60079a6 */ /* 0x0007e2000c12f324 */
[C---:B----4-:R-:W-:Y:S03]  /*5a50*/  LEA R210, P0, R251.reuse, R208, 0x5 ;  /* 0x000000d0fbd27211 */ /* 0x050fe600078028ff */
[----:B------:R4:W-:Y:S01]  /*5a60*/  REDG.E.ADD.F32.FTZ.RN.STRONG.GPU desc[UR36][R4.64+0x80], R13 ;  /* 0x0000800d040079a6 */ /* 0x0009e2000c12f324 */
[C---:B------:R-:W-:Y:S03]  /*5a70*/  LEA.HI.X.SX32 R211, R251.reuse, R209, 0x5, P0 ;  /* 0x000000d1fbd37211 */ /* 0x040fe600000f2eff */
[----:B------:R4:W-:Y:S01]  /*5a80*/  REDG.E.ADD.F32.FTZ.RN.STRONG.GPU desc[UR36][R208.64+0x80], R14 ;  /* 0x0000800ed00079a6 */ /* 0x0009e2000c12f324 */
[C---:B------:R-:W-:Y:S03]  /*5a90*/  IMAD.WIDE R196, R251.reuse, -0xc0, R210 ;  /* 0xffffff40fbc47825 */ /* 0x040fe600078e02d2 */
        /* <DEDUP_REMOVED lines=19> */
[C---:B------:R-:W-:Y:S03]  /*5bd0*/  LEA.HI.X.SX32 R203, R251.reuse, R11, 0x5, P0 ;  /* 0x0000000bfbcb7211 */ /* 0x040fe600000f2eff */
[C---:B--2---:R-:W-:Y:S02]  /*5be0*/  IMAD.WIDE R16, R251.reuse, -0xc0, R202 ;  /* 0xffffff40fb107825 */ /* 0x044fe400078e02ca */
[----:B------:R2:W-:Y:S01]  /*5bf0*/  REDG.E.ADD.F32.FTZ.RN.STRONG.GPU desc[UR36][R202.64+0x100], R91 ;  /* 0x0001005bca0079a6 */ /* 0x0005e2000c12f324 */
[C---:B------:R-:W-:Y:S03]  /*5c00*/  LEA R206, P0, R251.reuse, R16, 0x5 ;  /* 0x00000010fbce7211 */ /* 0x040fe600078028ff */
[----:B------:R2:W-:Y:S01]  /*5c10*/  REDG.E.ADD.F32.FTZ.RN.STRONG.GPU desc[UR36][R238.64+0x180], R96 ;  /* 0x00018060ee0079a6 */ /* 0x0005e2000c12f324 */
[C---:B------:R-:W-:Y:S03]  /*5c20*/  LEA.HI.X.SX32 R207, R251.reuse, R17, 0x5, P0 ;  /* 0x00000011fbcf7211 */ /* 0x040fe600000f2eff */
[----:B------:R2:W-:Y:S01]  /*5c30*/  REDG.E.ADD.F32.FTZ.RN.STRONG.GPU desc[UR36][R16.64+0x180], R97 ;  /* 0x00018061100079a6 */ /* 0x0005e2000c12f324 */
[C---:B------:R-:W-:Y:S03]  /*5c40*/  LEA R200, P0, R251.reuse, R206, 0x5 ;  /* 0x000000cefbc87211 */ /* 0x040fe600078028ff */
        /* <DEDUP_REMOVED lines=57> */
[C---:B------:R-:W-:Y:S03]  /*5fe0*/  LEA.HI.X.SX32 R203, R251.reuse, R11, 0x5, P0 ;  /* 0x0000000bfbcb7211 */ /* 0x040fe600000f2eff */
[----:B------:R-:W1:Y:S01]  /*5ff0*/  LDSM.16.MT88.4 R8, [R228] ;  /* 0x00000000e408783b */ /* 0x000e620000004200 */
        /* <DEDUP_REMOVED lines=20> */
[C---:B---3--:R-:W-:Y:S01]  /*6140*/  LEA R18, P0, R251.reuse, R200, 0x5 ;  /* 0x000000c8fb127211 */ /* 0x048fe200078028ff */
[-C--:B-1----:R-:W-:Y:S02]  /*6150*/  HMMA.16816.F32 R132, R4, R8.reuse, R132 ;  /* 0x000000080484723c */ /* 0x082fe40000001884 */
[----:B------:R-:W-:Y:S03]  /*6160*/  REDG.E.ADD.F32.FTZ.RN.STRONG.GPU desc[UR36][R200.64+0x300], R122 ;  /* 0x0003007ac80079a6 */ /* 0x000fe6000c12f324 */
[C---:B------:R-:W-:Y:S01]  /*6170*/  LEA.HI.X.SX32 R19, R251.reuse, R201, 0x5, P0 ;  /* 0x000000c9fb137211 */ /* 0x040fe200000f2eff */
[----:B------:R-:W-:Y:S02]  /*6180*/  LDSM.16.MT88.4 R96, [R228+0x800] ;  /* 0x00080000e460783b */ /* 0x000fe40000004200 */
[C---:B------:R-:W-:Y:S02]  /*6190*/  IMAD.WIDE R92, R251.reuse, -0xc0, R18 ;  /* 0xffffff40fb5c7825 */ /* 0x040fe400078e0212 */
[----:B------:R-:W-:Y:S02]  /*61a0*/  REDG.E.ADD.F32.FTZ.RN.STRONG.GPU desc[UR36][R18.64+0x300], R123 ;  /* 0x0003007b120079a6 */ /* 0x000fe4000c12f324 */
[C---:B--2---:R-:W-:Y:S02]  /*61b0*/  VIADD R120, R230.reuse, 0x40 ;  /* 0x00000040e6787836 */ /* 0x044fe40000000000 */
[----:B------:R-:W-:Y:S01]  /*61c0*/  LDSM.16.MT88.4 R16, [R228+0x2000] ;  /* 0x00200000e410783b */ /* 0x000fe20000004200 */
[----:B------:R-:W-:Y:S01]  /*61d0*/  @P1 VIADD R120, R230, 0xffffffc0 ;  /* 0xffffffc0e6781836 */ /* 0x000fe20000000000 */
[C---:B------:R-:W-:Y:S02]  /*61e0*/  LEA R214, P0, R251.reuse, R92, 0x5 ;  /* 0x0000005cfbd67211 */ /* 0x040fe400078028ff */
[----:B------:R-:W-:Y:S02]  /*61f0*/  LDSM.16.MT88.4 R108, [R228+0x4800] ;  /* 0x00480000e46c783b */ /* 0x000fe40000004200 */
[C---:B------:R-:W-:Y:S02]  /*6200*/  LEA.HI.X.SX32 R215, R251.reuse, R93, 0x5, P0 ;  /* 0x0000005dfbd77211 */ /* 0x040fe400000f2eff */
[----:B------:R-:W1:Y:S01]  /*6210*/  LDSM.16.MT88.4 R12, [R120+0x20000] ;  /* 0x02000000780c783b */ /* 0x000e620000004200 */
[C---:B------:R-:W-:Y:S03]  /*6220*/  LEA R198, P0, R251.reuse, R214, 0x5 ;  /* 0x000000d6fbc67211 */ /* 0x040fe600078028ff */
[----:B------:R-:W-:Y:S01]  /*6230*/  LDSM.16.MT88.4 R112, [R120+0x21800] ;  /* 0x021800007870783b */ /* 0x000fe20000004200 */
        /* <DEDUP_REMOVED lines=9> */
[----:B------:R-:W-:Y:S03]  /*62d0*/  REDG.E.ADD.F32.FTZ.RN.STRONG.GPU desc[UR36][R214.64+0x380], R130 ;  /* 0x00038082d60079a6 */ /* 0x000fe6000c12f324 */
[C---:B------:R-:W-:Y:S01]  /*62e0*/  LEA.HI.X.SX32 R101, R251.reuse, R95, 0x5, P0 ;  /* 0x0000005ffb657211 */ /* 0x040fe200000f2eff */
[----:B------:R-:W-:Y:S01]  /*62f0*/  REDG.E.ADD.F32.FTZ.RN.STRONG.GPU desc[UR36][R198.64+0x380], R131 ;  /* 0x00038083c60079a6 */ /* 0x000fe2000c12f324 */
[C---:B------:R-:W-:Y:S03]  /*6300*/  LEA R102, P0, R251.reuse, R100, 0x5 ;  /* 0x00000064fb667211 */ /* 0x040fe600078028ff */
[----:B------:R-:W-:Y:S01]  /*6310*/  REDG.E.ADD.F32.FTZ.RN.STRONG.GPU desc[UR36][R208.64+0x380], R124 ;  /* 0x0003807cd00079a6 */ /* 0x000fe2000c12f324 */
[----:B------:R-:W-:Y:S03]  /*6320*/  LEA.HI.X.SX32 R103, R251, R101, 0x5, P0 ;  /* 0x00000065fb677211 */ /* 0x000fe600000f2eff */
        /* <DEDUP_REMOVED lines=8> */
[----:B------:R-:W3:Y:S07]  /*63b0*/  LDSM.16.MT88.4 R8, [R228+0x6800] ;  /* 0x00680000e408783b */ /* 0x000eee0000004200 */
        /* <DEDUP_REMOVED lines=15> */
[----:B------:R-:W4:Y:S04]  /*64b0*/  LDSM.16.MT88.4 R4, [R230+0x21000] ;  /* 0x02100000e604783b */ /* 0x000f280000004200 */
[----:B------:R-:W4:Y:S03]  /*64c0*/  LDSM.16.MT88.4 R88, [R228+0x5000] ;  /* 0x00500000e458783b */ /* 0x000f260000004200 */
        /* <DEDUP_REMOVED lines=20> */
[----:B------:R-:W3:Y:S07]  /*6610*/  LDSM.16.MT88.4 R8, [R228+0x7800] ;  /* 0x00780000e408783b */ /* 0x000eee0000004200 */
        /* <DEDUP_REMOVED lines=17> */
[-C--:B--2---:R-:W-:Y:S05]  /*6730*/  HMMA.16816.F32 R132, R104, R108.reuse, R132 ;  /* 0x0000006c6884723c */ /* 0x084fea0000001884 */
[----:B------:R-:W-:Y:S03]  /*6740*/  LOP3.LUT R5, R4, 0x38, R217, 0x78, !PT ;  /* 0x0000003804057812 */ /* 0x000fe600078e78d9 */
[C---:B------:R-:W-:Y:S04]  /*6750*/  HMMA.16816.F32 R136, R112.reuse, R108, R136 ;  /* 0x0000006c7088723c */ /* 0x040fe80000001888 */
[----:B------:R-:W-:Y:S04]  /*6760*/  LOP3.LUT R5, R5, 0x1e00, R232, 0xf8, !PT ;  /* 0x00001e0005057812 */ /* 0x000fe800078ef8e8 */
[-C--:B------:R-:W-:Y:S03]  /*6770*/  HMMA.16816.F32 R140, R112, R110.reuse, R140 ;  /* 0x0000006e708c723c */ /* 0x080fe6000000188c */
[----:B------:R-:W-:Y:S05]  /*6780*/  LEA R7, R5, UR4, 0x1 ;  /* 0x0000000405077c11 */ /* 0x000fea000f8e08ff */
[C---:B------:R-:W-:Y:S08]  /*6790*/  HMMA.16816.F32 R144, R104.reuse, R110, R144 ;  /* 0x0000006e6890723c */ /* 0x040ff00000001890 */
        /* <DEDUP_REMOVED lines=37> */
.L_x_352:
        /* <DEDUP_REMOVED lines=35> */
[----:B------:R-:W-:Y:S01]  /*6c20*/  LOP3.LUT R2, R2, 0x18, R5, 0xf8, !PT ;  /* 0x0000001802027812 */ /* 0x000fe200078ef805 */
        /* <DEDUP_REMOVED lines=18> */
[----:B-1----:R-:W-:Y:S02]  /*6d50*/  VIADD R9, R3, 0x10040 ;  /* 0x0001004003097836 */ /* 0x002fe40000000000 */
        /* <DEDUP_REMOVED lines=176> */
.L_x_354:
        /* <DEDUP_REMOVED lines=10> */
[----:B------:R-:W-:Y:S01]  /*7900*/  MOV R4, UR13 ;  /* 0x0000000d00047c02 */ /* 0x000fe20008000f00 */
[----:B------:R-:W-:Y:S06]  /*7910*/  BRA `(.L_x_356) ;  /* 0x0000000000187947 */ /* 0x000fec0003800000 */
.L_x_355:
[----:B------:R-:W2:Y:S01]  /*7920*/  LDCU.64 UR8, c[0x0][0x5c8] ;  /* 0x0000b900ff0877ac */ /* 0x000ea20008000a00 */
[----:B------:R-:W-:-:S04]  /*7930*/  UIADD3 UR12, UPT, UPT, UR44, UR45, URZ ;  /* 0x0000002d2c0c7290 */ /* 0x000fc8000fffe0ff */
[----:B--2---:R-:W-:Y:S02]  /*7940*/  UIMAD.WIDE.U32 UR20, UR12, UR8, URZ ;  /* 0x000000080c1472a5 */ /* 0x004fe4000f8e00ff */
[----:B------:R-:W-:-:S04]  /*7950*/  UIMAD UR12, UR12, UR9, URZ ;  /* 0x000000090c0c72a4 */ /* 0x000fc8000f8e02ff */
[----:B------:R-:W-:-:S06]  /*7960*/  UIADD3 UR12, UPT, UPT, UR21, UR12, URZ ;  /* 0x0000000c150c7290 */ /* 0x000fcc000fffe0ff */
[----:B------:R-:W-:-:S07]  /*7970*/  MOV R4, UR12 ;  /* 0x0000000c00047c02 */ /* 0x000fce0008000f00 */
.L_x_356:
[----:B------:R-:W-:Y:S01]  /*7980*/  BAR.SYNC.DEFER_BLOCKING 0x0 ;  /* 0x0000000000007b1d */ /* 0x000fe20000010000 */
[----:B------:R-:W-:Y:S02]  /*7990*/  USHF.L.U32 UR14, UR39, 0x6, URZ ;  /* 0x00000006270e7899 */ /* 0x000fe400080006ff */
[----:B------:R-:W-:Y:S02]  /*79a0*/  USHF.L.U32 UR13, UR39, 0x6, URZ ;  /* 0x00000006270d7899 */ /* 0x000fe400080006ff */
[----:B------:R-:W-:-:S03]  /*79b0*/  UIMAD.WIDE.U32 UR44, UR14, UR10, URZ ;  /* 0x0000000a0e2c72a5 */ /* 0x000fc6000f8e00ff */
[----:B-1----:R-:W1:Y:S01]  /*79c0*/  LDC.64 R2, c[0x0][0x5d8] ;  /* 0x00017600ff027b82 */ /* 0x002e620000000a00 */
        /* <DEDUP_REMOVED lines=10> */
[C---:B------:R-:W-:Y:S01]  /*7a70*/  ISETP.GE.AND P1, PT, R5.reuse, UR38, PT ;  /* 0x0000002605007c0c */ /* 0x040fe2000bf26270 */
[----:B------:R-:W2:Y:S01]  /*7a80*/  LDC.64 R8, c[0x0][0x5e0] ;  /* 0x00017800ff087b82 */ /* 0x000ea20000000a00 */
[----:B------:R-:W-:Y:S01]  /*7a90*/  IADD3 R72, P0, PT, R232, UR18, RZ ;  /* 0x00000012e8487c10 */ /* 0x000fe2000ff1e0ff */
[----:B------:R-:W-:-:S02]  /*7aa0*/  VIADD R10, R5, 0x20 ;  /* 0x00000020050a7836 */ /* 0x000fc40000000000 */
[----:B------:R-:W-:Y:S01]  /*7ab0*/  IMAD.U32 R6, RZ, RZ, UR12 ;  /* 0x0000000cff067e24 */ /* 0x000fe2000f8e00ff */
[----:B------:R3:W4:Y:S02]  /*7ac0*/  LDS.128 R52, [R7+0x11000] ;  /* 0x0110000007347984 */ /* 0x0007240000000c00 */
[----:B------:R-:W-:Y:S02]  /*7ad0*/  ISETP.GE.AND P2, PT, R10, UR38, PT ;  /* 0x000000260a007c0c */ /* 0x000fe4000bf46270 */
[----:B------:R3:W2:Y:S01]  /*7ae0*/  LDS.128 R48, [R7+0x13000] ;  /* 0x0130000007307984 */ /* 0x0006a20000000c00 */
[----:B------:R-:W-:Y:S02]  /*7af0*/  IADD3.X R73, PT, PT, R11, UR16, R6, P0, !PT ;  /* 0x000000100b497c10 */ /* 0x000fe400087fe406 */
[----:B------:R-:W-:Y:S01]  /*7b00*/  SHF.L.U32 R6, R0, 0x3, RZ ;  /* 0x0000000300067819 */ /* 0x000fe200000006ff */
[----:B------:R3:W2:Y:S01]  /*7b10*/  LDS.128 R44, [R7+0x15000] ;  /* 0x01500000072c7984 */ /* 0x0006a20000000c00 */
[----:B------:R-:W-:Y:S01]  /*7b20*/  IADD3 R0, P0, PT, R5, 0x20, RZ ;  /* 0x0000002005007810 */ /* 0x000fe20007f1e0ff */
[----:B-1----:R-:W-:Y:S01]  /*7b30*/  IMAD.WIDE.U32 R72, R2, UR24, R72 ;  /* 0x0000001802487c25 */ /* 0x002fe2000f8e0048 */
[----:B------:R-:W-:Y:S01]  /*7b40*/  LOP3.LUT R6, R6, 0x38, RZ, 0xc0, !PT ;  /* 0x0000003806067812 */ /* 0x000fe200078ec0ff */
[----:B------:R3:W1:Y:S01]  /*7b50*/  LDS.128 R40, [R7+0x18000] ;  /* 0x0180000007287984 */ /* 0x0006620000000c00 */
[----:B------:R-:W-:Y:S01]  /*7b60*/  IADD3.X R10, PT, PT, RZ, RZ, RZ, P0, !PT ;  /* 0x000000ffff0a7210 */ /* 0x000fe200007fe4ff */
[----:B------:R-:W-:-:S02]  /*7b70*/  IMAD.U32 R2, RZ, RZ, UR8 ;  /* 0x00000008ff027e24 */ /* 0x000fc4000f8e00ff */
        /* <DEDUP_REMOVED lines=9> */
[----:B------:R-:W2:Y:S01]  /*7c10*/  LDS.128 R64, [R7+0x14000] ;  /* 0x0140000007407984 */ /* 0x000ea20000000c00 */
[----:B------:R-:W4:Y:S01]  /*7c20*/  LDCU.64 UR12, c[0x0][0x560] ;  /* 0x0000ac00ff0c77ac */ /* 0x000f220008000a00 */
[----:B------:R-:W-:Y:S02]  /*7c30*/  MOV R74, R72 ;  /* 0x00000048004a7202 */ /* 0x000fe40000000f00 */
[----:B------:R-:W3:Y:S01]  /*7c40*/  LDS.128 R60, [R7+0x12000] ;  /* 0x01200000073c7984 */ /* 0x000ee20000000c00 */
[----:B------:R-:W-:-:S03]  /*7c50*/  MOV R75, R3 ;  /* 0x00000003004b7202 */ /* 0x000fc60000000f00 */
[----:B------:R-:W1:Y:S01]  /*7c60*/  LDS.128 R56, [R7+0x10000] ;  /* 0x0100000007387984 */ /* 0x000e620000000c00 */
[----:B------:R-:W-:-:S03]  /*7c70*/  IMAD.WIDE.U32 R74, R5, UR10, R74 ;  /* 0x0000000a054a7c25 */ /* 0x000fc6000f8e004a */
[----:B------:R-:W1:Y:S01]  /*7c80*/  LDS.128 R68, [R7+0x16000] ;  /* 0x0160000007447984 */ /* 0x000e620000000c00 */
[----:B------:R-:W-:Y:S01]  /*7c90*/  IMAD R11, R5, UR11, R75 ;  /* 0x0000000b050b7c24 */ /* 0x000fe2000f8e024b */
[----:B----4-:R-:W-:-:S04]  /*7ca0*/  LEA R76, P0, R74, UR12, 0x1 ;  /* 0x0000000c4a4c7c11 */ /* 0x010fc8000f8008ff */
[----:B------:R-:W-:-:S05]  /*7cb0*/  LEA.HI.X R77, R74, UR13, R11, 0x1, P0 ;  /* 0x0000000d4a4d7c11 */ /* 0x000fca00080f0c0b */
[----:B--2---:R2:W-:Y:S04]  /*7cc0*/  STG.E.128 desc[UR36][R76.64+0x100], R64 ;  /* 0x000100404c007986 */ /* 0x0045e8000c101d24 */
[----:B---3--:R2:W-:Y:S04]  /*7cd0*/  STG.E.128 desc[UR36][R76.64+0x80], R60 ;  /* 0x0000803c4c007986 */ /* 0x0085e8000c101d24 */
[----:B-1----:R2:W-:Y:S04]  /*7ce0*/  STG.E.128 desc[UR36][R76.64], R56 ;  /* 0x000000384c007986 */ /* 0x0025e8000c101d24 */
[----:B------:R2:W-:Y:S02]  /*7cf0*/  STG.E.128 desc[UR36][R76.64+0x180], R68 ;  /* 0x000180444c007986 */ /* 0x0005e4000c101d24 */
.L_x_358:
[----:B------:R-:W-:Y:S05]  /*7d00*/  BSYNC.RECONVERGENT B0 ;  /* 0x0000000000007941 */ /* 0x000fea0003800200 */
.L_x_357:
[----:B--2---:R2:W4:Y:S01]  /*7d10*/  LDS.128 R56, [R7+0x17000] ;  /* 0x0170000007387984 */ /* 0x0045220000000c00 */
[----:B------:R-:W-:Y:S04]  /*7d20*/  BSSY.RECONVERGENT B0, `(.L_x_359) ;  /* 0x000000f000007945 */ /* 0x000fe80003800200 */
[----:B------:R-:W-:Y:S05]  /*7d30*/  @P2 BRA `(.L_x_360) ;  /* 0x0000000000342947 */ /* 0x000fea0003800000 */
[----:B------:R-:W1:Y:S01]  /*7d40*/  LDCU.64 UR12, c[0x0][0x560] ;  /* 0x0000ac00ff0c77ac */ /* 0x000e620008000a00 */
[----:B------:R-:W-:Y:S01]  /*7d50*/  MOV R60, R72 ;  /* 0x00000048003c7202 */ /* 0x000fe20000000f00 */
[----:B--23--:R-:W-:Y:S01]  /*7d60*/  IMAD R7, R10, UR10, RZ ;  /* 0x0000000a0a077c24 */ /* 0x00cfe2000f8e02ff */
[----:B------:R-:W-:-:S03]  /*7d70*/  MOV R61, R3 ;  /* 0x00000003003d7202 */ /* 0x000fc60000000f00 */
[C---:B------:R-:W-:Y:S02]  /*7d80*/  IMAD R7, R0.reuse, UR11, R7 ;  /* 0x0000000b00077c24 */ /* 0x040fe4000f8e0207 */
[----:B------:R-:W-:-:S05]  /*7d90*/  IMAD.WIDE.U32 R60, R0, UR10, R60 ;  /* 0x0000000a003c7c25 */ /* 0x000fca000f8e003c */
[----:B------:R-:W-:Y:S02]  /*7da0*/  IADD3 R7, PT, PT, R7, R61, RZ ;  /* 0x0000003d07077210 */ /* 0x000fe40007ffe0ff */
[----:B-1----:R-:W-:-:S04]  /*7db0*/  LEA R62, P0, R60, UR12, 0x1 ;  /* 0x0000000c3c3e7c11 */ /* 0x002fc8000f8008ff */
[----:B------:R-:W-:-:S05]  /*7dc0*/  LEA.HI.X R63, R60, UR13, R7, 0x1, P0 ;  /* 0x0000000d3c3f7c11 */ /* 0x000fca00080f0c07 */
[----:B------:R1:W-:Y:S04]  /*7dd0*/  STG.E.128 desc[UR36][R62.64], R52 ;  /* 0x000000343e007986 */ /* 0x0003e8000c101d24 */
[----:B------:R1:W-:Y:S04]  /*7de0*/  STG.E.128 desc[UR36][R62.64+0x80], R48 ;  /* 0x000080303e007986 */ /* 0x0003e8000c101d24 */
[----:B------:R1:W-:Y:S04]  /*7df0*/  STG.E.128 desc[UR36][R62.64+0x100], R44 ;  /* 0x0001002c3e007986 */ /* 0x0003e8000c101d24 */
[----:B----4-:R1:W-:Y:S02]  /*7e00*/  STG.E.128 desc[UR36][R62.64+0x180], R56 ;  /* 0x000180383e007986 */ /* 0x0103e4000c101d24 */
.L_x_360:
[----:B------:R-:W-:Y:S05]  /*7e10*/  BSYNC.RECONVERGENT B0 ;  /* 0x0000000000007941 */ /* 0x000fea0003800200 */
.L_x_359:
[----:B--23--:R-:W-:Y:S01]  /*7e20*/  MOV R7, RZ ;  /* 0x000000ff00077202 */ /* 0x00cfe20000000f00 */
        /* <DEDUP_REMOVED lines=9> */
[----:B------:R-:W2:Y:S01]  /*7ec0*/  LDCU.64 UR10, c[0x0][0x568] ;  /* 0x0000ad00ff0a77ac */ /* 0x000ea20008000a00 */
[----:B------:R-:W-:-:S05]  /*7ed0*/  MOV R8, R2 ;  /* 0x0000000200087202 */ /* 0x000fca0000000f00 */
[----:B------:R-:W-:-:S04]  /*7ee0*/  IMAD.WIDE.U32 R6, R5, UR8, R8 ;  /* 0x0000000805067c25 */ /* 0x000fc8000f8e0008 */
[----:B------:R-:W-:Y:S01]  /*7ef0*/  IMAD R5, R5, UR9, R7 ;  /* 0x0000000905057c24 */ /* 0x000fe2000f8e0207 */
[----:B--2---:R-:W-:-:S04]  /*7f00*/  LEA R4, P0, R6, UR10, 0x1 ;  /* 0x0000000a06047c11 */ /* 0x004fc8000f8008ff */
[----:B------:R-:W-:-:S05]  /*7f10*/  LEA.HI.X R5, R6, UR11, R5, 0x1, P0 ;  /* 0x0000000b06057c11 */ /* 0x000fca00080f0c05 */
[----:B-1----:R2:W-:Y:S04]  /*7f20*/  STG.E.128 desc[UR36][R4.64], R40 ;  /* 0x0000002804007986 */ /* 0x0025e8000c101d24 */
[----:B------:R2:W-:Y:S04]  /*7f30*/  STG.E.128 desc[UR36][R4.64+0x80], R32 ;  /* 0x0000802004007986 */ /* 0x0005e8000c101d24 */
[----:B------:R2:W-:Y:S04]  /*7f40*/  STG.E.128 desc[UR36][R4.64+0x100], R24 ;  /* 0x0001001804007986 */ /* 0x0005e8000c101d24 */
[----:B------:R2:W-:Y:S02]  /*7f50*/  STG.E.128 desc[UR36][R4.64+0x180], R16 ;  /* 0x0001801004007986 */ /* 0x0005e4000c101d24 */
.L_x_362:
[----:B------:R-:W-:Y:S05]  /*7f60*/  BSYNC.RECONVERGENT B0 ;  /* 0x0000000000007941 */ /* 0x000fea0003800200 */
.L_x_361:
[----:B------:R-:W-:Y:S05]  /*7f70*/  @P2 BRA `(.L_x_350) ;  /* 0x0000000000302947 */ /* 0x000fea0003800000 */
[----:B------:R-:W3:Y:S01]  /*7f80*/  LDCU.64 UR10, c[0x0][0x568] ;  /* 0x0000ad00ff0a77ac */ /* 0x000ee20008000a00 */
[----:B------:R-:W-:Y:S01]  /*7f90*/  MOV R8, R2 ;  /* 0x0000000200087202 */ /* 0x000fe20000000f00 */
[----:B------:R-:W-:-:S04]  /*7fa0*/  IMAD R3, R10, UR8, RZ ;  /* 0x000000080a037c24 */ /* 0x000fc8000f8e02ff */
[----:B--2---:R-:W-:-:S04]  /*7fb0*/  IMAD.WIDE.U32 R4, R0, UR8, R8 ;  /* 0x0000000800047c25 */ /* 0x004fc8000f8e0008 */
[----:B------:R-:W-:-:S05]  /*7fc0*/  IMAD R3, R0, UR9, R3 ;  /* 0x0000000900037c24 */ /* 0x000fca000f8e0203 */
[----:B------:R-:W-:Y:S02]  /*7fd0*/  IADD3 R3, PT, PT, R3, R5, RZ ;  /* 0x0000000503037210 */ /* 0x000fe40007ffe0ff */
[----:B---3--:R-:W-:-:S04]  /*7fe0*/  LEA R2, P0, R4, UR10, 0x1 ;  /* 0x0000000a04027c11 */ /* 0x008fc8000f8008ff */
[----:B------:R-:W-:-:S05]  /*7ff0*/  LEA.HI.X R3, R4, UR11, R3, 0x1, P0 ;  /* 0x0000000b04037c11 */ /* 0x000fca00080f0c03 */
[----:B-1----:R3:W-:Y:S04]  /*8000*/  STG.E.128 desc[UR36][R2.64], R36 ;  /* 0x0000002402007986 */ /* 0x0027e8000c101d24 */
[----:B------:R3:W-:Y:S04]  /*8010*/  STG.E.128 desc[UR36][R2.64+0x80], R28 ;  /* 0x0000801c02007986 */ /* 0x0007e8000c101d24 */
[----:B------:R3:W-:Y:S04]  /*8020*/  STG.E.128 desc[UR36][R2.64+0x100], R20 ;  /* 0x0001001402007986 */ /* 0x0007e8000c101d24 */
[----:B------:R3:W-:Y:S02]  /*8030*/  STG.E.128 desc[UR36][R2.64+0x180], R12 ;  /* 0x0001800c02007986 */ /* 0x0007e4000c101d24 */
.L_x_350:
[----:B------:R-:W-:Y:S05]  /*8040*/  BSYNC.RECONVERGENT B1 ;  /* 0x0000000000017941 */ /* 0x000fea0003800200 */
.L_x_328:
[----:B------:R-:W1:Y:S01]  /*8050*/  LDCU UR9, c[0x0][0x438] ;  /* 0x00008700ff0977ac */ /* 0x000e620008000800 */
[----:B------:R-:W4:Y:S01]  /*8060*/  LDCU UR10, c[0x0][0x370] ;  /* 0x00006e00ff0a77ac */ /* 0x000f220008000800 */
[----:B-1----:R-:W-:-:S04]  /*8070*/  UIADD3 UR9, UPT, UPT, UR9, 0x3f, URZ ;  /* 0x0000003f09097890 */ /* 0x002fc8000fffe0ff */
[----:B------:R-:W-:Y:S02]  /*8080*/  USHF.R.S32.HI UR8, URZ, 0x1f, UR9 ;  /* 0x0000001fff087899 */ /* 0x000fe40008011409 */
[----:B----4-:R-:W-:Y:S02]  /*8090*/  UIADD3 UR39, UPT, UPT, UR10, UR39, URZ ;  /* 0x000000270a277290 */ /* 0x010fe4000fffe0ff */
[----:B------:R-:W-:Y:S01]  /*80a0*/  ULEA.HI UR8, UR8, UR9, URZ, 0x6 ;  /* 0x0000000908087291 */ /* 0x000fe2000f8f30ff */
[----:B------:R-:W-:-:S03]  /*80b0*/  UMOV UR10, UR23 ;  /* 0x00000017000a7c82 */ /* 0x000fc60008000000 */
[----:B------:R-:W-:-:S04]  /*80c0*/  USHF.R.S32.HI UR8, URZ, 0x6, UR8 ;  /* 0x00000006ff087899 */ /* 0x000fc80008011408 */
[----:B------:R-:W-:-:S09]  /*80d0*/  UISETP.GE.AND UP0, UPT, UR39, UR8, UPT ;  /* 0x000000082700728c */ /* 0x000fd2000bf06270 */
[----:B------:R-:W-:Y:S05]  /*80e0*/  BRA.U !UP0, `(.L_x_363) ;  /* 0xffffff8108847547 */ /* 0x000fea000b83ffff */
[----:B------:R-:W-:Y:S05]  /*80f0*/  EXIT ;  /* 0x000000000000794d */ /* 0x000fea0003800000 */
.L_x_364:
        /* <DEDUP_REMOVED lines=16> */
.L_x_1265:


//--------------------- .text._ZN5flash44flash_bwd_dq_dk_dv_loop_seqk_parallel_kernelI23Flash_bwd_kernel_traitsILi256ELi64ELi64ELi8ELi4ELi2ELi2ELb0ELb1EN7cutlass6half_tE19Flash_kernel_traitsILi256ELi64ELi64ELi8ES3_EELb0ELb1ELb0ELb1ELb0ELb0ELb0EEEvNS_16Flash_bwd_paramsE --------------------------
	.section	.text._ZN5flash44flash_bwd_dq_dk_dv_loop_seqk_parallel_kernelI23Flash_bwd_kernel_traitsILi256ELi64ELi64ELi8ELi4ELi2ELi2ELb0ELb1EN7cutlass6half_tE19Flash_kernel_traitsILi256ELi64ELi64ELi8ES3_EELb0ELb1ELb0ELb1ELb0ELb0ELb0EEEvNS_16Flash_bwd_paramsE,"ax",@progbits
	.align	128
        .global         _ZN5flash44flash_bwd_dq_dk_dv_loop_seqk_parallel_kernelI23Flash_bwd_kernel_traitsILi256ELi64ELi64ELi8ELi4ELi2ELi2ELb0ELb1EN7cutlass6half_tE19Flash_kernel_traitsILi256ELi64ELi64ELi8ES3_EELb0ELb1ELb0ELb1ELb0ELb0ELb0EEEvNS_16Flash_bwd_paramsE
        .type           _ZN5flash44flash_bwd_dq_dk_dv_loop_seqk_parallel_kernelI23Flash_bwd_kernel_traitsILi256ELi64ELi64ELi8ELi4ELi2ELi2ELb0ELb1EN7cutlass6half_tE19Flash_kernel_traitsILi256ELi64ELi64ELi8ES3_EELb0ELb1ELb0ELb1ELb0ELb0ELb0EEEvNS_16Flash_bwd_paramsE,@function
        .size           _ZN5flash44flash_bwd_dq_dk_dv_loop_seqk_parallel_kernelI23Flash_bwd_kernel_traitsILi256ELi64ELi64ELi8ELi4ELi2ELi2ELb0ELb1EN7cutlass6half_tE19Flash_kernel_traitsILi256ELi64ELi64ELi8ES3_EELb0ELb1ELb0ELb1ELb0ELb0ELb0EEEvNS_16Flash_bwd_paramsE,(.L_x_1266 - _ZN5flash44flash_bwd_dq_dk_dv_loop_seqk_parallel_kernelI23Flash_bwd_kernel_traitsILi256ELi64ELi64ELi8ELi4ELi2ELi2ELb0ELb1EN7cutlass6half_tE19Flash_kernel_traitsILi256ELi64ELi64ELi8ES3_EELb0ELb1ELb0ELb1ELb0ELb0ELb0EEEvNS_16Flash_bwd_paramsE)
        .other          _ZN5flash44flash_bwd_dq_dk_dv_loop_seqk_parallel_kernelI23Flash_bwd_kernel_traitsILi256ELi64ELi64ELi8ELi4ELi2ELi2ELb0ELb1EN7cutlass6half_tE19Flash_kernel_traitsILi256ELi64ELi64ELi8ES3_EELb0ELb1ELb0ELb1ELb0ELb0ELb0EEEvNS_16Flash_bwd_paramsE,@"STO_CUDA_ENTRY STV_DEFAULT"
_ZN5flash44flash_bwd_dq_dk_dv_loop_seqk_parallel_kernelI23Flash_bwd_kernel_traitsILi256ELi64ELi64ELi8ELi4ELi2ELi2ELb0ELb1EN7cutlass6half_tE19Flash_kernel_traitsILi256ELi64ELi64ELi8ES3_EELb0ELb1ELb0ELb1ELb0ELb0ELb0EEEvNS_16Flash_bwd_paramsE:
.text._ZN5flash44flash_bwd_dq_dk_dv_loop_seqk_parallel_kernelI23Flash_bwd_kernel_traitsILi256ELi64ELi64ELi8ELi4ELi2ELi2ELb0ELb1EN7cutlass6half_tE19Flash_kernel_traitsILi256ELi64ELi64ELi8ES3_EELb0ELb1ELb0ELb1ELb0ELb0ELb0EEEvNS_16Flash_bwd_paramsE:
        /* <DEDUP_REMOVED lines=19> */
[----:B------:R-:W-:Y:S01]  /*0130*/  S2UR UR23, SR_CTAID.Y ;  /* 0x00000000001779c3 */ /* 0x000fe20000002600 */
        /* <DEDUP_REMOVED lines=9> */
[----:B------:R-:W2:Y:S01]  /*01d0*/  S2UR UR26, SR_CTAID.X ;  /* 0x00000000001a79c3 */ /* 0x000ea20000002500 */
[----:B------:R-:W3:Y:S01]  /*01e0*/  LDCU.64 UR6, c[0x0][0x470] ;  /* 0x00008e00ff0677ac */ /* 0x000ee20008000a00 */
[----:B----4-:R-:W-:Y:S02]  /*01f0*/  UISETP.NE.AND UP3, UPT, UR8, URZ, UPT ;  /* 0x000000ff0800728c */ /* 0x010fe4000bf65270 */
[----:B------:R-:W-:-:S04]  /*0200*/  UISETP.NE.AND.EX UP6, UPT, UR5, URZ, UPT, UP6 ;  /* 0x000000ff0500728c */ /* 0x000fc8000bfc5360 */
[----:B------:R-:W4:Y:S01]  /*0210*/  S2UR UR22, SR_CTAID.Y ;  /* 0x00000000001679c3 */ /* 0x000f220000002600 */
[----:B------:R-:W-:Y:S01]  /*0220*/  UISETP.EQ.OR.EX UP0, UPT, UR5, URZ, !UP3, UP2 ;  /* 0x000000ff0500728c */ /* 0x000fe2000df02720 */
[----:B------:R-:W-:Y:S02]  /*0230*/  UMOV UR8, 0x400 ;  /* 0x0000040000087882 */ /* 0x000fe40000000000 */
[----:B------:R-:W-:Y:S01]  /*0240*/  UMOV UR5, 0x400 ;  /* 0x0000040000057882 */ /* 0x000fe20000000000 */
[----:B------:R-:W-:Y:S02]  /*0250*/  UP2UR UR31, UPR, URZ, 0x1 ;  /* 0x00000001ff1f7883 */ /* 0x000fe40008000000 */
[----:B------:R-:W-:Y:S01]  /*0260*/  UP2UR UR30, UPR, URZ, 0x8 ;  /* 0x00000008ff1e7883 */ /* 0x000fe20008000000 */
[----:B------:R-:W2:Y:S01]  /*0270*/  S2UR UR25, SR_CTAID.Z ;  /* 0x00000000001979c3 */ /* 0x000ea20000002700 */
        /* <DEDUP_REMOVED lines=9> */
[----:B------:R-:W-:-:S09]  /*0310*/  UMOV UR36, URZ ;  /* 0x000000ff00247c82 */ /* 0x000fd20008000000 */
.L_x_421:
[----:B------:R-:W5:Y:S01]  /*0320*/  LDCU.64 UR8, c[0x0][0x478] ;  /* 0x00008f00ff0877ac */ /* 0x000f620008000a00 */
[----:B------:R-:W-:Y:S02]  /*0330*/  PLOP3.LUT P1, PT, PT, PT, UP3, 0x80, 0x8 ;  /* 0x000000000008781c */ /* 0x000fe40003f2f038 */
[----:B------:R-:W-:Y:S01]  /*0340*/  PLOP3.LUT P4, PT, PT, PT, UP5, 0x80, 0x8 ;  /* 0x000000000008781c */ /* 0x000fe20003f8f058 */
[----:B------:R-:W-:Y:S01]  /*0350*/  @UP3 ULEA UR12, UP0, UR29, UR6, 0x2 ;  /* 0x000000061d0c3291 */ /* 0x000fe2000f8010ff */
[----:B------:R-:W-:Y:S01]  /*0360*/  PLOP3.LUT P2, PT, PT, PT, UP4, 0x80, 0x8 ;  /* 0x000000000008781c */ /* 0x000fe20003f4f048 */
[----:B------:R-:W-:Y:S02]  /*0370*/  UISETP.NE.AND UP2, UPT, UR31, URZ, UPT ;  /* 0x000000ff1f00728c */ /* 0x000fe4000bf45270 */
[----:B------:R-:W-:Y:S02]  /*0380*/  @UP3 ULEA.HI.X UR13, UR29, UR7, URZ, 0x2, UP0 ;  /* 0x000000071d0d3291 */ /* 0x000fe400080f14ff */
[----:B------:R-:W-:-:S04]  /*0390*/  IMAD.U32 R2, RZ, RZ, UR12 ;  /* 0x0000000cff027e24 */ /* 0x000fc8000f8e00ff */
[----:B------:R-:W-:Y:S01]  /*03a0*/  IMAD.U32 R3, RZ, RZ, UR13 ;  /* 0x0000000dff037e24 */ /* 0x000fe2000f8e00ff */
[----:B-1----:R-:W-:Y:S02]  /*03b0*/  UIMAD.WIDE.U32 UR12, UR29, 0x4, UR32 ;  /* 0x000000041d0c78a5 */ /* 0x002fe4000f8e0020 */
[----:B-----5:R-:W-:Y:S01]  /*03c0*/  UISETP.NE.U32.AND UP0, UPT, UR8, URZ, UPT ;  /* 0x000000ff0800728c */ /* 0x020fe2000bf05070 */
[----:B------:R-:W-:Y:S02]  /*03d0*/  PLOP3.LUT P3, PT, PT, PT, UP2, 0x80, 0x8 ;  /* 0x000000000008781c */ /* 0x000fe40003f6f028 */
[----:B------:R-:W5:Y:S01]  /*03e0*/  @P1 LDG.E R3, desc[UR38][R2.64] ;  /* 0x0000002602031981 */ /* 0x000f62000c1e1900 */
[----:B------:R-:W-:-:S06]  /*03f0*/  UISETP.NE.AND.EX UP0, UPT, UR9, URZ, UPT, UP0 ;  /* 0x000000ff0900728c */ /* 0x000fcc000bf05300 */
[----:B------:R-:W-:-:S05]  /*0400*/  PLOP3.LUT P0, PT, PT, PT, UP0, 0x80, 0x8 ;  /* 0x000000000008781c */ /* 0x000fca0003f0f008 */
[----:B------:R-:W-:Y:S01]  /*0410*/  @UP0 ULEA UR14, UP1, UR29, UR8, 0x2 ;  /* 0x000000081d0e0291 */ /* 0x000fe2000f8210ff */
[----:B---3--:R-:W-:Y:S01]  /*0420*/  IMAD.U32 R6, RZ, RZ, UR12 ;  /* 0x0000000cff067e24 */ /* 0x008fe2000f8e00ff */
[----:B------:R-:W1:Y:S02]  /*0430*/  @!UP0 LDCU UR11, c[0x0][0x43c] ;  /* 0x00008780ff0b87ac */ /* 0x000e640008000800 */
[----:B------:R-:W-:Y:S02]  /*0440*/  @UP0 ULEA.HI.X UR15, UR29, UR9, URZ, 0x2, UP1 ;  /* 0x000000091d0f0291 */ /* 0x000fe400088f14ff */
[----:B------:R-:W-:Y:S01]  /*0450*/  IMAD.U32 R4, RZ, RZ, UR14 ;  /* 0x0000000eff047e24 */ /* 0x000fe2000f8e00ff */
[----:B------:R-:W4:Y:S01]  /*0460*/  @!UP0 LDCU.64 UR8, c[0x0][0x488] ;  /* 0x00009100ff0887ac */ /* 0x000f220008000a00 */
[----:B------:R-:W-:Y:S02]  /*0470*/  IMAD.U32 R7, RZ, RZ, UR13 ;  /* 0x0000000dff077e24 */ /* 0x000fe4000f8e00ff */
[----:B------:R-:W-:-:S03]  /*0480*/  IMAD.U32 R5, RZ, RZ, UR15 ;  /* 0x0000000fff057e24 */ /* 0x000fc6000f8e00ff */
[----:B------:R-:W3:Y:S04]  /*0490*/  @P2 LDG.E R2, desc[UR38][R6.64+0x4] ;  /* 0x0000042606022981 */ /* 0x000ee8000c1e1900 */
[----:B--2---:R-:W2:Y:S01]  /*04a0*/  @P0 LDG.E R0, desc[UR38][R4.64] ;  /* 0x0000002604000981 */ /* 0x004ea2000c1e1900 */
[----:B------:R-:W-:Y:S01]  /*04b0*/  UMOV UR43, URZ ;  /* 0x000000ff002b7c82 */ /* 0x000fe20008000000 */
[----:B------:R-:W-:Y:S01]  /*04c0*/  UMOV UR19, 0xffffffff ;  /* 0xffffffff00137882 */ /* 0x000fe20000000000 */
[----:B------:R-:W-:Y:S01]  /*04d0*/  UMOV UR45, 0xffffffff ;  /* 0xffffffff002d7882 */ /* 0x000fe20000000000 */
[----:B----4-:R-:W-:-:S04]  /*04e0*/  @!UP0 UISETP.NE.U32.AND UP1, UPT, UR8, URZ, UPT ;  /* 0x000000ff0800828c */ /* 0x010fc8000bf25070 */
[----:B------:R-:W-:Y:S02]  /*04f0*/  @!UP0 UISETP.NE.AND.EX UP1, UPT, UR9, URZ, UPT, UP1 ;  /* 0x000000ff0900828c */ /* 0x000fe4000bf25310 */
[----:B------:R-:W-:Y:S02]  /*0500*/  USHF.L.U32 UR34, UR46, 0x6, URZ ;  /* 0x000000062e227899 */ /* 0x000fe400080006ff */
[----:B-1----:R-:W-:Y:S01]  /*0510*/  @!UP0 USEL UR9, UR11, URZ, UP1 ;  /* 0x000000ff0b098287 */ /* 0x002fe20008800000 */
[----:B------:R1:W4:Y:S02]  /*0520*/  @P4 LDG.E R4, desc[UR38][R6.64] ;  /* 0x0000002606044981 */ /* 0x000324000c1e1900 */
[----:B-1----:R-:W-:Y:S02]  /*0530*/  IMAD.U32 R6, RZ, RZ, UR48 ;  /* 0x00000030ff067e24 */ /* 0x002fe4000f8e00ff */
[----:B------:R-:W-:-:S05]  /*0540*/  IMAD.U32 R7, RZ, RZ, UR49 ;  /* 0x00000031ff077e24 */ /* 0x000fca000f8e00ff */
[----:B------:R-:W4:Y:S01]  /*0550*/  @!P3 LDG.E R6, desc[UR38][R6.64] ;  /* 0x000000260606b981 */ /* 0x000f22000c1e1900 */
[----:B-----5:R-:W-:Y:S02]  /*0560*/  @P1 R2UR UR43, R3 ;  /* 0x00000000032b12ca */ /* 0x020fe400000e0000 */
[----:B---3--:R-:W-:Y:S02]  /*0570*/  @P2 R2UR UR8, R2 ;  /* 0x00000000020822ca */ /* 0x008fe400000e0000 */
[----:B--2---:R-:W-:-:S13]  /*0580*/  @P0 R2UR UR42, R0 ;  /* 0x00000000002a02ca */ /* 0x004fda00000e0000 */
[----:B------:R-:W-:Y:S01]  /*0590*/  @UP0 UIADD3 UR42, UPT, UPT, UR42, -UR43, URZ ;  /* 0x8000002b2a2a0290 */ /* 0x000fe2000fffe0ff */
[----:B----4-:R-:W-:Y:S02]  /*05a0*/  @P4 R2UR UR19, R4 ;  /* 0x00000000041342ca */ /* 0x010fe400000e0000 */
[----:B------:R-:W-:Y:S01]  /*05b0*/  @!P3 R2UR UR45, R6 ;  /* 0x00000000062db2ca */ /* 0x000fe200000e0000 */
[----:B------:R-:W-:-:S14]  /*05c0*/  BRA.U !UP6, `(.L_x_365) ;  /* 0x000000010e247547 */ /* 0x000fdc000b800000 */
[----:B------:R-:W-:Y:S01]  /*05d0*/  UISETP.NE.AND UP1, UPT, UR30, URZ, UPT ;  /* 0x000000ff1e00728c */ /* 0x000fe2000bf25270 */
[----:B------:R-:W-:Y:S02]  /*05e0*/  IMAD.U32 R2, RZ, RZ, UR48 ;  /* 0x00000030ff027e24 */ /* 0x000fe4000f8e00ff */
[----:B------:R-:W-:-:S03]  /*05f0*/  IMAD.U32 R3, RZ, RZ, UR49 ;  /* 0x00000031ff037e24 */ /* 0x000fc6000f8e00ff */
[----:B------:R-:W-:-:S13]  /*0600*/  PLOP3.LUT P0, PT, PT, PT, UP1, 0x80, 0x8 ;  /* 0x000000000008781c */ /* 0x000fda0003f0f018 */
[----:B------:R-:W2:Y:S04]  /*0610*/  @P0 LDG.E R0, desc[UR38][R2.64+0x4] ;  /* 0x0000042602000981 */ /* 0x000ea8000c1e1900 */
[----:B------:R-:W3:Y:S01]  /*0620*/  @!P0 LDG.E R2, desc[UR38][R2.64] ;  /* 0x0000002602028981 */ /* 0x000ee2000c1e1900 */
[----:B--2---:R-:W-:-:S13]  /*0630*/  @P0 R2UR UR10, R0 ;  /* 0x00000000000a02ca */ /* 0x004fda00000e0000 */
[----:B------:R-:W-:-:S07]  /*0640*/  @UP1 UIADD3 UR10, UPT, UPT, UR10, -UR45, URZ ;  /* 0x8000002d0a0a1290 */ /* 0x000fce000fffe0ff */
[----:B---3--:R-:W-:-:S15]  /*0650*/  @!P0 R2UR UR10, R2 ;  /* 0x00000000020a82ca */ /* 0x008fde00000e0000 */
.L_x_365:
        /* <DEDUP_REMOVED lines=34> */
.L_x_367:
[----:B------:R-:W1:Y:S01]  /*0880*/  LDCU.64 UR14, c[0x0][0x3b8] ;  /* 0x00007700ff0e77ac */ /* 0x000e620008000a00 */
[----:B------:R-:W-:-:S04]  /*0890*/  UIADD3 UR8, UPT, UPT, UR43, UR45, URZ ;  /* 0x0000002d2b087290 */ /* 0x000fc8000fffe0ff */
[----:B-1----:R-:W-:Y:S02]  /*08a0*/  UIMAD.WIDE.U32 UR54, UR8, UR14, URZ ;  /* 0x0000000e083672a5 */ /* 0x002fe4000f8e00ff */
[----:B------:R-:W-:-:S04]  /*08b0*/  UIMAD UR8, UR8, UR15, URZ ;  /* 0x0000000f080872a4 */ /* 0x000fc8000f8e02ff */
[----:B------:R-:W-:-:S06]  /*08c0*/  UIADD3 UR8, UPT, UPT, UR55, UR8, URZ ;  /* 0x0000000837087290 */ /* 0x000fcc000fffe0ff */
[----:B------:R-:W-:Y:S02]  /*08d0*/  MOV R9, UR8 ;  /* 0x0000000800097c02 */ /* 0x000fe40008000f00 */
.L_x_368:
        /* <DEDUP_REMOVED lines=42> */
.L_x_369:
[----:B------:R-:W1:Y:S01]  /*0b80*/  LDCU.64 UR12, c[0x0][0x3c0] ;  /* 0x00007800ff0c77ac */ /* 0x000e620008000a00 */
[----:B------:R-:W-:-:S04]  /*0b90*/  UIADD3 UR8, UPT, UPT, UR43, UR45, URZ ;  /* 0x0000002d2b087290 */ /* 0x000fc8000fffe0ff */
[----:B-1----:R-:W-:Y:S02]  /*0ba0*/  UIMAD.WIDE.U32 UR10, UR8, UR12, URZ ;  /* 0x0000000c080a72a5 */ /* 0x002fe4000f8e00ff */
[----:B------:R-:W-:-:S04]  /*0bb0*/  UIMAD UR8, UR8, UR13, URZ ;  /* 0x0000000d080872a4 */ /* 0x000fc8000f8e02ff */
[----:B------:R-:W-:Y:S01]  /*0bc0*/  UIADD3 UR8, UPT, UPT, UR11, UR8, URZ ;  /* 0x000000080b087290 */ /* 0x000fe2000fffe0ff */
[----:B------:R-:W-:-:S05]  /*0bd0*/  UMOV UR52, UR10 ;  /* 0x0000000a00347c82 */ /* 0x000fca0008000000 */
[----:B------:R-:W-:-:S07]  /*0be0*/  MOV R10, UR8 ;  /* 0x00000008000a7c02 */ /* 0x000fce0008000f00 */
.L_x_370:
        /* <DEDUP_REMOVED lines=13> */
[----:B-1----:R-:W-:Y:S02]  /*0cc0*/  USHF.R.S32.HI UR9, URZ, 0x1f, UR8 ;  /* 0x0000001fff097899 */ /* 0x002fe40008011408 */
[----:B------:R-:W-:Y:S02]  /*0cd0*/  UIMAD.WIDE.U32 UR10, UR29, UR8, URZ ;  /* 0x000000081d0a72a5 */ /* 0x000fe4000f8e00ff */
[----:B------:R-:W-:Y:S02]  /*0ce0*/  UIMAD UR8, UR9, UR29, URZ ;  /* 0x0000001d090872a4 */ /* 0x000fe4000f8e02ff */
[----:B------:R-:W-:Y:S02]  /*0cf0*/  USHF.R.S32.HI UR9, URZ, 0x1f, UR20 ;  /* 0x0000001fff097899 */ /* 0x000fe40008011414 */
[----:B------:R-:W-:-:S02]  /*0d00*/  UIADD3 UR8, UPT, UPT, UR11, UR8, URZ ;  /* 0x000000080b087290 */ /* 0x000fc4000fffe0ff */
[----:B------:R-:W-:Y:S02]  /*0d10*/  UIMAD.WIDE.U32 UR50, UR10, UR20, URZ ;  /* 0x000000140a3272a5 */ /* 0x000fe4000f8e00ff */
[----:B------:R-:W-:-:S04]  /*0d20*/  UIMAD UR8, UR8, UR20, URZ ;  /* 0x00000014080872a4 */ /* 0x000fc8000f8e02ff */
[----:B------:R-:W-:Y:S01]  /*0d30*/  UIMAD UR8, UR9, UR10, UR8 ;  /* 0x0000000a090872a4 */ /* 0x000fe2000f8e0208 */
[----:B------:R-:W-:-:S03]  /*0d40*/  IMAD.WIDE.U32 R2, R13, UR50, RZ ;  /* 0x000000320d027c25 */ /* 0x000fc6000f8e00ff */
[----:B------:R-:W-:Y:S01]  /*0d50*/  UIADD3 UR8, UPT, UPT, UR51, UR8, URZ ;  /* 0x0000000833087290 */ /* 0x000fe2000fffe0ff */
[----:B------:R-:W-:-:S05]  /*0d60*/  MOV R14, R2 ;  /* 0x00000002000e7202 */ /* 0x000fca0000000f00 */
[----:B------:R-:W-:-:S04]  /*0d70*/  IMAD R18, R13, UR8, RZ ;  /* 0x000000080d127c24 */ /* 0x000fc8000f8e02ff */
[----:B------:R-:W-:-:S05]  /*0d80*/  IMAD R18, R0, UR50, R18 ;  /* 0x0000003200127c24 */ /* 0x000fca000f8e0212 */
[----:B------:R-:W-:Y:S01]  /*0d90*/  IADD3 R18, PT, PT, R3, R18, RZ ;  /* 0x0000001203127210 */ /* 0x000fe20007ffe0ff */
[----:B------:R-:W-:Y:S06]  /*0da0*/  BRA `(.L_x_372) ;  /* 0x00000000000c7947 */ /* 0x000fec0003800000 */
.L_x_371:
[----:B------:R-:W-:Y:S02]  /*0db0*/  IMAD R18, R25, UR19, RZ ;  /* 0x0000001319127c24 */ /* 0x000fe4000f8e02ff */
[----:B------:R-:W-:-:S05]  /*0dc0*/  IMAD.WIDE.U32 R14, R24, UR19, RZ ;  /* 0x00000013180e7c25 */ /* 0x000fca000f8e00ff */
[----:B------:R-:W-:-:S07]  /*0dd0*/  IADD3 R18, PT, PT, R15, R18, RZ ;  /* 0x000000120f127210 */ /* 0x000fce0007ffe0ff */
.L_x_372:
        /* <DEDUP_REMOVED lines=21> */
.L_x_373:
[----:B------:R-:W1:Y:S01]  /*0f30*/  LDCU UR56, c[0x0][0x434] ;  /* 0x00008680ff3877ac */ /* 0x000e620008000800 */
[----:B------:R-:W-:-:S04]  /*0f40*/  UIMAD UR8, UR29, UR20, UR28 ;  /* 0x000000141d0872a4 */ /* 0x000fc8000f8e021c */
[----:B-1----:R-:W-:-:S12]  /*0f50*/  UIMAD UR56, UR8, UR56, URZ ;  /* 0x00000038083872a4 */ /* 0x002fd8000f8e02ff */
.L_x_374:
        /* <DEDUP_REMOVED lines=10> */
.L_x_375:
[----:B------:R-:W1:Y:S01]  /*1000*/  LDCU UR55, c[0x0][0x444] ;  /* 0x00008880ff3777ac */ /* 0x000e620008000800 */
[----:B------:R-:W-:-:S04]  /*1010*/  UIMAD UR8, UR29, UR20, UR28 ;  /* 0x000000141d0872a4 */ /* 0x000fc8000f8e021c */
[----:B-1----:R-:W-:-:S12]  /*1020*/  UIMAD UR55, UR8, UR55, URZ ;  /* 0x00000037083772a4 */ /* 0x002fd8000f8e02ff */
.L_x_376:
[----:B------:R-:W1:Y:S01]  /*1030*/  LDCU UR9, c[0x0][0x508] ;  /* 0x0000a100ff0977ac */ /* 0x000e620008000800 */
[----:B------:R-:W2:Y:S01]  /*1040*/  S2R R0, SR_TID.X ;  /* 0x0000000000007919 */ /* 0x000ea20000002100 */
[----:B------:R-:W3:Y:S01]  /*1050*/  LDC.64 R2, c[0x0][0x3b0] ;  /* 0x0000ec00ff027b82 */ /* 0x000ee20000000a00 */
[----:B------:R-:W-:Y:S01]  /*1060*/  IMAD R13, R13, UR20, RZ ;  /* 0x000000140d0d7c24 */ /* 0x000fe2000f8e02ff */
[----:B------:R-:W-:Y:S01]  /*1070*/  UIADD3 UR51, UPT, UPT, UR34, UR44, URZ ;  /* 0x0000002c22337290 */ /* 0x000fe2000fffe0ff */
[----:B------:R-:W-:Y:S01]  /*1080*/  MOV R21, RZ ;  /* 0x000000ff00157202 */ /* 0x000fe20000000f00 */
[----:B------:R-:W4:Y:S01]  /*1090*/  LDCU.64 UR60, c[0x0][0x5e8] ;  /* 0x0000bd00ff3c77ac */ /* 0x000f220008000a00 */
[----:B------:R-:W-:Y:S01]  /*10a0*/  ISETP.NE.AND P3, PT, RZ, UR57, PT ;  /* 0x00000039ff007c0c */ /* 0x000fe2000bf65270 */
[----:B------:R-:W-:Y:S02]  /*10b0*/  BSSY.RECONVERGENT B1, `(.L_x_366) ;  /* 0x000086c000017945 */ /* 0x000fe40003800200 */
        /* <DEDUP_REMOVED lines=17> */
[----:B------:R-:W4:Y:S01]  /*11d0*/  LDCU.64 UR20, c[0x0][0x3c8] ;  /* 0x00007900ff1477ac */ /* 0x000f220008000a00 */
[--C-:B------:R-:W-:Y:S02]  /*11e0*/  IADD3 R14, P1, P0, R24, R14, R19.reuse ;  /* 0x0000000e180e7210 */ /* 0x100fe4000783e013 */
        /* <DEDUP_REMOVED lines=8> */
[----:B------:R-:W-:-:S02]  /*1270*/  SHF.R.U32.HI R16, RZ, 0x5, R0 ;  /* 0x00000005ff107819 */ /* 0x000fc40000011600 */
        /* <DEDUP_REMOVED lines=11> */
[----:B------:R-:W3:Y:S01]  /*1330*/  LDCU.64 UR10, c[0x0][0x570] ;  /* 0x0000ae00ff0a77ac */ /* 0x000ee20008000a00 */
[----:B------:R-:W-:Y:S01]  /*1340*/  SEL R11, R18, RZ, P3 ;  /* 0x000000ff120b7207 */ /* 0x000fe20001800000 */
[----:B----4-:R-:W-:Y:S02]  /*1350*/  IMAD.U32 R18, RZ, RZ, UR20 ;  /* 0x00000014ff127e24 */ /* 0x010fe4000f8e00ff */
[----:B------:R-:W-:Y:S01]  /*1360*/  IADD3.X R23, PT, PT, R23, UR18, R6, P0, !PT ;  /* 0x0000001217177c10 */ /* 0x000fe200087fe406 */
[----:B------:R-:W-:Y:S01]  /*1370*/  IMAD R6, R7, UR26, R19 ;  /* 0x0000001a07067c24 */ /* 0x000fe2000f8e0213 */
[----:B------:R-:W4:Y:S01]  /*1380*/  LDCU.64 UR18, c[0x0][0x380] ;  /* 0x00007000ff1277ac */ /* 0x000f220008000a00 */
[----:B------:R-:W-:Y:S01]  /*1390*/  IADD3 R14, P1, P0, R15, R14, R11 ;  /* 0x0000000e0f0e7210 */ /* 0x000fe2000783e00b */
[----:B------:R-:W-:Y:S01]  /*13a0*/  IMAD R17, R16, UR28, R25 ;  /* 0x0000001c10117c24 */ /* 0x000fe2000f8e0219 */
[----:B------:R-:W-:Y:S01]  /*13b0*/  SHF.R.U32.HI R11, RZ, 0x3, R0 ;  /* 0x00000003ff0b7819 */ /* 0x000fe20000011600 */
[----:B------:R-:W-:Y:S01]  /*13c0*/  IMAD.MOV.U32 R16, RZ, RZ, R24 ;  /* 0x000000ffff107224 */ /* 0x000fe200078e0018 */
[----:B------:R-:W-:Y:S01]  /*13d0*/  SHF.R.S32.HI R15, RZ, 0x1f, R15 ;  /* 0x0000001fff0f7819 */ /* 0x000fe2000001140f */
[----:B------:R-:W-:Y:S01]  /*13e0*/  IMAD.SHL.U32 R13, R13, 0x40, RZ ;  /* 0x000000400d0d7824 */ /* 0x000fe200078e00ff */
[----:B------:R-:W-:Y:S01]  /*13f0*/  SEL R6, R6, RZ, P3 ;  /* 0x000000ff06067207 */ /* 0x000fe20001800000 */
[----:B------:R-:W-:Y:S01]  /*1400*/  IMAD.WIDE.U32 R18, R18, UR28, R22 ;  /* 0x0000001c12127c25 */ /* 0x000fe2000f8e0016 */
[----:B------:R-:W-:-:S02]  /*1410*/  USHF.L.U64.HI UR20, UR8, 0x5, UR9 ;  /* 0x0000000508147899 */ /* 0x000fc40008010209 */
[----:B------:R-:W-:Y:S01]  /*1420*/  IADD3.X R12, PT, PT, R15, R12, R6, P1, P0 ;  /* 0x0000000c0f0c7210 */ /* 0x000fe20000fe0406 */
[----:B------:R-:W-:Y:S01]  /*1430*/  IMAD.U32 R7, RZ, RZ, UR21 ;  /* 0x00000015ff077e24 */ /* 0x000fe2000f8e00ff */
[----:B------:R-:W-:Y:S01]  /*1440*/  IADD3 R6, P0, PT, R13, R14, RZ ;  /* 0x0000000e0d067210 */ /* 0x000fe20007f1e0ff */
[----:B------:R-:W-:-:S03]  /*1450*/  IMAD.WIDE.U32 R16, R11, UR8, R16 ;  /* 0x000000080b107c25 */ /* 0x000fc6000f8e0010 */
[----:B------:R-:W-:Y:S01]  /*1460*/  LEA.HI.X.SX32 R12, R13, R12, 0x1, P0 ;  /* 0x0000000c0d0c7211 */ /* 0x000fe200000f0eff */
[----:B------:R-:W-:Y:S01]  /*1470*/  IMAD R19, R7, UR28, R19 ;  /* 0x0000001c07137c24 */ /* 0x000fe2000f8e0213 */
[----:B-1----:R-:W-:Y:S01]  /*1480*/  LEA R230, P2, R16, UR16, 0x1 ;  /* 0x0000001010e67c11 */ /* 0x002fe2000f8408ff */
[C---:B------:R-:W-:Y:S01]  /*1490*/  IMAD R7, R11.reuse, UR9, R17 ;  /* 0x000000090b077c24 */ /* 0x040fe2000f8e0211 */
[----:B---3--:R-:W-:Y:S01]  /*14a0*/  LEA R200, P0, R6, UR10, 0x2 ;  /* 0x0000000a06c87c11 */ /* 0x008fe2000f8010ff */
[C---:B------:R-:W-:Y:S01]  /*14b0*/  IMAD.WIDE.U32 R18, R11.reuse, R2, R18 ;  /* 0x000000020b127225 */ /* 0x040fe200078e0012 */
[----:B------:R-:W-:Y:S01]  /*14c0*/  SHF.L.U32 R13, R2, 0x5, RZ ;  /* 0x00000005020d7819 */ /* 0x000fe200000006ff */
[----:B------:R-:W-:Y:S01]  /*14d0*/  USHF.L.U32 UR16, UR8, 0x5, URZ ;  /* 0x0000000508107899 */ /* 0x000fe200080006ff */
[----:B------:R-:W-:Y:S01]  /*14e0*/  LEA.HI.X R231, R16, UR17, R7, 0x1, P2 ;  /* 0x0000001110e77c11 */ /* 0x000fe200090f0c07 */
[C---:B------:R-:W-:Y:S01]  /*14f0*/  IMAD R7, R11.reuse, R3, R19 ;  /* 0x000000030b077224 */ /* 0x040fe200078e0213 */
[----:B------:R-:W-:Y:S01]  /*1500*/  LEA.HI.X R201, R6, UR11, R12, 0x2, P0 ;  /* 0x0000000b06c97c11 */ /* 0x000fe200080f140c */
[C---:B------:R-:W-:Y:S01]  /*1510*/  VIADD R15, R11.reuse, 0x20 ;  /* 0x000000200b0f7836 */ /* 0x040fe20000000000 */
[C---:B----4-:R-:W-:Y:S01]  /*1520*/  LEA R246, P1, R18.reuse, UR18, 0x1 ;  /* 0x0000001212f67c11 */ /* 0x050fe2000f8208ff */
[----:B------:R-:W-:Y:S01]  /*1530*/  UMOV UR10, UR60 ;  /* 0x0000003c000a7c82 */ /* 0x000fe20008000000 */
[----:B------:R-:W-:Y:S01]  /*1540*/  IADD3 R12, P0, PT, R11, 0x20, RZ ;  /* 0x000000200b0c7810 */ /* 0x000fe20007f1e0ff */
[----:B------:R-:W-:Y:S01]  /*1550*/  UMOV UR11, UR61 ;  /* 0x0000003d000b7c82 */ /* 0x000fe20008000000 */
[----:B------:R-:W-:Y:S01]  /*1560*/  LEA.HI.X R247, R18, UR19, R7, 0x1, P1 ;  /* 0x0000001312f77c11 */ /* 0x000fe200088f0c07 */
[----:B--2---:R-:W-:Y:S01]  /*1570*/  UIMAD.WIDE UR18, UR56, 0x4, UR58 ;  /* 0x00000004381278a5 */ /* 0x004fe2000f8e023a */
[----:B------:R-:W-:Y:S01]  /*1580*/  SHF.L.U64.HI R3, R2, 0x5, R3 ;  /* 0x0000000502037819 */ /* 0x000fe20000010203 */
[----:B------:R-:W-:Y:S01]  /*1590*/  IMAD.X R2, RZ, RZ, RZ, P0 ;  /* 0x000000ffff027224 */ /* 0x000fe200000e06ff */
        /* <DEDUP_REMOVED lines=17> */
.L_x_378:
[----:B------:R-:W1:Y:S01]  /*16b0*/  LDCU.64 UR10, c[0x0][0x5c0] ;  /* 0x0000b800ff0a77ac */ /* 0x000e620008000a00 */
[----:B------:R-:W-:-:S04]  /*16c0*/  UIADD3 UR8, UPT, UPT, UR43, UR45, URZ ;  /* 0x0000002d2b087290 */ /* 0x000fc8000fffe0ff */
[----:B-1----:R-:W-:Y:S02]  /*16d0*/  UIMAD.WIDE.U32 UR16, UR8, UR10, URZ ;  /* 0x0000000a081072a5 */ /* 0x002fe4000f8e00ff */
[----:B------:R-:W-:-:S04]  /*16e0*/  UIMAD UR8, UR8, UR11, URZ ;  /* 0x0000000b080872a4 */ /* 0x000fc8000f8e02ff */
[----:B------:R-:W-:-:S06]  /*16f0*/  UIADD3 UR8, UPT, UPT, UR17, UR8, URZ ;  /* 0x0000000811087290 */ /* 0x000fcc000fffe0ff */
[----:B------:R-:W-:Y:S02]  /*1700*/  MOV R3, UR8 ;  /* 0x0000000800037c02 */ /* 0x000fe40008000f00 */
.L_x_379:
        /* <DEDUP_REMOVED lines=13> */
.L_x_380:
[----:B------:R-:W1:Y:S01]  /*17e0*/  LDCU.64 UR8, c[0x0][0x5c8] ;  /* 0x0000b900ff0877ac */ /* 0x000e620008000a00 */
[----:B------:R-:W-:-:S04]  /*17f0*/  UIADD3 UR43, UPT, UPT, UR43, UR45, URZ ;  /* 0x0000002d2b2b7290 */ /* 0x000fc8000fffe0ff */
[----:B-1----:R-:W-:Y:S02]  /*1800*/  UIMAD.WIDE.U32 UR14, UR43, UR8, URZ ;  /* 0x000000082b0e72a5 */ /* 0x002fe4000f8e00ff */
[----:B------:R-:W-:-:S04]  /*1810*/  UIMAD UR43, UR43, UR9, URZ ;  /* 0x000000092b2b72a4 */ /* 0x000fc8000f8e02ff */
[----:B------:R-:W-:-:S06]  /*1820*/  UIADD3 UR43, UPT, UPT, UR15, UR43, URZ ;  /* 0x0000002b0f2b7290 */ /* 0x000fcc000fffe0ff */
[----:B------:R-:W-:-:S07]  /*1830*/  MOV R0, UR43 ;  /* 0x0000002b00007c02 */ /* 0x000fce0008000f00 */
.L_x_381:
        /* <DEDUP_REMOVED lines=32> */
.L_x_383:
[----:B------:R-:W-:Y:S05]  /*1a40*/  BSYNC.RECONVERGENT B0 ;  /* 0x0000000000007941 */ /* 0x000fea0003800200 */
.L_x_382:
[----:B------:R-:W-:Y:S04]  /*1a50*/  BSSY.RECONVERGENT B0, `(.L_x_384) ;  /* 0x0000013000007945 */ /* 0x000fe80003800200 */
[----:B------:R-:W-:Y:S05]  /*1a60*/  @P5 BRA `(.L_x_385) ;  /* 0x0000000000445947 */ /* 0x000fea0003800000 */
[----:B------:R-:W2:Y:S01]  /*1a70*/  LDCU UR15, c[0x0][0x440] ;  /* 0x00008800ff0f77ac */ /* 0x000ea20008000800 */
[----:B------:R-:W-:Y:S02]  /*1a80*/  IMAD R4, R2, UR10, RZ ;  /* 0x0000000a02047c24 */ /* 0x000fe4000f8e02ff */
[----:B------:R-:W-:Y:S01]  /*1a90*/  IMAD.MOV.U32 R7, RZ, RZ, R3 ;  /* 0x000000ffff077224 */ /* 0x000fe200078e0003 */
[----:B------:R-:W1:Y:S01]  /*1aa0*/  LDCU.64 UR12, c[0x0][0x560] ;  /* 0x0000ac00ff0c77ac */ /* 0x000e620008000a00 */
[C---:B------:R-:W-:Y:S02]  /*1ab0*/  IMAD R4, R12.reuse, UR11, R4 ;  /* 0x0000000b0c047c24 */ /* 0x040fe4000f8e0204 */
[----:B------:R-:W-:-:S04]  /*1ac0*/  IMAD.WIDE.U32 R6, R12, UR10, R6 ;  /* 0x0000000a0c067c25 */ /* 0x000fc8000f8e0006 */
[----:B------:R-:W-:Y:S01]  /*1ad0*/  IMAD.IADD R4, R7, 0x1, R4 ;  /* 0x0000000107047824 */ /* 0x000fe200078e0204 */
[----:B--2---:R-:W-:Y:S02]  /*1ae0*/  ISETP.GE.AND P3, PT, R20, UR15, PT ;  /* 0x0000000f14007c0c */ /* 0x004fe4000bf66270 */
[----:B------:R-:W-:Y:S02]  /*1af0*/  ISETP.GE.AND P2, PT, R18, UR15, PT ;  /* 0x0000000f12007c0c */ /* 0x000fe4000bf46270 */
[----:B------:R-:W-:Y:S02]  /*1b00*/  ISETP.GE.AND P1, PT, R17, UR15, PT ;  /* 0x0000000f11007c0c */ /* 0x000fe4000bf26270 */
[----:B------:R-:W-:Y:S02]  /*1b10*/  ISETP.GE.AND P0, PT, R16, UR15, PT ;  /* 0x0000000f10007c0c */ /* 0x000fe4000bf06270 */
[----:B-1----:R-:W-:-:S04]  /*1b20*/  LEA R8, P4, R6, UR12, 0x1 ;  /* 0x0000000c06087c11 */ /* 0x002fc8000f8808ff */
[----:B------:R-:W-:-:S05]  /*1b30*/  LEA.HI.X R9, R6, UR13, R4, 0x1, P4 ;  /* 0x0000000d06097c11 */ /* 0x000fca000a0f0c04 */
[----:B------:R2:W-:Y:S04]  /*1b40*/  @!P3 STG.E.128 desc[UR38][R8.64], RZ ;  /* 0x000000ff0800b986 */ /* 0x0005e8000c101d26 */
[----:B------:R2:W-:Y:S04]  /*1b50*/  @!P2 STG.E.128 desc[UR38][R8.64+0x80], RZ ;  /* 0x000080ff0800a986 */ /* 0x0005e8000c101d26 */
[----:B------:R2:W-:Y:S04]  /*1b60*/  @!P1 STG.E.128 desc[UR38][R8.64+0x100], RZ ;  /* 0x000100ff08009986 */ /* 0x0005e8000c101d26 */
[----:B------:R2:W-:Y:S02]  /*1b70*/  @!P0 STG.E.128 desc[UR38][R8.64+0x180], RZ ;  /* 0x000180ff08008986 */ /* 0x0005e4000c101d26 */
.L_x_385:
[----:B------:R-:W-:Y:S05]  /*1b80*/  BSYNC.RECONVERGENT B0 ;  /* 0x0000000000007941 */ /* 0x000fea0003800200 */
.L_x_384:
[----:B------:R-:W3:Y:S01]  /*1b90*/  LDCU.64 UR10, c[0x0][0x5e0] ;  /* 0x0000bc00ff0a77ac */ /* 0x000ee20008000a00 */
[----:B------:R-:W-:Y:S01]  /*1ba0*/  MOV R3, UR8 ;  /* 0x0000000800037c02 */ /* 0x000fe20008000f00 */
        /* <DEDUP_REMOVED lines=11> */
[----:B------:R-:W3:Y:S01]  /*1c60*/  LDCU UR12, c[0x0][0x440] ;  /* 0x00008800ff0c77ac */ /* 0x000ee20008000800 */
[----:B------:R-:W-:Y:S02]  /*1c70*/  IMAD.MOV.U32 R6, RZ, RZ, R4 ;  /* 0x000000ffff067224 */ /* 0x000fe400078e0004 */
[----:B------:R-:W-:Y:S01]  /*1c80*/  IMAD.MOV.U32 R7, RZ, RZ, R0 ;  /* 0x000000ffff077224 */ /* 0x000fe200078e0000 */
[----:B------:R-:W1:Y:S01]  /*1c90*/  LDCU.64 UR10, c[0x0][0x568] ;  /* 0x0000ad00ff0a77ac */ /* 0x000e620008000a00 */
[----:B------:R-:W-:-:S04]  /*1ca0*/  IMAD.WIDE.U32 R6, R11, UR8, R6 ;  /* 0x000000080b067c25 */ /* 0x000fc8000f8e0006 */
[----:B------:R-:W-:Y:S01]  /*1cb0*/  IMAD R11, R11, UR9, R7 ;  /* 0x000000090b0b7c24 */ /* 0x000fe2000f8e0207 */
[----:B---3--:R-:W-:Y:S02]  /*1cc0*/  ISETP.GE.AND P3, PT, R20, UR12, PT ;  /* 0x0000000c14007c0c */ /* 0x008fe4000bf66270 */
[----:B------:R-:W-:Y:S02]  /*1cd0*/  ISETP.GE.AND P2, PT, R18, UR12, PT ;  /* 0x0000000c12007c0c */ /* 0x000fe4000bf46270 */
[----:B------:R-:W-:Y:S02]  /*1ce0*/  ISETP.GE.AND P1, PT, R17, UR12, PT ;  /* 0x0000000c11007c0c */ /* 0x000fe4000bf26270 */
[----:B------:R-:W-:Y:S02]  /*1cf0*/  ISETP.GE.AND P0, PT, R16, UR12, PT ;  /* 0x0000000c10007c0c */ /* 0x000fe4000bf06270 */
[----:B-12---:R-:W-:-:S04]  /*1d00*/  LEA R8, P4, R6, UR10, 0x1 ;  /* 0x0000000a06087c11 */ /* 0x006fc8000f8808ff */
[----:B------:R-:W-:-:S05]  /*1d10*/  LEA.HI.X R9, R6, UR11, R11, 0x1, P4 ;  /* 0x0000000b06097c11 */ /* 0x000fca000a0f0c0b */
[----:B------:R3:W-:Y:S04]  /*1d20*/  @!P3 STG.E.128 desc[UR38][R8.64], RZ ;  /* 0x000000ff0800b986 */ /* 0x0007e8000c101d26 */
[----:B------:R3:W-:Y:S04]  /*1d30*/  @!P2 STG.E.128 desc[UR38][R8.64+0x80], RZ ;  /* 0x000080ff0800a986 */ /* 0x0007e8000c101d26 */
[----:B------:R3:W-:Y:S04]  /*1d40*/  @!P1 STG.E.128 desc[UR38][R8.64+0x100], RZ ;  /* 0x000100ff08009986 */ /* 0x0007e8000c101d26 */
[----:B------:R3:W-:Y:S02]  /*1d50*/  @!P0 STG.E.128 desc[UR38][R8.64+0x180], RZ ;  /* 0x000180ff08008986 */ /* 0x0007e4000c101d26 */
.L_x_387:
[----:B------:R-:W-:Y:S05]  /*1d60*/  BSYNC.RECONVERGENT B0 ;  /* 0x0000000000007941 */ /* 0x000fea0003800200 */
.L_x_386:
[----:B------:R-:W-:Y:S05]  /*1d70*/  @P5 BRA `(.L_x_388) ;  /* 0x00000078007c5947 */ /* 0x000fea0003800000 */
[----:B------:R-:W4:Y:S01]  /*1d80*/  LDCU UR12, c[0x0][0x440] ;  /* 0x00008800ff0c77ac */ /* 0x000f220008000800 */
[----:B------:R-:W-:Y:S02]  /*1d90*/  IMAD R2, R2, UR8, RZ ;  /* 0x0000000802027c24 */ /* 0x000fe4000f8e02ff */
[----:B------:R-:W-:Y:S01]  /*1da0*/  IMAD.MOV.U32 R5, RZ, RZ, R0 ;  /* 0x000000ffff057224 */ /* 0x000fe200078e0000 */
[----:B------:R-:W5:Y:S01]  /*1db0*/  LDCU.64 UR10, c[0x0][0x568] ;  /* 0x0000ad00ff0a77ac */ /* 0x000f620008000a00 */
[C---:B------:R-:W-:Y:S02]  /*1dc0*/  IMAD R2, R12.reuse, UR9, R2 ;  /* 0x000000090c027c24 */ /* 0x040fe4000f8e0202 */
[----:B------:R-:W-:-:S04]  /*1dd0*/  IMAD.WIDE.U32 R4, R12, UR8, R4 ;  /* 0x000000080c047c25 */ /* 0x000fc8000f8e0004 */
[----:B------:R-:W-:Y:S01]  /*1de0*/  IMAD.IADD R2, R5, 0x1, R2 ;  /* 0x0000000105027824 */ /* 0x000fe200078e0202 */
[----:B----4-:R-:W-:Y:S02]  /*1df0*/  ISETP.GE.AND P2, PT, R20, UR12, PT ;  /* 0x0000000c14007c0c */ /* 0x010fe4000bf46270 */
[----:B------:R-:W-:Y:S02]  /*1e00*/  ISETP.GE.AND P1, PT, R18, UR12, PT ;  /* 0x0000000c12007c0c */ /* 0x000fe4000bf26270 */
[----:B------:R-:W-:Y:S02]  /*1e10*/  ISETP.GE.AND P0, PT, R17, UR12, PT ;  /* 0x0000000c11007c0c */ /* 0x000fe4000bf06270 */
[----:B-----5:R-:W-:-:S04]  /*1e20*/  LEA R6, P3, R4, UR10, 0x1 ;  /* 0x0000000a04067c11 */ /* 0x020fc8000f8608ff */
        /* <DEDUP_REMOVED lines=8> */
.L_x_377:
        /* <DEDUP_REMOVED lines=35> */
.L_x_390:
[----:B------:R2:W-:Y:S04]  /*20e0*/  STS.128 [R14+0x8000], RZ ;  /* 0x008000ff0e007388 */ /* 0x0005e80000000c00 */
[----:B------:R2:W-:Y:S04]  /*20f0*/  STS.128 [R14+0xa000], RZ ;  /* 0x00a000ff0e007388 */ /* 0x0005e80000000c00 */
[----:B------:R2:W-:Y:S04]  /*2100*/  STS.128 [R14+0xc000], RZ ;  /* 0x00c000ff0e007388 */ /* 0x0005e80000000c00 */
[----:B------:R2:W-:Y:S02]  /*2110*/  STS.128 [R14+0xe000], RZ ;  /* 0x00e000ff0e007388 */ /* 0x0005e40000000c00 */
.L_x_391:
[----:B------:R-:W-:Y:S05]  /*2120*/  BSYNC.RECONVERGENT B0 ;  /* 0x0000000000007941 */ /* 0x000fea0003800200 */
.L_x_389:
        /* <DEDUP_REMOVED lines=37> */
.L_x_393:
[----:B------:R-:W-:Y:S05]  /*2380*/  BSYNC.RECONVERGENT B0 ;  /* 0x0000000000007941 */ /* 0x000fea0003800200 */
.L_x_392:
        /* <DEDUP_REMOVED lines=28> */
.L_x_395:
[----:B------:R1:W-:Y:S04]  /*2550*/  STS.128 [R14], RZ ;  /* 0x000000ff0e007388 */ /* 0x0003e80000000c00 */
[----:B------:R1:W-:Y:S04]  /*2560*/  STS.128 [R14+0x2000], RZ ;  /* 0x002000ff0e007388 */ /* 0x0003e80000000c00 */
[----:B------:R1:W-:Y:S04]  /*2570*/  STS.128 [R14+0x4000], RZ ;  /* 0x004000ff0e007388 */ /* 0x0003e80000000c00 */
[----:B------:R1:W-:Y:S02]  /*2580*/  STS.128 [R14+0x6000], RZ ;  /* 0x006000ff0e007388 */ /* 0x0003e40000000c00 */
.L_x_396:
[----:B------:R-:W-:Y:S05]  /*2590*/  BSYNC.RECONVERGENT B0 ;  /* 0x0000000000007941 */ /* 0x000fea0003800200 */
.L_x_394:
        /* <DEDUP_REMOVED lines=46> */
.L_x_398:
[----:B------:R-:W-:Y:S05]  /*2880*/  BSYNC.RECONVERGENT B0 ;  /* 0x0000000000007941 */ /* 0x000fea0003800200 */
.L_x_397:
        /* <DEDUP_REMOVED lines=48> */
.L_x_400:
[----:B------:R2:W-:Y:S04]  /*2b90*/  STS.128 [R14+0x10000], RZ ;  /* 0x010000ff0e007388 */ /* 0x0005e80000000c00 */
[----:B------:R2:W-:Y:S04]  /*2ba0*/  STS.128 [R14+0x12000], RZ ;  /* 0x012000ff0e007388 */ /* 0x0005e80000000c00 */
[----:B------:R2:W-:Y:S04]  /*2bb0*/  STS.128 [R14+0x14000], RZ ;  /* 0x014000ff0e007388 */ /* 0x0005e80000000c00 */
[----:B------:R2:W-:Y:S02]  /*2bc0*/  STS.128 [R14+0x16000], RZ ;  /* 0x016000ff0e007388 */ /* 0x0005e40000000c00 */
.L_x_401:
[----:B------:R-:W-:Y:S05]  /*2bd0*/  BSYNC.RECONVERGENT B0 ;  /* 0x0000000000007941 */ /* 0x000fea0003800200 */
.L_x_399:
        /* <DEDUP_REMOVED lines=40> */
.L_x_403:
[----:B------:R-:W-:Y:S05]  /*2e60*/  BSYNC.RECONVERGENT B0 ;  /* 0x0000000000007941 */ /* 0x000fea0003800200 */
.L_x_402:
        /* <DEDUP_REMOVED lines=46> */
.L_x_405:
[----:B------:R2:W-:Y:S04]  /*3150*/  STS.128 [R14+0x18000], RZ ;  /* 0x018000ff0e007388 */ /* 0x0005e80000000c00 */
[----:B------:R2:W-:Y:S04]  /*3160*/  STS.128 [R14+0x1a000], RZ ;  /* 0x01a000ff0e007388 */ /* 0x0005e80000000c00 */
[----:B------:R2:W-:Y:S04]  /*3170*/  STS.128 [R14+0x1c000], RZ ;  /* 0x01c000ff0e007388 */ /* 0x0005e80000000c00 */
[----:B------:R2:W-:Y:S02]  /*3180*/  STS.128 [R14+0x1e000], RZ ;  /* 0x01e000ff0e007388 */ /* 0x0005e40000000c00 */
.L_x_406:
[----:B------:R-:W-:Y:S05]  /*3190*/  BSYNC.RECONVERGENT B0 ;  /* 0x0000000000007941 */ /* 0x000fea0003800200 */
.L_x_404:
[----:B------:R1:W-:Y:S01]  /*31a0*/  @P5 STS.128 [R14+0x19000], RZ ;  /* 0x019000ff0e005388 */ /* 0x0003e20000000c00 */
[----:B------:R-:W-:Y:S03]  /*31b0*/  BSSY.RECONVERGENT B0, `(.L_x_407) ;  /* 0x0000027000007945 */ /* 0x000fe60003800200 */
[----:B------:R1:W-:Y:S04]  /*31c0*/  @P5 STS.128 [R14+0x1b000], RZ ;  /* 0x01b000ff0e005388 */ /* 0x0003e80000000c00 */
[----:B------:R1:W-:Y:S04]  /*31d0*/  @P5 STS.128 [R14+0x1d000], RZ ;  /* 0x01d000ff0e005388 */ /* 0x0003e80000000c00 */
[----:B------:R1:W-:Y:S01]  /*31e0*/  @P5 STS.128 [R14+0x1f000], RZ ;  /* 0x01f000ff0e005388 */ /* 0x0003e20000000c00 */
[----:B------:R-:W-:Y:S05]  /*31f0*/  @P5 BRA `(.L_x_408) ;  /* 0x0000000000885947 */ /* 0x000fea0003800000 */
[----:B------:R-:W2:Y:S01]  /*3200*/  LDCU UR14, c[0x0][0x440] ;  /* 0x00008800ff0e77ac */ /* 0x000ea20008000800 */
[----:B------:R-:W-:Y:S02]  /*3210*/  IMAD R2, R2, UR12, RZ ;  /* 0x0000000c02027c24 */ /* 0x000fe4000f8e02ff */
[----:B------:R-:W-:Y:S01]  /*3220*/  IMAD.MOV.U32 R8, RZ, RZ, R22 ;  /* 0x000000ffff087224 */ /* 0x000fe200078e0016 */
        /* <DEDUP_REMOVED lines=31> */
.L_x_408:
[----:B------:R-:W-:Y:S05]  /*3420*/  BSYNC.RECONVERGENT B0 ;  /* 0x0000000000007941 */ /* 0x000fea0003800200 */
.L_x_407:
[----:B------:R-:W2:Y:S01]  /*3430*/  LDCU.64 UR8, c[0x0][0x538] ;  /* 0x0000a700ff0877ac */ /* 0x000ea20008000a00 */
[----:B------:R-:W-:Y:S01]  /*3440*/  IMAD.U32 R8, RZ, RZ, UR28 ;  /* 0x0000001cff087e24 */ /* 0x000fe2000f8e00ff */
[----:B------:R-:W3:Y:S01]  /*3450*/  S2R R210, SR_TID.X ;  /* 0x0000000000d27919 */ /* 0x000ee20000002100 */
[C---:B------:R-:W-:Y:S01]  /*3460*/  IMAD.SHL.U32 R220, R0.reuse, 0x20, RZ ;  /* 0x0000002000dc7824 */ /* 0x040fe200078e00ff */
[----:B------:R-:W1:Y:S01]  /*3470*/  LDC R233, c[0x0][0x44c] ;  /* 0x00011300ffe97b82 */ /* 0x000e620000000800 */
[----:B------:R-:W-:Y:S01]  /*3480*/  IMAD.SHL.U32 R219, R0, 0x10, RZ ;  /* 0x0000001000db7824 */ /* 0x000fe200078e00ff */
[----:B------:R-:W0:Y:S01]  /*3490*/  LDGDEPBAR ;  /* 0x00000000000079af */ /* 0x000e220000000000 */
[----:B------:R-:W4:Y:S01]  /*34a0*/  LDCU UR13, c[0x0][0x590] ;  /* 0x0000b200ff0d77ac */ /* 0x000f220008000800 */
[----:B------:R-:W-:Y:S02]  /*34b0*/  IMAD.MOV.U32 R236, RZ, RZ, RZ ;  /* 0x000000ffffec7224 */ /* 0x000fe400078e00ff */
[----:B------:R-:W-:Y:S01]  /*34c0*/  IMAD.U32 R235, RZ, RZ, UR46 ;  /* 0x0000002effeb7e24 */ /* 0x000fe2000f8e00ff */
[----:B------:R-:W1:Y:S01]  /*34d0*/  LDCU UR12, c[0x0][0x45c] ;  /* 0x00008b80ff0c77ac */ /* 0x000e620008000800 */
[----:B--2---:R-:W-:-:S04]  /*34e0*/  ISETP.NE.U32.AND P0, PT, RZ, UR8, PT ;  /* 0x00000008ff007c0c */ /* 0x004fc8000bf05070 */
[----:B------:R-:W-:-:S13]  /*34f0*/  ISETP.NE.AND.EX P0, PT, RZ, UR9, PT, P0 ;  /* 0x00000009ff007c0c */ /* 0x000fda000bf05300 */
[----:B------:R-:W2:Y:S01]  /*3500*/  @P0 LDC.64 R2, c[0x0][0x540] ;  /* 0x00015000ff020b82 */ /* 0x000ea20000000a00 */
[----:B------:R-:W-:Y:S02]  /*3510*/  @P0 IMAD.MOV.U32 R9, RZ, RZ, RZ ;  /* 0x000000ffff090224 */ /* 0x000fe400078e00ff */
[----:B--2---:R-:W-:-:S04]  /*3520*/  @P0 IMAD.WIDE.U32 R8, R2, UR29, R8 ;  /* 0x0000001d02080c25 */ /* 0x004fc8000f8e0008 */
[----:B------:R-:W-:Y:S01]  /*3530*/  @P0 IMAD R3, R3, UR29, R9 ;  /* 0x0000001d03030c24 */ /* 0x000fe2000f8e0209 */
[----:B------:R-:W-:Y:S01]  /*3540*/  @P0 LEA R2, P1, R8, UR8, 0x2 ;  /* 0x0000000808020c11 */ /* 0x000fe2000f8210ff */
[----:B---3--:R-:W-:Y:S02]  /*3550*/  IMAD.SHL.U32 R9, R210, 0x2, RZ ;  /* 0x00000002d2097824 */ /* 0x008fe400078e00ff */
[----:B------:R-:W-:Y:S01]  /*3560*/  IMAD.MOV.U32 R216, RZ, RZ, 0x40 ;  /* 0x00000040ffd87424 */ /* 0x000fe200078e00ff */
[----:B------:R-:W-:Y:S01]  /*3570*/  @P0 LEA.HI.X R3, R8, UR9, R3, 0x2, P1 ;  /* 0x0000000908030c11 */ /* 0x000fe200088f1403 */
[C---:B------:R-:W-:Y:S01]  /*3580*/  IMAD.SHL.U32 R225, R210.reuse, 0x10, RZ ;  /* 0x00000010d2e17824 */ /* 0x040fe200078e00ff */
[----:B-1----:R-:W-:Y:S01]  /*3590*/  LOP3.LUT R11, R9, 0x20, RZ, 0xc0, !PT ;  /* 0x00000020090b7812 */ /* 0x002fe200078ec0ff */
[----:B------:R-:W-:Y:S02]  /*35a0*/  IMAD.SHL.U32 R209, R210, 0x40, RZ ;  /* 0x00000040d2d17824 */ /* 0x000fe400078e00ff */
[----:B------:R-:W-:Y:S01]  /*35b0*/  IMAD.MOV.U32 R215, RZ, RZ, 0x20 ;  /* 0x00000020ffd77424 */ /* 0x000fe200078e00ff */
[----:B------:R1:W2:Y:S01]  /*35c0*/  @P0 LDG.E R5, desc[UR38][R2.64] ;  /* 0x0000002602050981 */ /* 0x0002a2000c1e1900 */
[----:B------:R-:W-:Y:S01]  /*35d0*/  R2P PR, R0, 0x6 ;  /* 0x0000000600007804 */ /* 0x000fe20000000000 */
[C---:B------:R-:W-:Y:S01]  /*35e0*/  IMAD.SHL.U32 R224, R210.reuse, 0x8, RZ ;  /* 0x00000008d2e07824 */ /* 0x040fe200078e00ff */
[----:B------:R-:W-:Y:S01]  /*35f0*/  LOP3.LUT P3, RZ, R210, 0x4, RZ, 0xc0, !PT ;  /* 0x00000004d2ff7812 */ /* 0x000fe2000786c0ff */
[----:B------:R-:W-:Y:S01]  /*3600*/  IMAD.MOV.U32 R208, RZ, RZ, 0x40 ;  /* 0x00000040ffd07424 */ /* 0x000fe200078e00ff */
[----:B------:R-:W-:-:S02]  /*3610*/  CS2R R190, SRZ ;  /* 0x0000000000be7805 */ /* 0x000fc4000001ff00 */
[----:B------:R-:W-:Y:S01]  /*3620*/  SEL R216, R216, 0xffffffc0, !P2 ;  /* 0xffffffc0d8d87807 */ /* 0x000fe20005000000 */
[----:B------:R-:W-:Y:S01]  /*3630*/  IMAD.MOV.U32 R248, RZ, RZ, 0x10 ;  /* 0x00000010fff87424 */ /* 0x000fe200078e00ff */
[----:B------:R-:W-:Y:S01]  /*3640*/  SEL R215, R215, 0xffffffe0, !P1 ;  /* 0xffffffe0d7d77807 */ /* 0x000fe20004800000 */
[----:B------:R-:W-:Y:S01]  /*3650*/  IMAD.MOV.U32 R232, RZ, RZ, 0x3f ;  /* 0x0000003fffe87424 */ /* 0x000fe200078e00ff */
[----:B------:R-:W-:Y:S01]  /*3660*/  CS2R R188, SRZ ;  /* 0x0000000000bc7805 */ /* 0x000fe2000001ff00 */
[----:B------:R-:W-:Y:S01]  /*3670*/  IMAD.MOV.U32 R229, RZ, RZ, 0x37 ;  /* 0x00000037ffe57424 */ /* 0x000fe200078e00ff */
        /* <DEDUP_REMOVED lines=12> */
[----:B------:R-:W-:Y:S01]  /*3740*/  CS2R R166, SRZ ;  /* 0x0000000000a67805 */ /* 0x000fe2000001ff00 */
[C---:B-1----:R-:W-:Y:S01]  /*3750*/  IMAD.SHL.U32 R2, R0.reuse, 0x2, RZ ;  /* 0x0000000200027824 */ /* 0x042fe200078e00ff */
[----:B------:R-:W-:Y:S01]  /*3760*/  CS2R R164, SRZ ;  /* 0x0000000000a47805 */ /* 0x000fe2000001ff00 */
[----:B------:R-:W-:Y:S01]  /*3770*/  IMAD.SHL.U32 R3, R0, 0x40, RZ ;  /* 0x0000004000037824 */ /* 0x000fe200078e00ff */
[----:B------:R-:W-:-:S02]  /*3780*/  CS2R R158, SRZ ;  /* 0x00000000009e7805 */ /* 0x000fc4000001ff00 */
[----:B------:R-:W-:Y:S02]  /*3790*/  CS2R R156, SRZ ;  /* 0x00000000009c7805 */ /* 0x000fe4000001ff00 */
[----:B------:R-:W-:Y:S02]  /*37a0*/  LOP3.LUT R2, R2, 0x6, RZ, 0xc0, !PT ;  /* 0x0000000602027812 */ /* 0x000fe400078ec0ff */
[----:B------:R-:W-:Y:S02]  /*37b0*/  CS2R R162, SRZ ;  /* 0x0000000000a27805 */ /* 0x000fe4000001ff00 */
[----:B------:R-:W-:Y:S02]  /*37c0*/  LOP3.LUT R10, R3, 0x1c0, RZ, 0xc0, !PT ;  /* 0x000001c0030a7812 */ /* 0x000fe400078ec0ff */
[----:B------:R-:W-:Y:S02]  /*37d0*/  CS2R R160, SRZ ;  /* 0x0000000000a07805 */ /* 0x000fe4000001ff00 */
[----:B------:R-:W-:-:S02]  /*37e0*/  LOP3.LUT R6, R2, 0xe0, R6, 0xf8, !PT ;  /* 0x000000e002067812 */ /* 0x000fc400078ef806 */
[----:B------:R-:W-:Y:S01]  /*37f0*/  CS2R R154, SRZ ;  /* 0x00000000009a7805 */ /* 0x000fe2000001ff00 */
[----:B------:R-:W1:Y:S01]  /*3800*/  @P0 LDC R2, c[0x0][0x458] ;  /* 0x00011600ff020b82 */ /* 0x000e620000000800 */
[----:B------:R-:W-:Y:S02]  /*3810*/  LOP3.LUT R10, R10, 0x38, R4, 0xf8, !PT ;  /* 0x000000380a0a7812 */ /* 0x000fe400078ef804 */
[----:B------:R-:W-:Y:S02]  /*3820*/  CS2R R152, SRZ ;  /* 0x0000000000987805 */ /* 0x000fe4000001ff00 */
[----:B------:R-:W-:Y:S01]  /*3830*/  LOP3.LUT R4, R220, 0x200, RZ, 0xc0, !PT ;  /* 0x00000200dc047812 */ /* 0x000fe200078ec0ff */
[----:B------:R-:W-:Y:S01]  /*3840*/  IMAD.U32 R235, R235, 0x40, R6 ;  /* 0x00000040ebeb7824 */ /* 0x000fe200078e0006 */
[----:B------:R-:W-:Y:S02]  /*3850*/  LOP3.LUT R3, R3, 0x200, RZ, 0xc0, !PT ;  /* 0x0000020003037812 */ /* 0x000fe400078ec0ff */
[----:B------:R-:W-:-:S02]  /*3860*/  CS2R R150, SRZ ;  /* 0x0000000000967805 */ /* 0x000fc4000001ff00 */
[----:B------:R-:W-:Y:S02]  /*3870*/  LOP3.LUT R219, R4, 0x3800, R219, 0xf8, !PT ;  /* 0x0000380004db7812 */ /* 0x000fe400078ef8db */
[----:B------:R-:W-:Y:S02]  /*3880*/  CS2R R148, SRZ ;  /* 0x0000000000947805 */ /* 0x000fe4000001ff00 */
[----:B------:R-:W-:Y:S02]  /*3890*/  SHF.R.U32.HI R4, RZ, 0x3, R210 ;  /* 0x00000003ff047819 */ /* 0x000fe400000116d2 */
[----:B------:R-:W-:Y:S02]  /*38a0*/  CS2R R142, SRZ ;  /* 0x00000000008e7805 */ /* 0x000fe4000001ff00 */
[----:B------:R-:W-:Y:S01]  /*38b0*/  LOP3.LUT R220, R3, 0xc00, R220, 0xf8, !PT ;  /* 0x00000c0003dc7812 */ /* 0x000fe200078ef8dc */
[----:B------:R-:W-:Y:S01]  /*38c0*/  IMAD.SHL.U32 R3, R210, 0x20, RZ ;  /* 0x00000020d2037824 */ /* 0x000fe200078e00ff */
[----:B------:R-:W-:-:S02]  /*38d0*/  LOP3.LUT R8, R10, 0x8, R0, 0x78, !PT ;  /* 0x000000080a087812 */ /* 0x000fc400078e7800 */
[----:B------:R-:W-:Y:S02]  /*38e0*/  CS2R R140, SRZ ;  /* 0x00000000008c7805 */ /* 0x000fe4000001ff00 */
[----:B------:R-:W-:Y:S02]  /*38f0*/  LOP3.LUT R4, R11, 0x18, R4, 0xf8, !PT ;  /* 0x000000180b047812 */ /* 0x000fe400078ef804 */
[----:B------:R-:W-:Y:S02]  /*3900*/  CS2R R146, SRZ ;  /* 0x0000000000927805 */ /* 0x000fe4000001ff00 */
[----:B------:R-:W-:Y:S02]  /*3910*/  SHF.R.U32.HI R0, RZ, 0x2, R210 ;  /* 0x00000002ff007819 */ /* 0x000fe400000116d2 */
[----:B------:R-:W-:Y:S02]  /*3920*/  CS2R R144, SRZ ;  /* 0x0000000000907805 */ /* 0x000fe4000001ff00 */
[----:B------:R-:W-:-:S02]  /*3930*/  LOP3.LUT R11, R9, 0x38, RZ, 0xc0, !PT ;  /* 0x00000038090b7812 */ /* 0x000fc400078ec0ff */
[----:B------:R-:W-:Y:S02]  /*3940*/  CS2R R138, SRZ ;  /* 0x00000000008a7805 */ /* 0x000fe4000001ff00 */
[----:B------:R-:W-:Y:S02]  /*3950*/  LOP3.LUT R234, R3, 0x200, RZ, 0xc0, !PT ;  /* 0x0000020003ea7812 */ /* 0x000fe400078ec0ff */
[----:B------:R-:W-:Y:S02]  /*3960*/  CS2R R136, SRZ ;  /* 0x0000000000887805 */ /* 0x000fe4000001ff00 */
[----:B------:R-:W-:Y:S02]  /*3970*/  LOP3.LUT R0, R11, 0x20, R0, 0x78, !PT ;  /* 0x000000200b007812 */ /* 0x000fe400078e7800 */
[----:B------:R-:W-:Y:S02]  /*3980*/  CS2R R134, SRZ ;  /* 0x0000000000867805 */ /* 0x000fe4000001ff00 */
[----:B------:R-:W-:-:S02]  /*3990*/  LOP3.LUT R10, R10, 0x8, R7, 0x78, !PT ;  /* 0x000000080a0a7812 */ /* 0x000fc400078e7807 */
[----:B------:R-:W-:Y:S02]  /*39a0*/  CS2R R132, SRZ ;  /* 0x0000000000847805 */ /* 0x000fe4000001ff00 */
[----:B------:R-:W-:Y:S02]  /*39b0*/  LOP3.LUT R7, R3, 0xc00, RZ, 0xc0, !PT ;  /* 0x00000c0003077812 */ /* 0x000fe400078ec0ff */
[----:B------:R-:W-:Y:S02]  /*39c0*/  CS2R R78, SRZ ;  /* 0x00000000004e7805 */ /* 0x000fe4000001ff00 */
[--C-:B------:R-:W-:Y:S02]  /*39d0*/  LOP3.LUT R234, R234, 0x3800, R225.reuse, 0xf8, !PT ;  /* 0x00003800eaea7812 */ /* 0x100fe400078ef8e1 */
[----:B------:R-:W-:Y:S02]  /*39e0*/  CS2R R76, SRZ ;  /* 0x00000000004c7805 */ /* 0x000fe4000001ff00 */
[----:B------:R-:W-:-:S02]  /*39f0*/  LOP3.LUT R225, R0, 0x1c0, R225, 0xf8, !PT ;  /* 0x000001c000e17812 */ /* 0x000fc400078ef8e1 */
[----:B------:R-:W-:Y:S02]  /*3a00*/  CS2R R82, SRZ ;  /* 0x0000000000527805 */ /* 0x000fe4000001ff00 */
[----:B------:R-:W-:Y:S02]  /*3a10*/  SHF.R.U32.HI R0, RZ, 0x1, R210 ;  /* 0x00000001ff007819 */ /* 0x000fe400000116d2 */
[----:B------:R-:W-:Y:S02]  /*3a20*/  CS2R R80, SRZ ;  /* 0x0000000000507805 */ /* 0x000fe4000001ff00 */
[----:B------:R-:W-:Y:S02]  /*3a30*/  LOP3.LUT R9, R7, 0x6, R9, 0xf8, !PT ;  /* 0x0000000607097812 */ /* 0x000fe400078ef809 */
[----:B------:R-:W-:Y:S02]  /*3a40*/  CS2R R74, SRZ ;  /* 0x00000000004a7805 */ /* 0x000fe4000001ff00 */
[----:B------:R-:W-:Y:S01]  /*3a50*/  LOP3.LUT R219, R219, R8, RZ, 0xfc, !PT ;  /* 0x00000008dbdb7212 */ /* 0x000fe200078efcff */
[----:B-1----:R1:W2:Y:S01]  /*3a60*/  @P0 MUFU.RCP R7, R2 ;  /* 0x0000000200070308 */ /* 0x0022a20000001000 */
[----:B------:R-:W-:-:S02]  /*3a70*/  LOP3.LUT R8, R0, 0x10, RZ, 0xc0, !PT ;  /* 0x0000001000087812 */ /* 0x000fc400078ec0ff */
[----:B------:R-:W-:Y:S02]  /*3a80*/  CS2R R72, SRZ ;  /* 0x0000000000487805 */ /* 0x000fe4000001ff00 */
[----:B------:R-:W-:Y:S02]  /*3a90*/  LOP3.LUT R4, R4, 0x1c0, R209, 0xf8, !PT ;  /* 0x000001c004047812 */ /* 0x000fe400078ef8d1 */
[----:B------:R-:W-:Y:S02]  /*3aa0*/  CS2R R70, SRZ ;  /* 0x0000000000467805 */ /* 0x000fe4000001ff00 */
[----:B------:R-:W-:Y:S02]  /*3ab0*/  LOP3.LUT R8, R8, 0x8, R210, 0xf8, !PT ;  /* 0x0000000808087812 */ /* 0x000fe400078ef8d2 */
[----:B------:R-:W-:Y:S02]  /*3ac0*/  CS2R R68, SRZ ;  /* 0x0000000000447805 */ /* 0x000fe4000001ff00 */
[----:B------:R-:W-:-:S02]  /*3ad0*/  LOP3.LUT R220, R220, R10, RZ, 0xfc, !PT ;  /* 0x0000000adcdc7212 */ /* 0x000fc400078efcff */
[----:B------:R-:W-:Y:S02]  /*3ae0*/  CS2R R62, SRZ ;  /* 0x00000000003e7805 */ /* 0x000fe4000001ff00 */
[----:B------:R-:W-:Y:S02]  /*3af0*/  LOP3.LUT R212, R4, 0x38, R224, 0x78, !PT ;  /* 0x0000003804d47812 */ /* 0x000fe400078e78e0 */
[----:B------:R-:W-:Y:S02]  /*3b00*/  CS2R R60, SRZ ;  /* 0x00000000003c7805 */ /* 0x000fe4000001ff00 */
[----:B------:R-:W-:Y:S02]  /*3b10*/  LEA R219, R219, UR37, 0x1 ;  /* 0x00000025dbdb7c11 */ /* 0x000fe4000f8e08ff */
[----:B------:R-:W-:Y:S02]  /*3b20*/  CS2R R66, SRZ ;  /* 0x0000000000427805 */ /* 0x000fe4000001ff00 */
[----:B------:R-:W-:-:S02]  /*3b30*/  LOP3.LUT R212, R212, 0x200, R209, 0xf8, !PT ;  /* 0x00000200d4d47812 */ /* 0x000fc400078ef8d1 */
[----:B------:R-:W-:Y:S02]  /*3b40*/  CS2R R64, SRZ ;  /* 0x0000000000407805 */ /* 0x000fe4000001ff00 */
[----:B------:R-:W-:Y:S01]  /*3b50*/  LEA R220, R220, UR37, 0x1 ;  /* 0x00000025dcdc7c11 */ /* 0x000fe2000f8e08ff */
[C---:B------:R-:W-:Y:S01]  /*3b60*/  IMAD.IADD R214, R216.reuse, 0x1, R219 ;  /* 0x00000001d8d67824 */ /* 0x040fe200078e02db */
[----:B-1----:R-:W-:Y:S01]  /*3b70*/  LOP3.LUT R2, R209, 0x1c0, RZ, 0xc0, !PT ;  /* 0x000001c0d1027812 */ /* 0x002fe200078ec0ff */
[----:B------:R-:W-:Y:S01]  /*3b80*/  IMAD.IADD R217, R219, 0x1, R215 ;  /* 0x00000001dbd97824 */ /* 0x000fe200078e02d7 */
[----:B------:R-:W-:Y:S01]  /*3b90*/  LOP3.LUT R209, R209, 0x200, RZ, 0xc0, !PT ;  /* 0x00000200d1d17812 */ /* 0x000fe200078ec0ff */
[----:B------:R-:W-:Y:S01]  /*3ba0*/  IMAD.IADD R216, R216, 0x1, R220 ;  /* 0x00000001d8d87824 */ /* 0x000fe200078e02dc */
[----:B------:R-:W-:Y:S01]  /*3bb0*/  LOP3.LUT R2, R2, 0x38, R224, 0xf8, !PT ;  /* 0x0000003802027812 */ /* 0x000fe200078ef8e0 */
[----:B------:R-:W-:Y:S01]  /*3bc0*/  IMAD.IADD R218, R215, 0x1, R220 ;  /* 0x00000001d7da7824 */ /* 0x000fe200078e02dc */
[----:B------:R-:W-:Y:S01]  /*3bd0*/  LOP3.LUT R249, R209, 0xc00, R3, 0xf8, !PT ;  /* 0x00000c00d1f97812 */ /* 0x000fe200078ef803 */
[----:B------:R-:W-:Y:S01]  /*3be0*/  IMAD.IADD R213, R215, 0x1, R214 ;  /* 0x00000001d7d57824 */ /* 0x000fe200078e02d6 */
[----:B------:R-:W-:-:S02]  /*3bf0*/  LOP3.LUT R211, R8, R2, RZ, 0x3c, !PT ;  /* 0x0000000208d37212 */ /* 0x000fc400078e3cff */
[----:B------:R-:W-:Y:S02]  /*3c00*/  CS2R R58, SRZ ;  /* 0x00000000003a7805 */ /* 0x000fe4000001ff00 */
[C---:B------:R-:W-:Y:S02]  /*3c10*/  LOP3.LUT R0, R2.reuse, 0x8, R0, 0x78, !PT ;  /* 0x0000000802007812 */ /* 0x040fe400078e7800 */
[----:B------:R-:W-:Y:S02]  /*3c20*/  CS2R R56, SRZ ;  /* 0x0000000000387805 */ /* 0x000fe4000001ff00 */
[----:B------:R-:W-:Y:S01]  /*3c30*/  LOP3.LUT R8, R2, 0x8, R210, 0x78, !PT ;  /* 0x0000000802087812 */ /* 0x000fe200078e78d2 */
[----:B------:R-:W-:Y:S01]  /*3c40*/  VIADD R2, R6, UR34 ;  /* 0x0000002206027c36 */ /* 0x000fe20008000000 */
[----:B------:R-:W-:Y:S02]  /*3c50*/  LOP3.LUT R225, R9, R225, RZ, 0xfc, !PT ;  /* 0x000000e109e17212 */ /* 0x000fe400078efcff */
[----:B------:R-:W-:-:S02]  /*3c60*/  CS2R R54, SRZ ;  /* 0x0000000000367805 */ /* 0x000fc4000001ff00 */
[----:B------:R-:W-:Y:S01]  /*3c70*/  LOP3.LUT R234, R234, R8, RZ, 0xfc, !PT ;  /* 0x00000008eaea7212 */ /* 0x000fe200078efcff */
[C---:B------:R-:W-:Y:S01]  /*3c80*/  VIADD R242, R2.reuse, 0x1 ;  /* 0x0000000102f27836 */ /* 0x040fe20000000000 */
[----:B------:R-:W-:Y:S01]  /*3c90*/  I2FP.F32.S32 R243, R2 ;  /* 0x0000000200f37245 */ /* 0x000fe20000201400 */
[C---:B------:R-:W-:Y:S01]  /*3ca0*/  VIADD R241, R2.reuse, 0x8 ;  /* 0x0000000802f17836 */ /* 0x040fe20000000000 */
[----:B------:R-:W-:Y:S01]  /*3cb0*/  CS2R R52, SRZ ;  /* 0x0000000000347805 */ /* 0x000fe2000001ff00 */
[C---:B------:R-:W-:Y:S01]  /*3cc0*/  VIADD R240, R2.reuse, 0x9 ;  /* 0x0000000902f07836 */ /* 0x040fe20000000000 */
[----:B------:R-:W-:Y:S01]  /*3cd0*/  I2FP.F32.S32 R242, R242 ;  /* 0x000000f200f27245 */ /* 0x000fe20000201400 */
[C---:B------:R-:W-:Y:S01]  /*3ce0*/  VIADD R239, R2.reuse, 0x10 ;  /* 0x0000001002ef7836 */ /* 0x040fe20000000000 */
[----:B------:R-:W-:Y:S01]  /*3cf0*/  I2FP.F32.S32 R241, R241 ;  /* 0x000000f100f17245 */ /* 0x000fe20000201400 */
[C---:B------:R-:W-:Y:S01]  /*3d00*/  VIADD R238, R2.reuse, 0x11 ;  /* 0x0000001102ee7836 */ /* 0x040fe20000000000 */
[----:B------:R-:W-:Y:S01]  /*3d10*/  I2FP.F32.S32 R240, R240 ;  /* 0x000000f000f07245 */ /* 0x000fe20000201400 */
[C---:B------:R-:W-:Y:S01]  /*3d20*/  VIADD R237, R2.reuse, 0x18 ;  /* 0x0000001802ed7836 */ /* 0x040fe20000000000 */
[----:B------:R-:W-:Y:S01]  /*3d30*/  I2FP.F32.S32 R239, R239 ;  /* 0x000000ef00ef7245 */ /* 0x000fe20000201400 */
[----:B------:R-:W-:Y:S01]  /*3d40*/  VIADD R2, R2, 0x19 ;  /* 0x0000001902027836 */ /* 0x000fe20000000000 */
[----:B------:R-:W-:-:S02]  /*3d50*/  I2FP.F32.S32 R238, R238 ;  /* 0x000000ee00ee7245 */ /* 0x000fc40000201400 */
[----:B------:R-:W-:Y:S02]  /*3d60*/  CS2R R46, SRZ ;  /* 0x00000000002e7805 */ /* 0x000fe4000001ff00 */
[----:B------:R-:W-:Y:S02]  /*3d70*/  I2FP.F32.S32 R237, R237 ;  /* 0x000000ed00ed7245 */ /* 0x000fe40000201400 */
[----:B------:R-:W-:Y:S02]  /*3d80*/  CS2R R44, SRZ ;  /* 0x00000000002c7805 */ /* 0x000fe4000001ff00 */
[----:B------:R-:W-:Y:S02]  /*3d90*/  I2FP.F32.S32 R2, R2 ;  /* 0x0000000200027245 */ /* 0x000fe40000201400 */
        /* <DEDUP_REMOVED lines=14> */
[----:B------:R-:W-:Y:S01]  /*3e80*/  LOP3.LUT P4, RZ, R210, 0x8, RZ, 0xc0, !PT ;  /* 0x00000008d2ff7812 */ /* 0x000fe2000788c0ff */
[----:B------:R-:W-:Y:S01]  /*3e90*/  IMAD.IADD R215, R215, 0x1, R216 ;  /* 0x00000001d7d77824 */ /* 0x000fe200078e02d8 */
[----:B------:R-:W-:Y:S01]  /*3ea0*/  SEL R208, R208, 0xffffffc0, !P3 ;  /* 0xffffffc0d0d07807 */ /* 0x000fe20005800000 */
[----:B------:R-:W1:Y:S01]  /*3eb0*/  LDCU UR8, c[0x0][0x440] ;  /* 0x00008800ff0877ac */ /* 0x000e620008000800 */
[----:B------:R-:W-:Y:S02]  /*3ec0*/  SEL R248, R248, 0xfffffff0, !P3 ;  /* 0xfffffff0f8f87807 */ /* 0x000fe40005800000 */
[----:B------:R-:W-:Y:S01]  /*3ed0*/  LOP3.LUT R245, R224, 0x38, RZ, 0xc0, !PT ;  /* 0x00000038e0f57812 */ /* 0x000fe200078ec0ff */
[----:B------:R-:W3:Y:S01]  /*3ee0*/  LDCU UR9, c[0x0][0x3e0] ;  /* 0x00007c00ff0977ac */ /* 0x000ee20008000800 */
[----:B------:R-:W-:Y:S02]  /*3ef0*/  LOP3.LUT R211, R211, 0x200, R3, 0xf8, !PT ;  /* 0x00000200d3d37812 */ /* 0x000fe400078ef803 */
[----:B------:R-:W-:Y:S01]  /*3f00*/  LOP3.LUT R249, R249, R0, RZ, 0xfc, !PT ;  /* 0x00000000f9f97212 */ /* 0x000fe200078efcff */
[----:B----4-:R-:W-:-:S02]  /*3f10*/  USHF.L.U32 UR13, UR13, 0x6, URZ ;  /* 0x000000060d0d7899 */ /* 0x010fc400080006ff */
[----:B------:R-:W-:Y:S01]  /*3f20*/  UIADD3 UR51, UPT, UPT, UR51, 0x40, -UR42 ;  /* 0x0000004033337890 */ /* 0x000fe2000fffe82a */
[----:B--2---:R-:W-:Y:S01]  /*3f30*/  @P0 FMUL.FTZ R236, R5, R7 ;  /* 0x0000000705ec0220 */ /* 0x004fe20000410000 */
[----:B------:R-:W-:Y:S01]  /*3f40*/  IMAD.U32 R5, RZ, RZ, UR40 ;  /* 0x00000028ff057e24 */ /* 0x000fe2000f8e00ff */
[----:B------:R-:W-:Y:S02]  /*3f50*/  LOP3.LUT P0, RZ, R210, 0x2, RZ, 0xc0, !PT ;  /* 0x00000002d2ff7812 */ /* 0x000fe4000780c0ff */
[-C--:B------:R-:W-:Y:S01]  /*3f60*/  FMUL.FTZ R242, R242, R236.reuse ;  /* 0x000000ecf2f27220 */ /* 0x080fe20000410000 */
[-C--:B------:R-:W-:Y:S01]  /*3f70*/  FMUL.FTZ R241, R241, R236.reuse ;  /* 0x000000ecf1f17220 */ /* 0x080fe20000410000 */
[-C--:B------:R-:W-:Y:S01]  /*3f80*/  FMUL.FTZ R240, R240, R236.reuse ;  /* 0x000000ecf0f07220 */ /* 0x080fe20000410000 */
[-C--:B------:R-:W-:Y:S01]  /*3f90*/  FMUL.FTZ R239, R239, R236.reuse ;  /* 0x000000ecefef7220 */ /* 0x080fe20000410000 */
[-C--:B------:R-:W-:Y:S01]  /*3fa0*/  FMUL.FTZ R238, R238, R236.reuse ;  /* 0x000000eceeee7220 */ /* 0x080fe20000410000 */
[-C--:B------:R-:W-:Y:S01]  /*3fb0*/  FMUL.FTZ R237, R237, R236.reuse ;  /* 0x000000eceded7220 */ /* 0x080fe20000410000 */
[-C--:B------:R-:W-:Y:S01]  /*3fc0*/  FMUL.FTZ R243, R243, R236.reuse ;  /* 0x000000ecf3f37220 */ /* 0x080fe20000410000 */
[----:B------:R-:W-:Y:S01]  /*3fd0*/  FMUL.FTZ R236, R2, R236 ;  /* 0x000000ec02ec7220 */ /* 0x000fe20000410000 */
[----:B------:R-:W-:Y:S01]  /*3fe0*/  IMAD.MOV.U32 R2, RZ, RZ, 0x20 ;  /* 0x00000020ff027424 */ /* 0x000fe200078e00ff */
[----:B------:R-:W-:-:S04]  /*3ff0*/  IADD3 R5, PT, PT, R5, UR42, R228 ;  /* 0x0000002a05057c10 */ /* 0x000fc8000fffe0e4 */
[----:B------:R-:W-:Y:S01]  /*4000*/  SEL R2, R2, 0xffffffe0, !P0 ;  /* 0xffffffe002027807 */ /* 0x000fe20004000000 */
[----:B-1-3--:R-:W-:-:S07]  /*4010*/  VIADD R244, R5, -UR44 ;  /* 0x8000002c05f47c36 */ /* 0x00afce0008000000 */
.L_x_411:
[----:B------:R-:W0:Y:S01]  /*4020*/  LDGDEPBAR ;  /* 0x00000000000079af */ /* 0x000e220000000000 */
[----:B------:R-:W-:Y:S01]  /*4030*/  IMAD.U32 R116, RZ, RZ, UR10 ;  /* 0x0000000aff747e24 */ /* 0x000fe2000f8e00ff */
[----:B------:R-:W-:Y:S01]  /*4040*/  LEA R222, R211, UR4, 0x1 ;  /* 0x00000004d3de7c11 */ /* 0x000fe2000f8e08ff */
[----:B------:R-:W-:Y:S01]  /*4050*/  IMAD.U32 R117, RZ, RZ, UR11 ;  /* 0x0000000bff757e24 */ /* 0x000fe2000f8e00ff */
[----:B------:R-:W-:Y:S01]  /*4060*/  LEA R221, R212, UR4, 0x1 ;  /* 0x00000004d4dd7c11 */ /* 0x000fe2000f8e08ff */
[----:B------:R-:W-:Y:S01]  /*4070*/  UIADD3 UR40, UPT, UPT, UR40, -0x40, URZ ;  /* 0xffffffc028287890 */ /* 0x000fe2000fffe0ff */
[C---:B------:R-:W-:Y:S01]  /*4080*/  LEA R197, R225.reuse, UR4, 0x1 ;  /* 0x00000004e1c57c11 */ /* 0x040fe2000f8e08ff */
[----:B------:R-:W-:Y:S01]  /*4090*/  USHF.L.U32 UR14, UR46, 0x6, URZ ;  /* 0x000000062e0e7899 */ /* 0x000fe200080006ff */
[----:B------:R-:W-:Y:S01]  /*40a0*/  LEA R199, R225, UR5, 0x1 ;  /* 0x00000005e1c77c11 */ /* 0x000fe2000f8e08ff */
[----:B------:R-:W-:Y:S01]  /*40b0*/  UISETP.GE.AND UP0, UPT, UR40, UR51, UPT ;  /* 0x000000332800728c */ /* 0x000fe2000bf06270 */
[----:B-----5:R-:W-:Y:S01]  /*40c0*/  FSETP.NEU.FTZ.AND P1, PT, R227, -INF , PT ;  /* 0xff800000e300780b */ /* 0x020fe20003f3d000 */
[----:B------:R-:W-:Y:S01]  /*40d0*/  UIADD3 UR14, UPT, UPT, UR14, 0x40, URZ ;  /* 0x000000400e0e7890 */ /* 0x000fe2000fffe0ff */
[----:B------:R-:W-:Y:S01]  /*40e0*/  LOP3.LUT R223, R209, 0x400, R3, 0xf8, !PT ;  /* 0x00000400d1df7812 */ /* 0x000fe200078ef803 */
[C---:B------:R-:W-:Y:S01]  /*40f0*/  VIADD R198, R199.reuse, 0x20 ;  /* 0x00000020c7c67836 */ /* 0x040fe20000000000 */
[C---:B------:R-:W-:Y:S01]  /*4100*/  @P4 IADD3 R198, PT, PT, R199.reuse, -0x20, RZ ;  /* 0xffffffe0c7c64810 */ /* 0x040fe20007ffe0ff */
[----:B------:R-:W-:Y:S01]  /*4110*/  IMAD.IADD R199, R199, 0x1, R248 ;  /* 0x00000001c7c77824 */ /* 0x000fe200078e02f8 */
[----:B------:R-:W-:Y:S01]  /*4120*/  UISETP.LT.AND UP0, UPT, UR14, UR42, UP0 ;  /* 0x0000002a0e00728c */ /* 0x000fe20008701270 */
[----:B------:R-:W-:Y:S01]  /*4130*/  LOP3.LUT R223, R223, R0, RZ, 0xfc, !PT ;  /* 0x00000000dfdf7212 */ /* 0x000fe200078efcff */
[----:B------:R-:W-:Y:S01]  /*4140*/  UIADD3 UR41, UPT, UPT, UR41, -0x1, URZ ;  /* 0xffffffff29297890 */ /* 0x000fe2000fffe0ff */
[----:B------:R-:W-:Y:S02]  /*4150*/  IADD3 R130, PT, PT, R248, R198, RZ ;  /* 0x000000c6f8827210 */ /* 0x000fe40007ffe0ff */
[----:B------:R-:W-:Y:S02]  /*4160*/  LEA R223, R223, UR4, 0x1 ;  /* 0x00000004dfdf7c11 */ /* 0x000fe4000f8e08ff */
[----:B------:R-:W-:Y:S01]  /*4170*/  PLOP3.LUT P0, PT, PT, PT, UP0, 0x80, 0x8 ;  /* 0x000000000008781c */ /* 0x000fe20003f0f008 */
[----:B------:R-:W-:Y:S04]  /*4180*/  DEPBAR.LE SB0, 0x0 ;  /* 0x000080000000791a */ /* 0x000fe80000000000 */
[----:B------:R-:W-:Y:S01]  /*4190*/  BAR.SYNC.DEFER_BLOCKING 0x0 ;  /* 0x0000000000007b1d */ /* 0x000fe20000010000 */
[----:B------:R-:W-:Y:S11]  /*41a0*/  UISETP.GT.AND UP0, UPT, UR41, UR50, UPT ;  /* 0x000000322900728c */ /* 0x000ff6000bf04270 */
[----:B------:R-:W-:Y:S04]  /*41b0*/  @UP0 UIADD3 UR15, UP1, UPT, UR18, -0x100, URZ ;  /* 0xffffff00120f0890 */ /* 0x000fe8000ff3e0ff */
[----:B------:R-:W-:Y:S02]  /*41c0*/  @UP0 UIADD3.X UR14, UPT, UPT, UR19, -0x1, URZ, UP1, !UPT ;  /* 0xffffffff130e0890 */ /* 0x000fe40008ffe4ff */
[----:B------:R-:W-:Y:S04]  /*41d0*/  @UP0 UIADD3 UR10, UP1, UPT, UR10, -0x100, URZ ;  /* 0xffffff000a0a0890 */ /* 0x000fe8000ff3e0ff */
[----:B------:R-:W-:Y:S01]  /*41e0*/  @UP0 UIADD3.X UR11, UPT, UPT, UR11, -0x1, URZ, UP1, !UPT ;  /* 0xffffffff0b0b0890 */ /* 0x000fe20008ffe4ff */
[----:B------:R-:W-:Y:S05]  /*41f0*/  LDSM.16.M88.4 R16, [R220] ;  /* 0x00000000dc10783b */ /* 0x000fea0000000200 */
[----:B-1----:R-:W1:Y:S05]  /*4200*/  LDSM.16.M88.4 R8, [R219+0x10000] ;  /* 0x01000000db08783b */ /* 0x002e6a0000000200 */
[----:B------:R-:W2:Y:S05]  /*4210*/  LDSM.16.M88.4 R84, [R219+0x10800] ;  /* 0x01080000db54783b */ /* 0x000eaa0000000200 */
[----:B------:R-:W-:Y:S05]  /*4220*/  LDSM.16.M88.4 R88, [R218] ;  /* 0x00000000da58783b */ /* 0x000fea0000000200 */
[----:B------:R-:W3:Y:S05]  /*4230*/  LDSM.16.M88.4 R92, [R217+0x10000] ;  /* 0x01000000d95c783b */ /* 0x000eea0000000200 */
[----:B------:R-:W4:Y:S05]  /*4240*/  LDSM.16.M88.4 R96, [R217+0x10800] ;  /* 0x01080000d960783b */ /* 0x000f2a0000000200 */
[----:B------:R-:W-:Y:S05]  /*4250*/  LDSM.16.M88.4 R100, [R216] ;  /* 0x00000000d864783b */ /* 0x000fea0000000200 */
[----:B------:R-:W4:Y:S05]  /*4260*/  LDSM.16.M88.4 R104, [R214+0x10000] ;  /* 0x01000000d668783b */ /* 0x000f2a0000000200 */
[----:B------:R-:W-:Y:S01]  /*4270*/  LDSM.16.M88.4 R108, [R215] ;  /* 0x00000000d76c783b */ /* 0x000fe20000000200 */
[C---:B-1----:R-:W-:Y:S04]  /*4280*/  HMMA.16816.F32 R4, R16.reuse, R8, RZ ;  /* 0x000000081004723c */ /* 0x042fe800000018ff */
[----:B------:R-:W-:Y:S04]  /*4290*/  LDSM.16.M88.4 R112, [R213+0x10000] ;  /* 0x01000000d570783b */ /* 0x000fe80000000200 */
[C---:B------:R-:W-:Y:S08]  /*42a0*/  HMMA.16816.F32 R8, R16.reuse, R10, RZ ;  /* 0x0000000a1008723c */ /* 0x040ff000000018ff */
[C---:B--2---:R-:W-:Y:S08]  /*42b0*/  HMMA.16816.F32 R12, R16.reuse, R84, RZ ;  /* 0x00000054100c723c */ /* 0x044ff000000018ff */
[----:B------:R-:W-:Y:S01]  /*42c0*/  HMMA.16816.F32 R16, R16, R86, RZ ;  /* 0x000000561010723c */ /* 0x000fe200000018ff */
[----:B------:R-:W1:Y:S07]  /*42d0*/  LDSM.16.M88.4 R84, [R214+0x10800] ;  /* 0x01080000d654783b */ /* 0x000e6e0000000200 */
[C---:B---3--:R-:W-:Y:S08]  /*42e0*/  HMMA.16816.F32 R4, R88.reuse, R92, R4 ;  /* 0x0000005c5804723c */ /* 0x048ff00000001804 */
[C---:B------:R-:W-:Y:S01]  /*42f0*/  HMMA.16816.F32 R8, R88.reuse, R94, R8 ;  /* 0x0000005e5808723c */ /* 0x040fe20000001808 */
[----:B------:R-:W-:Y:S07]  /*4300*/  LDSM.16.M88.4 R92, [R220+0x2000] ;  /* 0x00200000dc5c783b */ /* 0x000fee0000000200 */
[C---:B----4-:R-:W-:Y:S08]  /*4310*/  HMMA.16816.F32 R12, R88.reuse, R96, R12 ;  /* 0x00000060580c723c */ /* 0x050ff0000000180c */
        /* <DEDUP_REMOVED lines=58> */
[----:B------:R4:W2:Y:S02]  /*46c0*/  LDSM.16.M88.4 R108, [R220+0x6000] ;  /* 0x00600000dc6c783b */ /* 0x0008a40000000200 */
[C---:B---3--:R-:W-:Y:S08]  /*46d0*/  HMMA.16816.F32 R4, R92.reuse, R96, R4 ;  /* 0x000000605c04723c */ /* 0x048ff00000001804 */
[C---:B------:R-:W-:Y:S01]  /*46e0*/  HMMA.16816.F32 R8, R92.reuse, R98, R8 ;  /* 0x000000625c08723c */ /* 0x040fe20000001808 */
[----:B------:R-:W-:Y:S07]  /*46f0*/  LDSM.16.M88.4 R96, [R217+0x16000] ;  /* 0x01600000d960783b */ /* 0x000fee0000000200 */
[C---:B-1----:R-:W-:Y:S03]  /*4700*/  HMMA.16816.F32 R12, R92.reuse, R84, R12 ;  /* 0x000000545c0c723c */ /* 0x042fe6000000180c */
[----:B----4-:R-:W-:Y:S05]  /*4710*/  LEA R220, R249, UR4, 0x1 ;  /* 0x00000004f9dc7c11 */ /* 0x010fea000f8e08ff */
        /* <DEDUP_REMOVED lines=8> */
[--C-:B----4-:R-:W-:Y:S04]  /*47a0*/  IMAD.IADD R218, R2, 0x1, R220.reuse ;  /* 0x0000000102da7824 */ /* 0x110fe800078e02dc */
[----:B------:R-:W-:Y:S01]  /*47b0*/  HMMA.16816.F32 R16, R100, R90, R16 ;  /* 0x0000005a6410723c */ /* 0x000fe20000001810 */
[----:B------:R1:W2:Y:S05]  /*47c0*/  LDSM.16.M88.4 R88, [R217+0x16800] ;  /* 0x01680000d958783b */ /* 0x0002aa0000000200 */
[----:B------:R4:W2:Y:S02]  /*47d0*/  LDSM.16.M88.4 R100, [R216+0x6000] ;  /* 0x00600000d864783b */ /* 0x0008a40000000200 */
[C---:B------:R-:W-:Y:S08]  /*47e0*/  HMMA.16816.F32 R4, R108.reuse, R112, R4 ;  /* 0x000000706c04723c */ /* 0x040ff00000001804 */
[C---:B------:R-:W-:Y:S01]  /*47f0*/  HMMA.16816.F32 R8, R108.reuse, R114, R8 ;  /* 0x000000726c08723c */ /* 0x040fe20000001808 */
[----:B------:R-:W-:Y:S07]  /*4800*/  LDSM.16.M88.4 R112, [R213+0x16000] ;  /* 0x01600000d570783b */ /* 0x000fee0000000200 */
[C---:B---3--:R-:W-:Y:S03]  /*4810*/  HMMA.16816.F32 R12, R108.reuse, R84, R12 ;  /* 0x000000546c0c723c */ /* 0x048fe6000000180c */
[----:B-1----:R-:W-:Y:S01]  /*4820*/  IADD3 R217, PT, PT, R219, R2, RZ ;  /* 0x00000002dbd97210 */ /* 0x002fe20007ffe0ff */
[----:B----4-:R-:W-:Y:S04]  /*4830*/  IMAD.IADD R216, R208, 0x1, R220 ;  /* 0x00000001d0d87824 */ /* 0x010fe800078e02dc */
[----:B------:R-:W-:Y:S01]  /*4840*/  HMMA.16816.F32 R16, R108, R86, R16 ;  /* 0x000000566c10723c */ /* 0x000fe20000001810 */
[----:B------:R1:W3:Y:S05]  /*4850*/  LDSM.16.M88.4 R84, [R214+0x16800] ;  /* 0x01680000d654783b */ /* 0x0002ea0000000200 */
[----:B------:R4:W3:Y:S02]  /*4860*/  LDSM.16.M88.4 R108, [R215+0x6000] ;  /* 0x00600000d76c783b */ /* 0x0008e40000000200 */
[C---:B------:R-:W-:Y:S08]  /*4870*/  HMMA.16816.F32 R4, R92.reuse, R96, R4 ;  /* 0x000000605c04723c */ /* 0x040ff00000001804 */
[C---:B------:R-:W-:Y:S08]  /*4880*/  HMMA.16816.F32 R8, R92.reuse, R98, R8 ;  /* 0x000000625c08723c */ /* 0x040ff00000001808 */
[C---:B--2---:R-:W-:Y:S03]  /*4890*/  HMMA.16816.F32 R12, R92.reuse, R88, R12 ;  /* 0x000000585c0c723c */ /* 0x044fe6000000180c */
[----:B------:R-:W-:Y:S02]  /*48a0*/  @!P0 VIADDMNMX R88, R244, -R232, UR42, PT ;  /* 0x0000002af4588e46 */ /* 0x000fe4000b8009e8 */
[----:B-1----:R-:W-:Y:S01]  /*48b0*/  IADD3 R214, PT, PT, R208, R219, RZ ;  /* 0x000000dbd0d67210 */ /* 0x002fe20007ffe0ff */
[----:B----4-:R-:W-:Y:S01]  /*48c0*/  IMAD.IADD R215, R2, 0x1, R216 ;  /* 0x0000000102d77824 */ /* 0x010fe200078e02d8 */
[----:B------:R-:W-:Y:S01]  /*48d0*/  @!P0 ISETP.GE.AND P2, PT, R235, R88, PT ;  /* 0x00000058eb00820c */ /* 0x000fe20003f46270 */
[----:B------:R-:W-:Y:S03]  /*48e0*/  HMMA.16816.F32 R16, R92, R90, R16 ;  /* 0x0000005a5c10723c */ /* 0x000fe60000001810 */
[----:B------:R-:W-:Y:S01]  /*48f0*/  FMUL.FTZ R92, R226, 1.4426950216293334961 ;  /* 0x3fb8aa3be25c7820 */ /* 0x000fe20000410000 */
[----:B------:R-:W-:Y:S04]  /*4900*/  FMUL.FTZ R90, R227, 1.4426950216293334961 ;  /* 0x3fb8aa3be35a7820 */ /* 0x000fe80000410000 */
[C---:B------:R-:W-:Y:S08]  /*4910*/  HMMA.16816.F32 R4, R100.reuse, R104, R4 ;  /* 0x000000686404723c */ /* 0x040ff00000001804 */
[C---:B------:R-:W-:Y:S08]  /*4920*/  HMMA.16816.F32 R8, R100.reuse, R106, R8 ;  /* 0x0000006a6408723c */ /* 0x040ff00000001808 */
[C---:B---3--:R-:W-:Y:S08]  /*4930*/  HMMA.16816.F32 R12, R100.reuse, R84, R12 ;  /* 0x00000054640c723c */ /* 0x048ff0000000180c */
[----:B------:R-:W-:Y:S01]  /*4940*/  HMMA.16816.F32 R16, R100, R86, R16 ;  /* 0x000000566410723c */ /* 0x000fe20000001810 */
[----:B------:R1:W2:Y:S07]  /*4950*/  LDSM.16.M88.4 R84, [R213+0x16800] ;  /* 0x01680000d554783b */ /* 0x0002ae0000000200 */
[C---:B------:R-:W-:Y:S08]  /*4960*/  HMMA.16816.F32 R4, R108.reuse, R112, R4 ;  /* 0x000000706c04723c */ /* 0x040ff00000001804 */
[C---:B------:R-:W-:Y:S03]  /*4970*/  HMMA.16816.F32 R8, R108.reuse, R114, R8 ;  /* 0x000000726c08723c */ /* 0x040fe60000001808 */
[----:B-1----:R-:W-:Y:S08]  /*4980*/  IADD3 R213, PT, PT, R2, R214, RZ ;  /* 0x000000d602d57210 */ /* 0x002ff00007ffe0ff */
[----:B------:R-:W-:Y:S01]  /*4990*/  FADD.FTZ R89, R243, R4 ;  /* 0x00000004f3597221 */ /* 0x000fe20000010000 */
[----:B------:R-:W-:Y:S01]  /*49a0*/  FSEL R4, R90, RZ, P1 ;  /* 0x000000ff5a047208 */ /* 0x000fe20000800000 */
[C---:B------:R-:W-:Y:S01]  /*49b0*/  FADD.FTZ R5, R242.reuse, R5 ;  /* 0x00000005f2057221 */ /* 0x040fe20000010000 */
[----:B------:R-:W-:Y:S01]  /*49c0*/  @!P0 IADD3 R90, PT, PT, R235, 0x1, RZ ;  /* 0x00000001eb5a8810 */ /* 0x000fe20007ffe0ff */
[----:B------:R-:W-:Y:S01]  /*49d0*/  FADD.FTZ R91, R243, R6 ;  /* 0x00000006f35b7221 */ /* 0x000fe20000010000 */
[----:B------:R-:W-:Y:S01]  /*49e0*/  @!P0 FSEL R89, R89, -INF , !P2 ;  /* 0xff80000059598808 */ /* 0x000fe20005000000 */
[----:B------:R-:W-:Y:S01]  /*49f0*/  FADD.FTZ R6, R242, R7 ;  /* 0x00000007f2067221 */ /* 0x000fe20000010000 */
[-C--:B------:R-:W-:Y:S01]  /*4a00*/  @!P0 ISETP.GE.AND P2, PT, R90, R88.reuse, PT ;  /* 0x000000585a00820c */ /* 0x080fe20003f46270 */
[----:B------:R-:W-:Y:S01]  /*4a10*/  @!P0 VIADD R7, R235, 0x8 ;  /* 0x00000008eb078836 */ /* 0x000fe20000000000 */
[----:B------:R-:W-:Y:S01]  /*4a20*/  FSETP.NEU.FTZ.AND P1, PT, R226, -INF , PT ;  /* 0xff800000e200780b */ /* 0x000fe20003f3d000 */
[----:B------:R-:W-:Y:S01]  /*4a30*/  FFMA.FTZ R118, R89, UR12, -R4 ;  /* 0x0000000c59767c23 */ /* 0x000fe20008010804 */
[----:B------:R-:W-:Y:S01]  /*4a40*/  @!P0 FSEL R5, R5, -INF , !P2 ;  /* 0xff80000005058808 */ /* 0x000fe20005000000 */
[----:B------:R-:W-:Y:S01]  /*4a50*/  FADD.FTZ R8, R241, R8 ;  /* 0x00000008f1087221 */ /* 0x000fe20000010000 */
[----:B------:R-:W-:Y:S01]  /*4a60*/  @!P0 VIADDMNMX R89, R244, -R229, UR42, PT ;  /* 0x0000002af4598e46 */ /* 0x000fe2000b8009e5 */
[C---:B--2---:R-:W-:Y:S02]  /*4a70*/  HMMA.16816.F32 R12, R108.reuse, R84, R12 ;  /* 0x000000546c0c723c */ /* 0x044fe4000000180c */
[----:B------:R-:W-:Y:S01]  /*4a80*/  MUFU.EX2 R118, R118 ;  /* 0x0000007600767308 */ /* 0x000fe20000000800 */
[----:B------:R-:W-:Y:S01]  /*4a90*/  FFMA.FTZ R119, R5, UR12, -R4 ;  /* 0x0000000c05777c23 */ /* 0x000fe20008010804 */
[----:B------:R-:W-:Y:S01]  /*4aa0*/  FSEL R5, R92, RZ, P1 ;  /* 0x000000ff5c057208 */ /* 0x000fe20000800000 */
[----:B------:R-:W-:Y:S01]  /*4ab0*/  FADD.FTZ R9, R240, R9 ;  /* 0x00000009f0097221 */ /* 0x000fe20000010000 */
[-C--:B------:R-:W-:Y:S01]  /*4ac0*/  @!P0 ISETP.GE.AND P1, PT, R90, R89.reuse, PT ;  /* 0x000000595a00820c */ /* 0x080fe20003f26270 */
[----:B------:R-:W-:Y:S01]  /*4ad0*/  FADD.FTZ R10, R241, R10 ;  /* 0x0000000af10a7221 */ /* 0x000fe20000010000 */
[----:B------:R-:W-:Y:S04]  /*4ae0*/  HMMA.16816.F32 R16, R108, R86, R16 ;  /* 0x000000566c10723c */ /* 0x000fe80000001810 */
[----:B------:R-:W1:Y:S01]  /*4af0*/  MUFU.EX2 R119, R119 ;  /* 0x0000007700777308 */ /* 0x000e620000000800 */
[----:B------:R-:W-:Y:S01]  /*4b00*/  @!P0 FSEL R6, R6, -INF , !P1 ;  /* 0xff80000006068808 */ /* 0x000fe20004800000 */
[----:B------:R-:W-:Y:S01]  /*4b10*/  FADD.FTZ R11, R240, R11 ;  /* 0x0000000bf00b7221 */ /* 0x000fe20000010000 */
[-C--:B------:R-:W-:Y:S02]  /*4b20*/  @!P0 ISETP.GE.AND P1, PT, R7, R88.reuse, PT ;  /* 0x000000580700820c */ /* 0x080fe40003f26270 */
[CC--:B------:R-:W-:Y:S01]  /*4b30*/  @!P0 ISETP.GE.AND P2, PT, R235.reuse, R89.reuse, PT ;  /* 0x00000059eb00820c */ /* 0x0c0fe20003f46270 */
[----:B------:R-:W-:Y:S01]  /*4b40*/  FFMA.FTZ R121, R6, UR12, -R5 ;  /* 0x0000000c06797c23 */ /* 0x000fe20008010805 */
[----:B------:R-:W-:Y:S02]  /*4b50*/  @!P0 IADD3 R6, PT, PT, R235, 0x9, RZ ;  /* 0x00000009eb068810 */ /* 0x000fe40007ffe0ff */
[----:B------:R-:W-:Y:S01]  /*4b60*/  @!P0 FSEL R8, R8, -INF , !P1 ;  /* 0xff80000008088808 */ /* 0x000fe20004800000 */
[C---:B------:R-:W-:Y:S01]  /*4b70*/  FADD.FTZ R12, R239.reuse, R12 ;  /* 0x0000000cef0c7221 */ /* 0x040fe20000010000 */
[-C--:B------:R-:W-:Y:S01]  /*4b80*/  @!P0 ISETP.GE.AND P1, PT, R6, R88.reuse, PT ;  /* 0x000000580600820c */ /* 0x080fe20003f26270 */
[C---:B------:R-:W-:Y:S01]  /*4b90*/  FADD.FTZ R13, R238.reuse, R13 ;  /* 0x0000000dee0d7221 */ /* 0x040fe20000010000 */
[----:B------:R-:W-:Y:S01]  /*4ba0*/  FADD.FTZ R14, R239, R14 ;  /* 0x0000000eef0e7221 */ /* 0x000fe20000010000 */
[----:B------:R-:W-:Y:S01]  /*4bb0*/  FADD.FTZ R15, R238, R15 ;  /* 0x0000000fee0f7221 */ /* 0x000fe20000010000 */
[----:B------:R-:W-:Y:S01]  /*4bc0*/  @!P0 FSEL R9, R9, -INF , !P1 ;  /* 0xff80000009098808 */ /* 0x000fe20004800000 */
[----:B------:R-:W-:Y:S01]  /*4bd0*/  FFMA.FTZ R122, R8, UR12, -R4 ;  /* 0x0000000c087a7c23 */ /* 0x000fe20008010804 */
[-C--:B------:R-:W-:Y:S01]  /*4be0*/  @!P0 ISETP.GE.AND P1, PT, R7, R89.reuse, PT ;  /* 0x000000590700820c */ /* 0x080fe20003f26270 */
[----:B------:R-:W-:Y:S02]  /*4bf0*/  @!P0 VIADD R7, R235, 0x10 ;  /* 0x00000010eb078836 */ /* 0x000fe40000000000 */
[C---:B------:R-:W-:Y:S01]  /*4c00*/  FADD.FTZ R16, R237.reuse, R16 ;  /* 0x00000010ed107221 */ /* 0x040fe20000010000 */
[----:B------:R-:W-:Y:S01]  /*4c10*/  FADD.FTZ R17, R236, R17 ;  /* 0x00000011ec117221 */ /* 0x000fe20000010000 */
[----:B------:R-:W-:Y:S01]  /*4c20*/  @!P0 FSEL R10, R10, -INF , !P1 ;  /* 0xff8000000a0a8808 */ /* 0x000fe20004800000 */
[----:B------:R-:W-:Y:S01]  /*4c30*/  FADD.FTZ R18, R237, R18 ;  /* 0x00000012ed127221 */ /* 0x000fe20000010000 */
[-C--:B------:R-:W-:Y:S01]  /*4c40*/  @!P0 ISETP.GE.AND P1, PT, R6, R89.reuse, PT ;  /* 0x000000590600820c */ /* 0x080fe20003f26270 */
[----:B------:R-:W-:Y:S01]  /*4c50*/  FADD.FTZ R19, R236, R19 ;  /* 0x00000013ec137221 */ /* 0x000fe20000010000 */
[----:B------:R-:W-:Y:S01]  /*4c60*/  @!P0 IADD3 R6, PT, PT, R235, 0x11, RZ ;  /* 0x00000011eb068810 */ /* 0x000fe20007ffe0ff */
[--C-:B------:R-:W-:Y:S01]  /*4c70*/  FFMA.FTZ R123, R9, UR12, -R4.reuse ;  /* 0x0000000c097b7c23 */ /* 0x100fe20008010804 */
[----:B------:R-:W-:Y:S01]  /*4c80*/  @!P0 FSEL R11, R11, -INF , !P1 ;  /* 0xff8000000b0b8808 */ /* 0x000fe20004800000 */
[--C-:B------:R-:W-:Y:S01]  /*4c90*/  FFMA.FTZ R124, R10, UR12, -R5.reuse ;  /* 0x0000000c0a7c7c23 */ /* 0x100fe20008010805 */
[-C--:B------:R-:W-:Y:S01]  /*4ca0*/  @!P0 ISETP.GE.AND P1, PT, R7, R88.reuse, PT ;  /* 0x000000580700820c */ /* 0x080fe20003f26270 */
[----:B------:R-:W-:Y:S01]  /*4cb0*/  MUFU.EX2 R121, R121 ;  /* 0x0000007900797308 */ /* 0x000fe20000000800 */
[----:B------:R-:W-:Y:S01]  /*4cc0*/  @!P0 FSEL R91, R91, -INF , !P2 ;  /* 0xff8000005b5b8808 */ /* 0x000fe20005000000 */
[--C-:B------:R-:W-:Y:S01]  /*4cd0*/  FFMA.FTZ R125, R11, UR12, -R5.reuse ;  /* 0x0000000c0b7d7c23 */ /* 0x100fe20008010805 */
[----:B------:R-:W-:Y:S02]  /*4ce0*/  @!P0 FSEL R12, R12, -INF , !P1 ;  /* 0xff8000000c0c8808 */ /* 0x000fe40004800000 */
[----:B------:R-:W-:Y:S01]  /*4cf0*/  @!P0 ISETP.GE.AND P1, PT, R6, R88, PT ;  /* 0x000000580600820c */ /* 0x000fe20003f26270 */
[--C-:B------:R-:W-:Y:S01]  /*4d00*/  FFMA.FTZ R120, R91, UR12, -R5.reuse ;  /* 0x0000000c5b787c23 */ /* 0x100fe20008010805 */
[----:B-1----:R-:W-:Y:S01]  /*4d10*/  F2FP.F16.F32.PACK_AB R8, R119, R118 ;  /* 0x000000767708723e */ /* 0x002fe200000000ff */
[--C-:B------:R-:W-:Y:S01]  /*4d20*/  FFMA.FTZ R126, R12, UR12, -R4.reuse ;  /* 0x0000000c0c7e7c23 */ /* 0x100fe20008010804 */
[----:B------:R-:W-:Y:S01]  /*4d30*/  @!P0 FSEL R13, R13, -INF , !P1 ;  /* 0xff8000000d0d8808 */ /* 0x000fe20004800000 */
[----:B------:R-:W-:Y:S01]  /*4d40*/  MUFU.EX2 R122, R122 ;  /* 0x0000007a007a7308 */ /* 0x000fe20000000800 */
[-C--:B------:R-:W-:Y:S01]  /*4d50*/  @!P0 ISETP.GE.AND P1, PT, R7, R89.reuse, PT ;  /* 0x000000590700820c */ /* 0x080fe20003f26270 */
[----:B------:R-:W-:Y:S01]  /*4d60*/  @!P0 VIADD R7, R235, 0x18 ;  /* 0x00000018eb078836 */ /* 0x000fe20000000000 */
[----:B------:R-:W-:Y:S01]  /*4d70*/  STS [R197+0x22000], R8 ;  /* 0x02200008c5007388 */ /* 0x000fe20000000800 */
[--C-:B------:R-:W-:Y:S01]  /*4d80*/  FFMA.FTZ R127, R13, UR12, -R4.reuse ;  /* 0x0000000c0d7f7c23 */ /* 0x100fe20008010804 */
[----:B------:R-:W-:Y:S02]  /*4d90*/  @!P0 FSEL R14, R14, -INF , !P1 ;  /* 0xff8000000e0e8808 */ /* 0x000fe40004800000 */
[-C--:B------:R-:W-:Y:S03]  /*4da0*/  @!P0 ISETP.GE.AND P1, PT, R6, R89.reuse, PT ;  /* 0x000000590600820c */ /* 0x080fe60003f26270 */
[----:B------:R-:W1:Y:S01]  /*4db0*/  MUFU.EX2 R120, R120 ;  /* 0x0000007800787308 */ /* 0x000e620000000800 */
[----:B------:R-:W-:Y:S01]  /*4dc0*/  @!P0 IADD3 R6, PT, PT, R235, 0x19, RZ ;  /* 0x00000019eb068810 */ /* 0x000fe20007ffe0ff */
[--C-:B------:R-:W-:Y:S01]  /*4dd0*/  FFMA.FTZ R128, R14, UR12, -R5.reuse ;  /* 0x0000000c0e807c23 */ /* 0x100fe20008010805 */
[----:B------:R-:W-:Y:S02]  /*4de0*/  @!P0 FSEL R15, R15, -INF , !P1 ;  /* 0xff8000000f0f8808 */ /* 0x000fe40004800000 */
[-C--:B------:R-:W-:Y:S03]  /*4df0*/  @!P0 ISETP.GE.AND P1, PT, R7, R88.reuse, PT ;  /* 0x000000580700820c */ /* 0x080fe60003f26270 */
[--C-:B------:R-:W-:Y:S01]  /*4e00*/  FFMA.FTZ R129, R15, UR12, -R5.reuse ;  /* 0x0000000c0f817c23 */ /* 0x100fe20008010805 */
[----:B------:R-:W-:Y:S01]  /*4e10*/  @!P0 FSEL R16, R16, -INF , !P1 ;  /* 0xff80000010108808 */ /* 0x000fe20004800000 */
[----:B------:R-:W2:Y:S01]  /*4e20*/  MUFU.EX2 R123, R123 ;  /* 0x0000007b007b7308 */ /* 0x000ea20000000800 */
[----:B------:R-:W-:Y:S03]  /*4e30*/  @!P0 ISETP.GE.AND P1, PT, R6, R88, PT ;  /* 0x000000580600820c */ /* 0x000fe60003f26270 */
[--C-:B------:R-:W-:Y:S01]  /*4e40*/  FFMA.FTZ R131, R16, UR12, -R4.reuse ;  /* 0x0000000c10837c23 */ /* 0x100fe20008010804 */
[----:B------:R-:W-:Y:S02]  /*4e50*/  @!P0 FSEL R17, R17, -INF , !P1 ;  /* 0xff80000011118808 */ /* 0x000fe40004800000 */
[-C--:B------:R-:W-:Y:S03]  /*4e60*/  @!P0 ISETP.GE.AND P1, PT, R7, R89.reuse, PT ;  /* 0x000000590700820c */ /* 0x080fe60003f26270 */
[----:B------:R-:W-:Y:S01]  /*4e70*/  MUFU.EX2 R124, R124 ;  /* 0x0000007c007c7308 */ /* 0x000fe20000000800 */
[----:B-1----:R-:W-:Y:S01]  /*4e80*/  F2FP.F16.F32.PACK_AB R7, R121, R120 ;  /* 0x000000787907723e */ /* 0x002fe200000000ff */
[----:B------:R-:W-:Y:S01]  /*4e90*/  FFMA.FTZ R4, R17, UR12, -R4 ;  /* 0x0000000c11047c23 */ /* 0x000fe20008010804 */
[----:B------:R-:W-:Y:S02]  /*4ea0*/  @!P0 FSEL R18, R18, -INF , !P1 ;  /* 0xff80000012128808 */ /* 0x000fe40004800000 */
[----:B------:R-:W-:Y:S01]  /*4eb0*/  @!P0 ISETP.GE.AND P1, PT, R6, R89, PT ;  /* 0x000000590600820c */ /* 0x000fe20003f26270 */
[----:B------:R-:W-:Y:S02]  /*4ec0*/  STS [R197+0x22400], R7 ;  /* 0x02240007c5007388 */ /* 0x000fe40000000800 */
[--C-:B------:R-:W-:Y:S01]  /*4ed0*/  FFMA.FTZ R203, R18, UR12, -R5.reuse ;  /* 0x0000000c12cb7c23 */ /* 0x100fe20008010805 */
[----:B------:R-:W-:Y:S01]  /*4ee0*/  @!P0 FSEL R19, R19, -INF , !P1 ;  /* 0xff80000013138808 */ /* 0x000fe20004800000 */
[----:B------:R-:W1:Y:S01]  /*4ef0*/  MUFU.EX2 R125, R125 ;  /* 0x0000007d007d7308 */ /* 0x000e620000000800 */
[----:B--2---:R-:W-:Y:S02]  /*4f00*/  F2FP.F16.F32.PACK_AB R6, R123, R122 ;  /* 0x0000007a7b06723e */ /* 0x004fe400000000ff */
[C---:B------:R-:W-:Y:S01]  /*4f10*/  LEA R204, P0, R228.reuse, R116, 0x2 ;  /* 0x00000074e4cc7211 */ /* 0x040fe200078010ff */
[----:B------:R-:W-:Y:S02]  /*4f20*/  FFMA.FTZ R5, R19, UR12, -R5 ;  /* 0x0000000c13057c23 */ /* 0x000fe40008010805 */
[----:B------:R2:W-:Y:S01]  /*4f30*/  STS [R199], R6 ;  /* 0x00000006c7007388 */ /* 0x0005e20000000800 */
[----:B------:R-:W-:Y:S03]  /*4f40*/  LEA.HI.X R205, R228, R117, RZ, 0x2, P0 ;  /* 0x00000075e4cd7211 */ /* 0x000fe600000f14ff */
[----:B------:R1:W-:Y:S02]  /*4f50*/  MUFU.EX2 R202, R5 ;  /* 0x0000000500ca7308 */ /* 0x0003e40000000800 */
[----:B------:R-:W3:Y:S08]  /*4f60*/  LDG.E R116, desc[UR38][R204.64] ;  /* 0x00000026cc747981 */ /* 0x000ef0000c1e1900 */
[----:B------:R-:W-:Y:S01]  /*4f70*/  MUFU.EX2 R126, R126 ;  /* 0x0000007e007e7308 */ /* 0x000fe20000000800 */
[----:B------:R-:W4:Y:S09]  /*4f80*/  LDG.E R117, desc[UR38][R204.64+0x20] ;  /* 0x00002026cc757981 */ /* 0x000f32000c1e1900 */
[----:B------:R-:W2:Y:S01]  /*4f90*/  MUFU.EX2 R127, R127 ;  /* 0x0000007f007f7308 */ /* 0x000ea20000000800 */
[----:B-1----:R-:W-:Y:S05]  /*4fa0*/  F2FP.F16.F32.PACK_AB R5, R125, R124 ;  /* 0x0000007c7d05723e */ /* 0x002fea00000000ff */
[----:B------:R1:W-:Y:S04]  /*4fb0*/  STS [R199+0x400], R5 ;  /* 0x00040005c7007388 */ /* 0x0003e80000000800 */
[----:B------:R2:W-:Y:S10]  /*4fc0*/  MUFU.EX2 R196, R4 ;  /* 0x0000000400c47308 */ /* 0x0005f40000000800 */
[----:B------:R-:W-:Y:S10]  /*4fd0*/  MUFU.EX2 R128, R128 ;  /* 0x0000008000807308 */ /* 0x000ff40000000800 */
[----:B------:R-:W1:Y:S01]  /*4fe0*/  MUFU.EX2 R129, R129 ;  /* 0x0000008100817308 */ /* 0x000e620000000800 */
[----:B--2---:R-:W-:Y:S05]  /*4ff0*/  F2FP.F16.F32.PACK_AB R4, R127, R126 ;  /* 0x0000007e7f04723e */ /* 0x004fea00000000ff */
[----:B------:R2:W-:Y:S04]  /*5000*/  STS [R198], R4 ;  /* 0x00000004c6007388 */ /* 0x0005e80000000800 */
[----:B------:R-:W2:Y:S10]  /*5010*/  MUFU.EX2 R131, R131 ;  /* 0x0000008300837308 */ /* 0x000eb40000000800 */
[----:B------:R-:W2:Y:S01]  /*5020*/  MUFU.EX2 R203, R203 ;  /* 0x000000cb00cb7308 */ /* 0x000ea20000000800 */
[----:B-1----:R-:W-:Y:S05]  /*5030*/  F2FP.F16.F32.PACK_AB R6, R129, R128 ;  /* 0x000000808106723e */ /* 0x002fea00000000ff */
[----:B------:R-:W-:Y:S01]  /*5040*/  STS [R198+0x400], R6 ;  /* 0x00040006c6007388 */ /* 0x000fe20000000800 */
[----:B--2---:R-:W-:Y:S05]  /*5050*/  F2FP.F16.F32.PACK_AB R5, R196, R131 ;  /* 0x00000083c405723e */ /* 0x004fea00000000ff */
[----:B------:R-:W-:Y:S01]  /*5060*/  STS [R130], R5 ;  /* 0x0000000582007388 */ /* 0x000fe20000000800 */
[----:B------:R-:W-:Y:S05]  /*5070*/  F2FP.F16.F32.PACK_AB R4, R202, R203 ;  /* 0x000000cbca04723e */ /* 0x000fea00000000ff */
[----:B------:R-:W-:Y:S05]  /*5080*/  STS [R130+0x400], R4 ;  /* 0x0004000482007388 */ /* 0x000fea0000000800 */
[----:B------:R-:W-:Y:S05]  /*5090*/  LDSM.16.M88.4 R16, [R220+0x8000] ;  /* 0x00800000dc10783b */ /* 0x000fea0000000200 */
[----:B------:R-:W1:Y:S05]  /*50a0*/  LDSM.16.M88.4 R8, [R219+0x18000] ;  /* 0x01800000db08783b */ /* 0x000e6a0000000200 */
[----:B------:R-:W2:Y:S05]  /*50b0*/  LDSM.16.M88.4 R84, [R219+0x18800] ;  /* 0x01880000db54783b */ /* 0x000eaa0000000200 */
[----:B------:R-:W-:Y:S05]  /*50c0*/  LDSM.16.M88.4 R88, [R218+0x8000] ;  /* 0x00800000da58783b */ /* 0x000fea0000000200 */
[----:B------:R-:W2:Y:S05]  /*50d0*/  LDSM.16.M88.4 R92, [R217+0x18000] ;  /* 0x01800000d95c783b */ /* 0x000eaa0000000200 */
[----:B------:R-:W2:Y:S05]  /*50e0*/  LDSM.16.M88.4 R96, [R217+0x18800] ;  /* 0x01880000d960783b */ /* 0x000eaa0000000200 */
[----:B------:R-:W-:Y:S05]  /*50f0*/  LDSM.16.M88.4 R100, [R216+0x8000] ;  /* 0x00800000d864783b */ /* 0x000fea0000000200 */
[----:B------:R-:W2:Y:S05]  /*5100*/  LDSM.16.M88.4 R104, [R214+0x18000] ;  /* 0x01800000d668783b */ /* 0x000eaa0000000200 */
[----:B------:R-:W-:Y:S01]  /*5110*/  LDSM.16.M88.4 R108, [R213+0x18000] ;  /* 0x01800000d56c783b */ /* 0x000fe20000000200 */
[C---:B-1----:R-:W-:Y:S04]  /*5120*/  HMMA.16816.F32 R4, R16.reuse, R8, RZ ;  /* 0x000000081004723c */ /* 0x042fe800000018ff */
[----:B------:R-:W-:Y:S04]  /*5130*/  LDSM.16.M88.4 R112, [R219+0x1a000] ;  /* 0x01a00000db70783b */ /* 0x000fe80000000200 */
[C---:B------:R-:W-:Y:S08]  /*5140*/  HMMA.16816.F32 R8, R16.reuse, R10, RZ ;  /* 0x0000000a1008723c */ /* 0x040ff000000018ff */
[C---:B--2---:R-:W-:Y:S08]  /*5150*/  HMMA.16816.F32 R12, R16.reuse, R84, RZ ;  /* 0x00000054100c723c */ /* 0x044ff000000018ff */
[----:B------:R-:W-:Y:S01]  /*5160*/  HMMA.16816.F32 R16, R16, R86, RZ ;  /* 0x000000561010723c */ /* 0x000fe200000018ff */
[----:B------:R-:W1:Y:S07]  /*5170*/  LDSM.16.M88.4 R84, [R214+0x18800] ;  /* 0x01880000d654783b */ /* 0x000e6e0000000200 */
[C---:B------:R-:W-:Y:S08]  /*5180*/  HMMA.16816.F32 R4, R88.reuse, R92, R4 ;  /* 0x0000005c5804723c */ /* 0x040ff00000001804 */
[C---:B------:R-:W-:Y:S01]  /*5190*/  HMMA.16816.F32 R8, R88.reuse, R94, R8 ;  /* 0x0000005e5808723c */ /* 0x040fe20000001808 */
[----:B------:R-:W2:Y:S07]  /*51a0*/  LDSM.16.M88.4 R92, [R215+0x8000] ;  /* 0x00800000d75c783b */ /* 0x000eae0000000200 */
        /* <DEDUP_REMOVED lines=14> */
[C---:B------:R-:W-:Y:S08]  /*5290*/  HMMA.16816.F32 R12, R92.reuse, R88, R12 ;  /* 0x000000585c0c723c */ /* 0x040ff0000000180c */
        /* <DEDUP_REMOVED lines=66> */
[C---:B----4-:R-:W-:Y:S05]  /*56c0*/  HMMA.16816.F32 R4, R96.reuse, R112, R4 ;  /* 0x000000706004723c */ /* 0x050fea0000001804 */
[----:B------:R-:W-:Y:S03]  /*56d0*/  LEA R112, R211, UR5, 0x1 ;  /* 0x00000005d3707c11 */ /* 0x000fe6000f8e08ff */
[C---:B------:R-:W-:Y:S03]  /*56e0*/  HMMA.16816.F32 R8, R96.reuse, R114, R8 ;  /* 0x000000726008723c */ /* 0x040fe60000001808 */
[----:B------:R-:W-:Y:S05]  /*56f0*/  IADD3 R112, PT, PT, R208, R112, RZ ;  /* 0x00000070d0707210 */ /* 0x000fea0007ffe0ff */
[C---:B--2---:R-:W-:Y:S08]  /*5700*/  HMMA.16816.F32 R12, R96.reuse, R88, R12 ;  /* 0x00000058600c723c */ /* 0x044ff0000000180c */
[----:B------:R-:W-:Y:S01]  /*5710*/  HMMA.16816.F32 R16, R96, R90, R16 ;  /* 0x0000005a6010723c */ /* 0x000fe20000001810 */
[----:B------:R-:W2:Y:S07]  /*5720*/  LDSM.16.M88.4 R88, [R213+0x1e800] ;  /* 0x01e80000d558783b */ /* 0x000eae0000000200 */
[C---:B------:R-:W-:Y:S08]  /*5730*/  HMMA.16816.F32 R4, R100.reuse, R104, R4 ;  /* 0x000000686404723c */ /* 0x040ff00000001804 */
[C---:B------:R-:W-:Y:S08]  /*5740*/  HMMA.16816.F32 R8, R100.reuse, R106, R8 ;  /* 0x0000006a6408723c */ /* 0x040ff00000001808 */
[C---:B-1----:R-:W-:Y:S08]  /*5750*/  HMMA.16816.F32 R12, R100.reuse, R84, R12 ;  /* 0x00000054640c723c */ /* 0x042ff0000000180c */
[----:B------:R-:W-:Y:S08]  /*5760*/  HMMA.16816.F32 R16, R100, R86, R16 ;  /* 0x000000566410723c */ /* 0x000ff00000001810 */
[C---:B---3--:R-:W-:Y:S08]  /*5770*/  HMMA.16816.F32 R4, R92.reuse, R108, R4 ;  /* 0x0000006c5c04723c */ /* 0x048ff00000001804 */
[C---:B------:R-:W-:Y:S08]  /*5780*/  HMMA.16816.F32 R8, R92.reuse, R110, R8 ;  /* 0x0000006e5c08723c */ /* 0x040ff00000001808 */
[C---:B--2---:R-:W-:Y:S03]  /*5790*/  HMMA.16816.F32 R12, R92.reuse, R88, R12 ;  /* 0x000000585c0c723c */ /* 0x044fe6000000180c */
[C---:B------:R-:W-:Y:S01]  /*57a0*/  FADD.FTZ R4, -R116.reuse, R4 ;  /* 0x0000000474047221 */ /* 0x040fe20000010100 */
[----:B------:R-:W-:Y:S01]  /*57b0*/  FADD.FTZ R5, -R116, R5 ;  /* 0x0000000574057221 */ /* 0x000fe20000010100 */
[C---:B------:R-:W-:Y:S01]  /*57c0*/  FADD.FTZ R6, -R117.reuse, R6 ;  /* 0x0000000675067221 */ /* 0x040fe20000010100 */
[----:B------:R-:W-:Y:S01]  /*57d0*/  FADD.FTZ R7, -R117, R7 ;  /* 0x0000000775077221 */ /* 0x000fe20000010100 */
[----:B------:R-:W-:Y:S01]  /*57e0*/  FMUL.FTZ R4, R118, R4 ;  /* 0x0000000476047220 */ /* 0x000fe20000410000 */
[----:B------:R-:W-:Y:S03]  /*57f0*/  HMMA.16816.F32 R16, R92, R90, R16 ;  /* 0x0000005a5c10723c */ /* 0x000fe60000001810 */
[----:B------:R-:W-:Y:S01]  /*5800*/  FMUL.FTZ R5, R119, R5 ;  /* 0x0000000577057220 */ /* 0x000fe20000410000 */
[C---:B------:R-:W-:Y:S01]  /*5810*/  FADD.FTZ R8, -R116.reuse, R8 ;  /* 0x0000000874087221 */ /* 0x040fe20000010100 */
[----:B------:R-:W-:Y:S01]  /*5820*/  FADD.FTZ R9, -R116, R9 ;  /* 0x0000000974097221 */ /* 0x000fe20000010100 */
[----:B------:R-:W-:Y:S01]  /*5830*/  FMUL.FTZ R7, R121, R7 ;  /* 0x0000000779077220 */ /* 0x000fe20000410000 */
[C---:B------:R-:W-:Y:S01]  /*5840*/  FADD.FTZ R10, -R117.reuse, R10 ;  /* 0x0000000a750a7221 */ /* 0x040fe20000010100 */
[----:B------:R-:W-:Y:S01]  /*5850*/  FADD.FTZ R11, -R117, R11 ;  /* 0x0000000b750b7221 */ /* 0x000fe20000010100 */
[----:B------:R-:W-:Y:S01]  /*5860*/  FMUL.FTZ R6, R120, R6 ;  /* 0x0000000678067220 */ /* 0x000fe20000410000 */
        /* <DEDUP_REMOVED lines=8> */
[----:B------:R-:W-:Y:S01]  /*58f0*/  F2FP.F16.F32.PACK_AB R4, R5, R4 ;  /* 0x000000040504723e */ /* 0x000fe200000000ff */
[C---:B------:R-:W-:Y:S01]  /*5900*/  FADD.FTZ R16, -R116.reuse, R16 ;  /* 0x0000001074107221 */ /* 0x040fe20000010100 */
[----:B------:R-:W-:Y:S01]  /*5910*/  F2FP.F16.F32.PACK_AB R6, R7, R6 ;  /* 0x000000060706723e */ /* 0x000fe200000000ff */
[----:B------:R-:W-:Y:S01]  /*5920*/  FADD.FTZ R17, -R116, R17 ;  /* 0x0000001174117221 */ /* 0x000fe20000010100 */
[----:B------:R-:W-:Y:S01]  /*5930*/  FMUL.FTZ R13, R127, R13 ;  /* 0x0000000d7f0d7220 */ /* 0x000fe20000410000 */
[C---:B------:R-:W-:Y:S01]  /*5940*/  FADD.FTZ R18, -R117.reuse, R18 ;  /* 0x0000001275127221 */ /* 0x040fe20000010100 */
[----:B------:R-:W-:Y:S01]  /*5950*/  FADD.FTZ R19, -R117, R19 ;  /* 0x0000001375137221 */ /* 0x000fe20000010100 */
[----:B------:R-:W-:Y:S01]  /*5960*/  FMUL.FTZ R15, R129, R15 ;  /* 0x0000000f810f7220 */ /* 0x000fe20000410000 */
[----:B------:R-:W-:Y:S01]  /*5970*/  FMUL.FTZ R12, R126, R12 ;  /* 0x0000000c7e0c7220 */ /* 0x000fe20000410000 */
[----:B------:R-:W-:Y:S01]  /*5980*/  FMUL.FTZ R14, R128, R14 ;  /* 0x0000000e800e7220 */ /* 0x000fe20000410000 */
[----:B------:R-:W-:Y:S01]  /*5990*/  F2FP.F16.F32.PACK_AB R8, R9, R8 ;  /* 0x000000080908723e */ /* 0x000fe200000000ff */
[----:B------:R-:W-:Y:S01]  /*59a0*/  STS [R197+0x20000], R4 ;  /* 0x02000004c5007388 */ /* 0x000fe20000000800 */
[----:B------:R-:W-:Y:S01]  /*59b0*/  F2FP.F16.F32.PACK_AB R10, R11, R10 ;  /* 0x0000000a0b0a723e */ /* 0x000fe200000000ff */
[----:B------:R-:W-:Y:S01]  /*59c0*/  FMUL.FTZ R17, R196, R17 ;  /* 0x00000011c4117220 */ /* 0x000fe20000410000 */
[----:B------:R-:W-:Y:S02]  /*59d0*/  FMUL.FTZ R19, R202, R19 ;  /* 0x00000013ca137220 */ /* 0x000fe40000410000 */
[----:B------:R-:W-:Y:S01]  /*59e0*/  STS [R197+0x20400], R6 ;  /* 0x02040006c5007388 */ /* 0x000fe20000000800 */
[----:B------:R-:W-:Y:S01]  /*59f0*/  FMUL.FTZ R16, R131, R16 ;  /* 0x0000001083107220 */ /* 0x000fe20000410000 */
[----:B------:R-:W-:Y:S01]  /*5a00*/  FMUL.FTZ R18, R203, R18 ;  /* 0x00000012cb127220 */ /* 0x000fe20000410000 */
[----:B------:R-:W-:Y:S02]  /*5a10*/  F2FP.F16.F32.PACK_AB R12, R13, R12 ;  /* 0x0000000c0d0c723e */ /* 0x000fe400000000ff */
[----:B------:R-:W-:Y:S01]  /*5a20*/  STS [R199+-0x2000], R8 ;  /* 0xffe00008c7007388 */ /* 0x000fe20000000800 */
[----:B------:R-:W-:Y:S02]  /*5a30*/  F2FP.F16.F32.PACK_AB R14, R15, R14 ;  /* 0x0000000e0f0e723e */ /* 0x000fe400000000ff */
[----:B------:R-:W-:Y:S02]  /*5a40*/  F2FP.F16.F32.PACK_AB R16, R17, R16 ;  /* 0x000000101110723e */ /* 0x000fe400000000ff */
[----:B------:R-:W-:Y:S01]  /*5a50*/  STS [R199+-0x1c00], R10 ;  /* 0xffe4000ac7007388 */ /* 0x000fe20000000800 */
[----:B------:R-:W-:Y:S04]  /*5a60*/  F2FP.F16.F32.PACK_AB R18, R19, R18 ;  /* 0x000000121312723e */ /* 0x000fe800000000ff */
        /* <DEDUP_REMOVED lines=19> */
[-C--:B------:R-:W-:Y:S08]  /*5ba0*/  HMMA.16816.F32 R28, R12, R10.reuse, R28 ;  /* 0x0000000a0c1c723c */ /* 0x080ff0000000181c */
[C---:B------:R-:W-:Y:S01]  /*5bb0*/  HMMA.16816.F32 R32, R4.reuse, R10, R32 ;  /* 0x0000000a0420723c */ /* 0x040fe20000001820 */
[----:B------:R-:W2:Y:S07]  /*5bc0*/  LDSM.16.MT88.4 R8, [R221+0xe800] ;  /* 0x00e80000dd08783b */ /* 0x000eae0000004200 */
[-C--:B---3--:R-:W-:Y:S08]  /*5bd0*/  HMMA.16816.F32 R36, R4, R16.reuse, R36 ;  /* 0x000000100424723c */ /* 0x088ff00000001824 */
[C---:B------:R-:W-:Y:S08]  /*5be0*/  HMMA.16816.F32 R40, R12.reuse, R16, R40 ;  /* 0x000000100c28723c */ /* 0x040ff00000001828 */
[-C--:B------:R-:W-:Y:S08]  /*5bf0*/  HMMA.16816.F32 R44, R12, R18.reuse, R44 ;  /* 0x000000120c2c723c */ /* 0x080ff0000000182c */
[C---:B------:R-:W-:Y:S01]  /*5c00*/  HMMA.16816.F32 R48, R4.reuse, R18, R48 ;  /* 0x000000120430723c */ /* 0x040fe20000001830 */
[----:B------:R-:W-:Y:S05]  /*5c10*/  LDSM.16.MT88.4 R16, [R112+0x1000] ;  /* 0x001000007010783b */ /* 0x000fea0000004200 */
[----:B------:R-:W-:Y:S02]  /*5c20*/  LDSM.16.MT88.4 R112, [R112+0x1800] ;  /* 0x001800007070783b */ /* 0x000fe40000004200 */
        /* <DEDUP_REMOVED lines=69> */
[----:B------:R-:W-:Y:S02]  /*6080*/  LOP3.LUT R8, R224, 0x1f8, RZ, 0xc0, !PT ;  /* 0x000001f8e0087812 */ /* 0x000fe400078ec0ff */
[C---:B------:R-:W-:Y:S01]  /*6090*/  ISETP.GE.AND P6, PT, R245.reuse, UR8, PT ;  /* 0x00000008f5007c0c */ /* 0x040fe2000bfc6270 */
        /* <DEDUP_REMOVED lines=59> */
.L_x_409:
[----:B------:R-:W-:Y:S01]  /*6450*/  LDSM.16.M88.4 R128, [R223+0x20000] ;  /* 0x02000000df80783b */ /* 0x000fe20000000200 */
[----:B------:R-:W-:Y:S01]  /*6460*/  IMAD R250, R233, UR9, RZ ;  /* 0x00000009e9fa7c24 */ /* 0x000fe2000f8e02ff */
[----:B------:R-:W-:Y:S01]  /*6470*/  PLOP3.LUT P1, PT, PT, PT, UP0, 0x80, 0x8 ;  /* 0x000000000008781c */ /* 0x000fe20003f2f008 */
[--C-:B------:R-:W-:Y:S01]  /*6480*/  IMAD.IADD R204, R2, 0x1, R223.reuse ;  /* 0x0000000102cc7824 */ /* 0x100fe200078e02df */
[----:B------:R-:W1:Y:S01]  /*6490*/  LDSM.16.MT88.4 R16, [R221+0x10000] ;  /* 0x01000000dd10783b */ /* 0x000e620000004200 */
[----:B------:R-:W-:Y:S01]  /*64a0*/  IMAD.U32 R252, R250, -0x40, RZ ;  /* 0xffffffc0fafc7824 */ /* 0x000fe200078e00ff */
[----:B------:R-:W-:Y:S01]  /*64b0*/  PLOP3.LUT P5, PT, PT, PT, UP0, 0x80, 0x8 ;  /* 0x000000000008781c */ /* 0x000fe20003faf008 */
[----:B------:R-:W-:Y:S01]  /*64c0*/  UISETP.GT.AND UP1, UPT, UR41, UR50, UPT ;  /* 0x000000322900728c */ /* 0x000fe2000bf24270 */
[----:B------:R2:W3:Y:S01]  /*64d0*/  LDSM.16.M88.4 R124, [R223+0x21000] ;  /* 0x02100000df7c783b */ /* 0x0004e20000000200 */
[----:B------:R-:W-:Y:S02]  /*64e0*/  PLOP3.LUT P2, PT, PT, PT, UP0, 0x80, 0x8 ;  /* 0x000000000008781c */ /* 0x000fe40003f4f008 */
[C---:B------:R-:W-:Y:S01]  /*64f0*/  LEA R251, P0, R252.reuse, R200, 0x2 ;  /* 0x000000c8fcfb7211 */ /* 0x040fe200078010ff */
[----:B------:R-:W4:Y:S03]  /*6500*/  LDSM.16.MT88.4 R96, [R221+0x12000] ;  /* 0x01200000dd60783b */ /* 0x000f260000004200 */
[----:B------:R-:W-:Y:S01]  /*6510*/  LEA.HI.X.SX32 R252, R252, R201, 0x2, P0 ;  /* 0x000000c9fcfc7211 */ /* 0x000fe200000f16ff */
[----:B------:R-:W4:Y:S04]  /*6520*/  LDSM.16.MT88.4 R112, [R221+0x14000] ;  /* 0x01400000dd70783b */ /* 0x000f280000004200 */
[----:B------:R-:W4:Y:S04]  /*6530*/  LDSM.16.MT88.4 R196, [R221+0x16000] ;  /* 0x01600000ddc4783b */ /* 0x000f280000004200 */
[----:B------:R-:W-:Y:S04]  /*6540*/  LDSM.16.MT88.4 R200, [R221+0x10800] ;  /* 0x01080000ddc8783b */ /* 0x000fe80000004200 */
[----:B------:R-:W-:Y:S01]  /*6550*/  STL.64 [R1], R20 ;  /* 0x0000001401007387 */ /* 0x000fe20000100a00 */
[----:B--2---:R-:W-:Y:S01]  /*6560*/  IMAD.IADD R223, R208, 0x1, R223 ;  /* 0x00000001d0df7824 */ /* 0x004fe200078e02df */
        /* <DEDUP_REMOVED lines=35> */
[-C--:B------:R-:W-:Y:S01]  /*67a0*/  HMMA.16816.F32 R124, R204, R202.reuse, R124 ;  /* 0x000000cacc7c723c */ /* 0x080fe2000000187c */
[----:B------:R-:W-:Y:S07]  /*67b0*/  LDSM.16.M88.4 R204, [R223+0x21000] ;  /* 0x02100000dfcc783b */ /* 0x000fee0000000200 */
[----:B------:R-:W-:Y:S01]  /*67c0*/  HMMA.16816.F32 R128, R196, R202, R128 ;  /* 0x000000cac480723c */ /* 0x000fe20000001880 */
[----:B------:R-:W-:Y:S04]  /*67d0*/  LDSM.16.M88.4 R196, [R223+0x20000] ;  /* 0x02000000dfc4783b */ /* 0x000fe80000000200 */
[----:B------:R-:W1:Y:S03]  /*67e0*/  LDSM.16.MT88.4 R200, [R221+0x11000] ;  /* 0x01100000ddc8783b */ /* 0x000e660000004200 */
        /* <DEDUP_REMOVED lines=17> */
[-C--:B------:R-:W-:Y:S03]  /*6900*/  HMMA.16816.F32 R124, R204, R202.reuse, R124 ;  /* 0x000000cacc7c723c */ /* 0x080fe6000000187c */
[----:B------:R-:W-:Y:S05]  /*6910*/  IMAD.IADD R204, R2, 0x1, R223 ;  /* 0x0000000102cc7824 */ /* 0x000fea00078e02df */
[----:B------:R-:W-:Y:S01]  /*6920*/  HMMA.16816.F32 R128, R196, R202, R128 ;  /* 0x000000cac480723c */ /* 0x000fe20000001880 */
[----:B------:R-:W-:Y:S04]  /*6930*/  LDSM.16.M88.4 R196, [R204+0x20000] ;  /* 0x02000000ccc4783b */ /* 0x000fe80000000200 */
[----:B------:R-:W1:Y:S04]  /*6940*/  LDSM.16.MT88.4 R200, [R221+0x11800] ;  /* 0x01180000ddc8783b */ /* 0x000e680000004200 */
[----:B------:R-:W2:Y:S01]  /*6950*/  LDSM.16.M88.4 R204, [R204+0x21000] ;  /* 0x02100000cccc783b */ /* 0x000ea20000000200 */
        /* <DEDUP_REMOVED lines=17> */
[----:B------:R-:W-:Y:S02]  /*6a70*/  IMAD.MOV.U32 R200, RZ, RZ, R251 ;  /* 0x000000ffffc87224 */ /* 0x000fe400078e00fb */
[----:B------:R-:W-:Y:S02]  /*6a80*/  IMAD.MOV.U32 R201, RZ, RZ, R252 ;  /* 0x000000ffffc97224 */ /* 0x000fe400078e00fc */
[-C--:B------:R-:W-:Y:S03]  /*6a90*/  HMMA.16816.F32 R124, R204, R202.reuse, R124 ;  /* 0x000000cacc7c723c */ /* 0x080fe6000000187c */
[----:B------:R-:W-:Y:S05]  /*6aa0*/  IMAD.SHL.U32 R204, R250, 0x8, RZ ;  /* 0x00000008facc7824 */ /* 0x000fea00078e00ff */
[----:B------:R-:W-:Y:S04]  /*6ab0*/  HMMA.16816.F32 R128, R196, R202, R128 ;  /* 0x000000cac480723c */ /* 0x000fe80000001880 */
[C---:B------:R-:W-:Y:S02]  /*6ac0*/  LEA R206, P0, R204.reuse, R200, 0x2 ;  /* 0x000000c8ccce7211 */ /* 0x040fe400078010ff */
[--C-:B------:R-:W-:Y:S02]  /*6ad0*/  SHF.R.U32.HI R197, RZ, 0x1, R210.reuse ;  /* 0x00000001ffc57819 */ /* 0x100fe400000116d2 */
[----:B------:R-:W-:Y:S02]  /*6ae0*/  LEA.HI.X.SX32 R207, R204, R201, 0x2, P0 ;  /* 0x000000c9cccf7211 */ /* 0x000fe400000f16ff */
[C---:B------:R-:W-:Y:S02]  /*6af0*/  LEA R204, P0, R250.reuse, R206, 0x5 ;  /* 0x000000cefacc7211 */ /* 0x040fe400078028ff */
[----:B------:R-:W-:Y:S02]  /*6b00*/  @P1 LOP3.LUT R197, R197, 0x30, RZ, 0xc0, !PT ;  /* 0x00000030c5c51812 */ /* 0x000fe400078ec0ff */
[C---:B------:R-:W-:Y:S02]  /*6b10*/  LEA.HI.X.SX32 R205, R250.reuse, R207, 0x5, P0 ;  /* 0x000000cffacd7211 */ /* 0x040fe400000f2eff */
[C---:B------:R-:W-:Y:S02]  /*6b20*/  LEA R198, P0, R250.reuse, R204, 0x5 ;  /* 0x000000ccfac67211 */ /* 0x040fe400078028ff */
[----:B------:R-:W-:Y:S02]  /*6b30*/  SHF.R.U32.HI R196, RZ, 0x2, R210 ;  /* 0x00000002ffc47819 */ /* 0x000fe400000116d2 */
[C---:B------:R-:W-:Y:S02]  /*6b40*/  LEA.HI.X.SX32 R199, R250.reuse, R205, 0x5, P0 ;  /* 0x000000cdfac77211 */ /* 0x040fe400000f2eff */
[----:B------:R-:W-:Y:S02]  /*6b50*/  PLOP3.LUT P0, PT, PT, PT, UP0, 0x80, 0x8 ;  /* 0x000000000008781c */ /* 0x000fe40003f0f008 */
[----:B------:R-:W-:Y:S02]  /*6b60*/  PLOP3.LUT P1, PT, PT, PT, UP0, 0x80, 0x8 ;  /* 0x000000000008781c */ /* 0x000fe40003f2f008 */
[----:B------:R-:W-:Y:S01]  /*6b70*/  @P5 LOP3.LUT R228, R197, 0x7, R196, 0xf8, !PT ;  /* 0x00000007c5e45812 */ /* 0x000fe200078ef8c4 */
[----:B------:R-:W-:Y:S01]  /*6b80*/  IMAD.MOV.U32 R196, RZ, RZ, 0x4 ;  /* 0x00000004ffc47424 */ /* 0x000fe200078e00ff */
        /* <DEDUP_REMOVED lines=11> */
[----:B------:R4:W-:Y:S01]  /*6c40*/  REDG.E.ADD.F32.FTZ.RN.STRONG.GPU desc[UR38][R202.64], R8 ;  /* 0x00000008ca0079a6 */ /* 0x0009e2000c12f326 */
[C---:B-1----:R-:W-:Y:S04]  /*6c50*/  LEA R196, P0, R250.reuse, R202, 0x5 ;  /* 0x000000cafac47211 */ /* 0x042fe800078028ff */
[C---:B------:R-:W-:Y:S02]  /*6c60*/  LEA.HI.X.SX32 R197, R250.reuse, R203, 0x5, P0 ;  /* 0x000000cbfac57211 */ /* 0x040fe400000f2eff */
[C---:B--2---:R-:W-:Y:S03]  /*6c70*/  LEA R4, P0, R250.reuse, R196, 0x5 ;  /* 0x000000c4fa047211 */ /* 0x044fe600078028ff */
[----:B------:R1:W-:Y:S01]  /*6c80*/  REDG.E.ADD.F32.FTZ.RN.STRONG.GPU desc[UR38][R196.64], R9 ;  /* 0x00000009c40079a6 */ /* 0x0003e2000c12f326 */
[C---:B---3--:R-:W-:Y:S02]  /*6c90*/  LEA.HI.X.SX32 R5, R250.reuse, R197, 0x5, P0 ;  /* 0x000000c5fa057211 */ /* 0x048fe400000f2eff */
[C---:B------:R-:W-:Y:S03]  /*6ca0*/  LEA R206, P0, R250.reuse, R4, 0x5 ;  /* 0x00000004face7211 */ /* 0x040fe600078028ff */
[----:B------:R2:W-:Y:S01]  /*6cb0*/  REDG.E.ADD.F32.FTZ.RN.STRONG.GPU desc[UR38][R4.64], R10 ;  /* 0x0000000a040079a6 */ /* 0x0005e2000c12f326 */
[C---:B------:R-:W-:Y:S03]  /*6cc0*/  LEA.HI.X.SX32 R207, R250.reuse, R5, 0x5, P0 ;  /* 0x00000005facf7211 */ /* 0x040fe600000f2eff */
[C---:B----4-:R-:W-:Y:S02]  /*6cd0*/  IMAD.WIDE R204, R250.reuse, -0xc0, R206 ;  /* 0xffffff40facc7825 */ /* 0x050fe400078e02ce */
        /* <DEDUP_REMOVED lines=13> */
[C---:B-1----:R-:W-:Y:S02]  /*6db0*/  LEA.HI.X.SX32 R9, R250.reuse, R203, 0x5, P0 ;  /* 0x000000cbfa097211 */ /* 0x042fe400000f2eff */
[C---:B------:R-:W-:Y:S03]  /*6dc0*/  LEA R196, P0, R250.reuse, R8, 0x5 ;  /* 0x00000008fac47211 */ /* 0x040fe600078028ff */
[----:B------:R1:W-:Y:S01]  /*6dd0*/  REDG.E.ADD.F32.FTZ.RN.STRONG.GPU desc[UR38][R8.64+0x80], R13 ;  /* 0x0000800d080079a6 */ /* 0x0003e2000c12f326 */
[C---:B------:R-:W-:Y:S02]  /*6de0*/  LEA.HI.X.SX32 R197, R250.reuse, R9, 0x5, P0 ;  /* 0x00000009fac57211 */ /* 0x040fe400000f2eff */
[C---:B--2---:R-:W-:Y:S03]  /*6df0*/  LEA R4, P0, R250.reuse, R196, 0x5 ;  /* 0x000000c4fa047211 */ /* 0x044fe600078028ff */
[----:B------:R2:W-:Y:S01]  /*6e00*/  REDG.E.ADD.F32.FTZ.RN.STRONG.GPU desc[UR38][R196.64+0x80], R14 ;  /* 0x0000800ec40079a6 */ /* 0x0005e2000c12f326 */
[C---:B------:R-:W-:Y:S03]  /*6e10*/  LEA.HI.X.SX32 R5, R250.reuse, R197, 0x5, P0 ;  /* 0x000000c5fa057211 */ /* 0x040fe600000f2eff */
[C---:B---3--:R-:W-:Y:S02]  /*6e20*/  IMAD.WIDE R206, R250.reuse, -0xc0, R4 ;  /* 0xffffff40face7825 */ /* 0x048fe400078e0204 */
[----:B------:R-:W-:Y:S01]  /*6e30*/  REDG.E.ADD.F32.FTZ.RN.STRONG.GPU desc[UR38][R4.64+0x80], R15 ;  /* 0x0000800f040079a6 */ /* 0x000fe2000c12f326 */
[C---:B------:R-:W-:Y:S03]  /*6e40*/  LEA R10, P0, R250.reuse, R206, 0x5 ;  /* 0x000000cefa0a7211 */ /* 0x040fe600078028ff */
[----:B------:R-:W-:Y:S01]  /*6e50*/  REDG.E.ADD.F32.FTZ.RN.STRONG.GPU desc[UR38][R200.64+0x100], R84 ;  /* 0x00010054c80079a6 */ /* 0x000fe2000c12f326 */
[C---:B------:R-:W-:Y:S03]  /*6e60*/  LEA.HI.X.SX32 R11, R250.reuse, R207, 0x5, P0 ;  /* 0x000000cffa0b7211 */ /* 0x040fe600000f2eff */
[----:B------:R-:W-:Y:S01]  /*6e70*/  REDG.E.ADD.F32.FTZ.RN.STRONG.GPU desc[UR38][R206.64+0x100], R85 ;  /* 0x00010055ce0079a6 */ /* 0x000fe2000c12f326 */
        /* <DEDUP_REMOVED lines=13> */
[----:B------:R4:W-:Y:S01]  /*6f50*/  REDG.E.ADD.F32.FTZ.RN.STRONG.GPU desc[UR38][R6.64+0x100], R90 ;  /* 0x0001005a060079a6 */ /* 0x0009e2000c12f326 */
[C---:B------:R-:W-:Y:S03]  /*6f60*/  LEA.HI.X.SX32 R19, R250.reuse, R7, 0x5, P0 ;  /* 0x00000007fa137211 */ /* 0x040fe600000f2eff */
[C---:B------:R-:W-:Y:S02]  /*6f70*/  IMAD.WIDE R198, R250.reuse, -0xc0, R18 ;  /* 0xffffff40fac67825 */ /* 0x040fe400078e0212 */
[----:B------:R4:W-:Y:S01]  /*6f80*/  REDG.E.ADD.F32.FTZ.RN.STRONG.GPU desc[UR38][R18.64+0x100], R91 ;  /* 0x0001005b120079a6 */ /* 0x0009e2000c12f326 */
[C---:B------:R-:W-:Y:S03]  /*6f90*/  LEA R12, P0, R250.reuse, R198, 0x5 ;  /* 0x000000c6fa0c7211 */ /* 0x040fe600078028ff */
[----:B------:R-:W-:Y:S01]  /*6fa0*/  REDG.E.ADD.F32.FTZ.RN.STRONG.GPU desc[UR38][R200.64+0x180], R96 ;  /* 0x00018060c80079a6 */ /* 0x000fe2000c12f326 */
[C---:B-1----:R-:W-:Y:S03]  /*6fb0*/  LEA.HI.X.SX32 R13, R250.reuse, R199, 0x5, P0 ;  /* 0x000000c7fa0d7211 */ /* 0x042fe600000f2eff */
[----:B------:R-:W-:Y:S01]  /*6fc0*/  REDG.E.ADD.F32.FTZ.RN.STRONG.GPU desc[UR38][R198.64+0x180], R97 ;  /* 0x00018061c60079a6 */ /* 0x000fe2000c12f326 */
[C---:B------:R-:W-:Y:S03]  /*6fd0*/  LEA R8, P0, R250.reuse, R12, 0x5 ;  /* 0x0000000cfa087211 */ /* 0x040fe600078028ff */
[----:B------:R-:W-:Y:S01]  /*6fe0*/  REDG.E.ADD.F32.FTZ.RN.STRONG.GPU desc[UR38][R12.64+0x180], R98 ;  /* 0x000180620c0079a6 */ /* 0x000fe2000c12f326 */
[C---:B------:R-:W-:Y:S02]  /*6ff0*/  LEA.HI.X.SX32 R9, R250.reuse, R13, 0x5, P0 ;  /* 0x0000000dfa097211 */ /* 0x040fe400000f2eff */
[C---:B--2---:R-:W-:Y:S01]  /*7000*/  LEA R196, P0, R250.reuse, R8, 0x5 ;  /* 0x00000008fac47211 */ /* 0x044fe200078028ff */
[----:B---3--:R1:W5:Y:S03]  /*7010*/  LDL.LU.64 R20, [R1] ;  /* 0x0000000001147983 */ /* 0x0083660000300a00 */
        /* <DEDUP_REMOVED lines=32> */
[C-C-:B----4-:R-:W-:Y:S02]  /*7220*/  IMAD.WIDE R6, R250.reuse, -0xc0, R88.reuse ;  /* 0xffffff40fa067825 */ /* 0x150fe400078e0258 */
[----:B------:R-:W-:Y:S02]  /*7230*/  REDG.E.ADD.F32.FTZ.RN.STRONG.GPU desc[UR38][R88.64+0x200], R107 ;  /* 0x0002006b580079a6 */ /* 0x000fe4000c12f326 */
[C-C-:B------:R-:W-:Y:S01]  /*7240*/  IMAD.WIDE R18, R250.reuse, -0xc0, R88.reuse ;  /* 0xffffff40fa127825 */ /* 0x140fe200078e0258 */
[C---:B------:R-:W-:Y:S01]  /*7250*/  LEA R6, P0, R250.reuse, R6, 0x5 ;  /* 0x00000006fa067211 */ /* 0x040fe200078028ff */
[----:B------:R3:W-:Y:S02]  /*7260*/  REDG.E.ADD.F32.FTZ.RN.STRONG.GPU desc[UR38][R200.64+0x280], R112 ;  /* 0x00028070c80079a6 */ /* 0x0007e4000c12f326 */
[C---:B--2---:R-:W-:Y:S01]  /*7270*/  IMAD.WIDE R206, R250.reuse, -0xc0, R88 ;  /* 0xffffff40face7825 */ /* 0x044fe200078e0258 */
[C---:B------:R-:W-:Y:S01]  /*7280*/  LEA.HI.X.SX32 R7, R250.reuse, R19, 0x5, P0 ;  /* 0x00000013fa077211 */ /* 0x040fe200000f2eff */
[----:B------:R-:W-:Y:S01]  /*7290*/  LDSM.16.MT88.4 R104, [R221+0x2800] ;  /* 0x00280000dd68783b */ /* 0x000fe20000004200 */
[C---:B------:R-:W-:Y:S03]  /*72a0*/  LEA R18, P0, R250.reuse, R6, 0x5 ;  /* 0x00000006fa127211 */ /* 0x040fe600078028ff */
[----:B------:R-:W-:Y:S01]  /*72b0*/  REDG.E.ADD.F32.FTZ.RN.STRONG.GPU desc[UR38][R206.64+0x280], R113 ;  /* 0x00028071ce0079a6 */ /* 0x000fe2000c12f326 */
[C---:B------:R-:W-:Y:S02]  /*72c0*/  LEA.HI.X.SX32 R19, R250.reuse, R7, 0x5, P0 ;  /* 0x00000007fa137211 */ /* 0x040fe400000f2eff */
[C---:B------:R-:W-:Y:S01]  /*72d0*/  LEA R90, P0, R250.reuse, R18, 0x5 ;  /* 0x00000012fa5a7211 */ /* 0x040fe200078028ff */
[----:B------:R2:W-:Y:S03]  /*72e0*/  REDG.E.ADD.F32.FTZ.RN.STRONG.GPU desc[UR38][R6.64+0x280], R114 ;  /* 0x00028072060079a6 */ /* 0x0005e6000c12f326 */
        /* <DEDUP_REMOVED lines=9> */
[----:B------:R-:W-:Y:S01]  /*7380*/  LEA R12, P0, R250, R198, 0x5 ;  /* 0x000000c6fa0c7211 */ /* 0x000fe200078028ff */
[----:B---3--:R-:W-:Y:S02]  /*7390*/  VIADD R112, R222, 0x40 ;  /* 0x00000040de707836 */ /* 0x008fe40000000000 */
[----:B------:R-:W-:Y:S01]  /*73a0*/  REDG.E.ADD.F32.FTZ.RN.STRONG.GPU desc[UR38][R198.64+0x280], R110 ;  /* 0x0002806ec60079a6 */ /* 0x000fe2000c12f326 */
[----:B------:R-:W-:Y:S01]  /*73b0*/  LEA.HI.X.SX32 R13, R250, R199, 0x5, P0 ;  /* 0x000000c7fa0d7211 */ /* 0x000fe200000f2eff */
[----:B------:R-:W-:Y:S02]  /*73c0*/  @P3 VIADD R112, R222, 0xffffffc0 ;  /* 0xffffffc0de703836 */ /* 0x000fe40000000000 */
        /* <DEDUP_REMOVED lines=41> */
[C---:B--2---:R-:W-:Y:S01]  /*7660*/  LEA R6, P0, R250.reuse, R10, 0x5 ;  /* 0x0000000afa067211 */ /* 0x044fe200078028ff */
[----:B------:R-:W-:Y:S03]  /*7670*/  LDSM.16.MT88.4 R92, [R222+0x20800] ;  /* 0x02080000de5c783b */ /* 0x000fe60000004200 */
[C---:B------:R-:W-:Y:S01]  /*7680*/  LEA.HI.X.SX32 R7, R250.reuse, R11, 0x5, P0 ;  /* 0x0000000bfa077211 */ /* 0x040fe200000f2eff */
[----:B------:R-:W-:Y:S01]  /*7690*/  REDG.E.ADD.F32.FTZ.RN.STRONG.GPU desc[UR38][R10.64+0x380], R125 ;  /* 0x0003807d0a0079a6 */ /* 0x000fe2000c12f326 */
[C---:B---3--:R-:W-:Y:S03]  /*76a0*/  LEA R4, P0, R250.reuse, R6, 0x5 ;  /* 0x00000006fa047211 */ /* 0x048fe600078028ff */
[----:B------:R-:W-:Y:S01]  /*76b0*/  REDG.E.ADD.F32.FTZ.RN.STRONG.GPU desc[UR38][R6.64+0x380], R126 ;  /* 0x0003807e060079a6 */ /* 0x000fe2000c12f326 */
[----:B------:R-:W-:Y:S03]  /*76c0*/  LEA.HI.X.SX32 R5, R250, R7, 0x5, P0 ;  /* 0x00000007fa057211 */ /* 0x000fe600000f2eff */
[----:B------:R-:W-:Y:S04]  /*76d0*/  LDSM.16.MT88.4 R8, [R221] ;  /* 0x00000000dd08783b */ /* 0x000fe80000004200 */
[----:B------:R-:W-:Y:S04]  /*76e0*/  REDG.E.ADD.F32.FTZ.RN.STRONG.GPU desc[UR38][R4.64+0x380], R127 ;  /* 0x0003807f040079a6 */ /* 0x000fe8000c12f326 */
[----:B------:R-:W2:Y:S04]  /*76f0*/  LDSM.16.MT88.4 R4, [R222+0x20000] ;  /* 0x02000000de04783b */ /* 0x000ea80000004200 */
[----:B------:R-:W3:Y:S04]  /*7700*/  LDSM.16.MT88.4 R100, [R112+0x20800] ;  /* 0x020800007064783b */ /* 0x000ee80000004200 */
[----:B------:R-:W-:Y:S01]  /*7710*/  LDSM.16.MT88.4 R116, [R221+0x5800] ;  /* 0x00580000dd74783b */ /* 0x000fe20000004200 */
        /* <DEDUP_REMOVED lines=9> */
[----:B------:R-:W-:Y:S04]  /*77b0*/  LDSM.16.MT88.4 R16, [R112+0x21000] ;  /* 0x021000007010783b */ /* 0x000fe80000004200 */
[----:B------:R-:W-:Y:S03]  /*77c0*/  LDSM.16.MT88.4 R112, [R112+0x21800] ;  /* 0x021800007070783b */ /* 0x000fe60000004200 */
        /* <DEDUP_REMOVED lines=11> */
[----:B------:R-:W1:Y:S03]  /*7880*/  LDSM.16.MT88.4 R88, [R221+0x5000] ;  /* 0x00500000dd58783b */ /* 0x000e660000004200 */
[-C--:B------:R-:W-:Y:S08]  /*7890*/  HMMA.16816.F32 R132, R92, R96.reuse, R132 ;  /* 0x000000605c84723c */ /* 0x080ff00000001884 */
[C---:B---3--:R-:W-:Y:S08]  /*78a0*/  HMMA.16816.F32 R136, R100.reuse, R96, R136 ;  /* 0x000000606488723c */ /* 0x048ff00000001888 */
[-C--:B------:R-:W-:Y:S08]  /*78b0*/  HMMA.16816.F32 R140, R100, R98.reuse, R140 ;  /* 0x00000062648c723c */ /* 0x080ff0000000188c */
        /* <DEDUP_REMOVED lines=11> */
[----:B------:R-:W3:Y:S07]  /*7970*/  LDSM.16.MT88.4 R108, [R221+0x1800] ;  /* 0x00180000dd6c783b */ /* 0x000eee0000004200 */
[-C--:B--2---:R-:W-:Y:S08]  /*7980*/  HMMA.16816.F32 R180, R92, R8.reuse, R180 ;  /* 0x000000085cb4723c */ /* 0x084ff000000018b4 */
[C---:B------:R-:W-:Y:S08]  /*7990*/  HMMA.16816.F32 R184, R100.reuse, R8, R184 ;  /* 0x0000000864b8723c */ /* 0x040ff000000018b8 */
[-C--:B------:R-:W-:Y:S01]  /*79a0*/  HMMA.16816.F32 R188, R100, R10.reuse, R188 ;  /* 0x0000000a64bc723c */ /* 0x080fe200000018bc */
[----:B------:R-:W2:Y:S07]  /*79b0*/  LDSM.16.MT88.4 R100, [R221+0x3800] ;  /* 0x00380000dd64783b */ /* 0x000eae0000004200 */
[----:B------:R-:W-:Y:S01]  /*79c0*/  HMMA.16816.F32 R192, R92, R10, R192 ;  /* 0x0000000a5cc0723c */ /* 0x000fe200000018c0 */
[----:B------:R-:W2:Y:S07]  /*79d0*/  LDSM.16.MT88.4 R8, [R221+0x7800] ;  /* 0x00780000dd08783b */ /* 0x000eae0000004200 */
        /* <DEDUP_REMOVED lines=18> */
[-C--:B------:R-:W-:Y:S05]  /*7b00*/  HMMA.16816.F32 R132, R104, R108.reuse, R132 ;  /* 0x0000006c6884723c */ /* 0x080fea0000001884 */
[----:B------:R-:W-:Y:S03]  /*7b10*/  LOP3.LUT R4, R4, 0x38, R210, 0x78, !PT ;  /* 0x0000003804047812 */ /* 0x000fe600078e78d2 */
[C---:B------:R-:W-:Y:S04]  /*7b20*/  HMMA.16816.F32 R136, R112.reuse, R108, R136 ;  /* 0x0000006c7088723c */ /* 0x040fe80000001888 */
[----:B------:R-:W-:Y:S04]  /*7b30*/  LOP3.LUT R4, R4, 0x1e00, R224, 0xf8, !PT ;  /* 0x00001e0004047812 */ /* 0x000fe800078ef8e0 */
[-C--:B------:R-:W-:Y:S03]  /*7b40*/  HMMA.16816.F32 R140, R112, R110.reuse, R140 ;  /* 0x0000006e708c723c */ /* 0x080fe6000000188c */
[----:B------:R-:W-:Y:S05]  /*7b50*/  LEA R6, R4, UR4, 0x1 ;  /* 0x0000000404067c11 */ /* 0x000fea000f8e08ff */
        /* <DEDUP_REMOVED lines=11> */
[C---:B------:R-:W-:Y:S02]  /*7c10*/  LOP3.LUT R9, R245.reuse, 0x40, RZ, 0xfc, !PT ;  /* 0x00000040f5097812 */ /* 0x040fe400078efcff */
[----:B------:R-:W-:Y:S02]  /*7c20*/  LOP3.LUT R8, R245, 0x80, RZ, 0xfc, !PT ;  /* 0x00000080f5087812 */ /* 0x000fe400078efcff */
        /* <DEDUP_REMOVED lines=60> */
.L_x_410:
        /* <DEDUP_REMOVED lines=12> */
[----:B-----5:R-:W-:Y:S01]  /*80b0*/  F2FP.F16.F32.PACK_AB R20, R21, R20 ;  /* 0x000000141514723e */ /* 0x020fe200000000ff */
        /* <DEDUP_REMOVED lines=217> */
[----:B------:R-:W-:-:S12]  /*8e50*/  UIMAD UR16, UR29, UR9, UR19 ;  /* 0x000000091d1072a4 */ /* 0x000fd8000f8e0213 */
.L_x_412:
        /* <DEDUP_REMOVED lines=10> */
[----:B-1----:R-:W-:Y:S01]  /*8f00*/  MOV R10, UR13 ;  /* 0x0000000d000a7c02 */ /* 0x002fe20008000f00 */
[----:B------:R-:W-:Y:S06]  /*8f10*/  BRA `(.L_x_414) ;  /* 0x0000000000187947 */ /* 0x000fec0003800000 */
.L_x_413:
[----:B------:R-:W3:Y:S01]  /*8f20*/  LDCU.64 UR8, c[0x0][0x5c8] ;  /* 0x0000b900ff0877ac */ /* 0x000ee20008000a00 */
[----:B------:R-:W-:-:S04]  /*8f30*/  UIADD3 UR12, UPT, UPT, UR43, UR45, URZ ;  /* 0x0000002d2b0c7290 */ /* 0x000fc8000fffe0ff */
[----:B---3--:R-:W-:Y:S02]  /*8f40*/  UIMAD.WIDE.U32 UR20, UR12, UR8, URZ ;  /* 0x000000080c1472a5 */ /* 0x008fe4000f8e00ff */
[----:B------:R-:W-:-:S04]  /*8f50*/  UIMAD UR12, UR12, UR9, URZ ;  /* 0x000000090c0c72a4 */ /* 0x000fc8000f8e02ff */
[----:B------:R-:W-:-:S06]  /*8f60*/  UIADD3 UR12, UPT, UPT, UR21, UR12, URZ ;  /* 0x0000000c150c7290 */ /* 0x000fcc000fffe0ff */
[----:B-1----:R-:W-:-:S07]  /*8f70*/  MOV R10, UR12 ;  /* 0x0000000c000a7c02 */ /* 0x002fce0008000f00 */
.L_x_414:
[----:B------:R-:W-:Y:S01]  /*8f80*/  BAR.SYNC.DEFER_BLOCKING 0x0 ;  /* 0x0000000000007b1d */ /* 0x000fe20000010000 */
[----:B------:R-:W-:Y:S02]  /*8f90*/  USHF.L.U32 UR14, UR46, 0x6, URZ ;  /* 0x000000062e0e7899 */ /* 0x000fe400080006ff */
[----:B------:R-:W-:Y:S02]  /*8fa0*/  USHF.L.U32 UR13, UR46, 0x6, URZ ;  /* 0x000000062e0d7899 */ /* 0x000fe400080006ff */
[----:B------:R-:W-:-:S03]  /*8fb0*/  UIMAD.WIDE.U32 UR40, UR14, UR10, URZ ;  /* 0x0000000a0e2872a5 */ /* 0x000fc6000f8e00ff */
[----:B--2---:R-:W1:Y:S01]  /*8fc0*/  LDC.64 R2, c[0x0][0x5d8] ;  /* 0x00017600ff027b82 */ /* 0x004e620000000a00 */
        /* <DEDUP_REMOVED lines=37> */
[----:B------:R-:W5:Y:S02]  /*9220*/  LDCU.64 UR12, c[0x0][0x560] ;  /* 0x0000ac00ff0c77ac */ /* 0x000f640008000a00 */
[----:B------:R-:W3:Y:S01]  /*9230*/  LDS.128 R64, [R6+0x14000] ;  /* 0x0140000006407984 */ /* 0x000ee20000000c00 */
        /* <DEDUP_REMOVED lines=8> */
[----:B-----5:R-:W-:-:S04]  /*92c0*/  LEA R76, P5, R78, UR12, 0x1 ;  /* 0x0000000c4e4c7c11 */ /* 0x020fc8000f8a08ff */
[----:B------:R-:W-:Y:S01]  /*92d0*/  LEA.HI.X R77, R78, UR13, R73, 0x1, P5 ;  /* 0x0000000d4e4d7c11 */ /* 0x000fe2000a8f0c49 */
[----:B------:R-:W2:Y:S04]  /*92e0*/  @!P3 LDS.128 R56, [R6+0x10000] ;  /* 0x010000000638b984 */ /* 0x000ea80000000c00 */
[----:B----4-:R4:W-:Y:S04]  /*92f0*/  @!P2 STG.E.128 desc[UR38][R76.64+0x80], R68 ;  /* 0x000080444c00a986 */ /* 0x0109e8000c101d26 */
[----:B---3--:R4:W-:Y:S04]  /*9300*/  @!P1 STG.E.128 desc[UR38][R76.64+0x100], R64 ;  /* 0x000100404c009986 */ /* 0x0089e8000c101d26 */
[----:B-1----:R4:W-:Y:S04]  /*9310*/  @!P0 STG.E.128 desc[UR38][R76.64+0x180], R60 ;  /* 0x0001803c4c008986 */ /* 0x0029e8000c101d26 */
[----:B--2---:R4:W-:Y:S02]  /*9320*/  @!P3 STG.E.128 desc[UR38][R76.64], R56 ;  /* 0x000000384c00b986 */ /* 0x0049e4000c101d26 */
.L_x_416:
[----:B------:R-:W-:Y:S05]  /*9330*/  BSYNC.RECONVERGENT B0 ;  /* 0x0000000000007941 */ /* 0x000fea0003800200 */
.L_x_415:
[----:B----4-:R2:W4:Y:S01]  /*9340*/  LDS.128 R56, [R6+0x17000] ;  /* 0x0170000006387984 */ /* 0x0105220000000c00 */
[----:B------:R-:W-:Y:S04]  /*9350*/  BSSY.RECONVERGENT B0, `(.L_x_417) ;  /* 0x0000014000007945 */ /* 0x000fe80003800200 */
[----:B------:R-:W-:Y:S05]  /*9360*/  @P6 BRA `(.L_x_418) ;  /* 0x0000000000486947 */ /* 0x000fea0003800000 */
[----:B------:R-:W5:Y:S01]  /*9370*/  LDCU UR16, c[0x0][0x440] ;  /* 0x00008800ff1077ac */ /* 0x000f620008000800 */
[----:B--23--:R-:W-:Y:S02]  /*9380*/  IMAD R6, R72, UR10, RZ ;  /* 0x0000000a48067c24 */ /* 0x00cfe4000f8e02ff */
[----:B------:R-:W-:Y:S01]  /*9390*/  IMAD.MOV.U32 R60, RZ, RZ, R74 ;  /* 0x000000ffff3c7224 */ /* 0x000fe200078e004a */
[----:B------:R-:W2:Y:S01]  /*93a0*/  LDCU.64 UR12, c[0x0][0x560] ;  /* 0x0000ac00ff0c77ac */ /* 0x000ea20008000a00 */
[----:B------:R-:W-:Y:S02]  /*93b0*/  IMAD.MOV.U32 R61, RZ, RZ, R3 ;  /* 0x000000ffff3d7224 */ /* 0x000fe400078e0003 */
[C---:B------:R-:W-:Y:S02]  /*93c0*/  IMAD R6, R11.reuse, UR11, R6 ;  /* 0x0000000b0b067c24 */ /* 0x040fe4000f8e0206 */
[----:B------:R-:W-:-:S04]  /*93d0*/  IMAD.WIDE.U32 R60, R11, UR10, R60 ;  /* 0x0000000a0b3c7c25 */ /* 0x000fc8000f8e003c */
[----:B------:R-:W-:Y:S01]  /*93e0*/  IMAD.IADD R6, R6, 0x1, R61 ;  /* 0x0000000106067824 */ /* 0x000fe200078e023d */
[----:B-----5:R-:W-:Y:S02]  /*93f0*/  ISETP.GE.AND P3, PT, R245, UR16, PT ;  /* 0x00000010f5007c0c */ /* 0x020fe4000bf66270 */
        /* <DEDUP_REMOVED lines=9> */
.L_x_418:
[----:B------:R-:W-:Y:S05]  /*9490*/  BSYNC.RECONVERGENT B0 ;  /* 0x0000000000007941 */ /* 0x000fea0003800200 */
.L_x_417:
[----:B--2---:R-:W-:Y:S01]  /*94a0*/  MOV R44, R245 ;  /* 0x000000f5002c7202 */ /* 0x004fe20000000f00 */
[----:B------:R-:W-:Y:S01]  /*94b0*/  UIMAD UR15, UR15, UR8, URZ ;  /* 0x000000080f0f72a4 */ /* 0x000fe2000f8e02ff */
[----:B------:R-:W-:Y:S01]  /*94c0*/  MOV R45, RZ ;  /* 0x000000ff002d7202 */ /* 0x000fe20000000f00 */
[----:B------:R-:W-:Y:S02]  /*94d0*/  BSSY.RECONVERGENT B0, `(.L_x_419) ;  /* 0x0000017000007945 */ /* 0x000fe40003800200 */
[----:B------:R-:W-:Y:S01]  /*94e0*/  UIMAD UR15, UR14, UR9, UR15 ;  /* 0x000000090e0f72a4 */ /* 0x000fe2000f8e020f */
[----:B------:R-:W-:-:S03]  /*94f0*/  IMAD.WIDE.U32 R2, R2, UR14, R44 ;  /* 0x0000000e02027c25 */ /* 0x000fc6000f8e002c */
[----:B------:R-:W-:-:S04]  /*9500*/  IADD3 R2, P0, PT, R2, UR20, RZ ;  /* 0x0000001402027c10 */ /* 0x000fc8000ff1e0ff */
[----:B------:R-:W-:-:S03]  /*9510*/  IADD3.X R3, PT, PT, R10, UR15, R3, P0, !PT ;  /* 0x0000000f0a037c10 */ /* 0x000fc600087fe403 */
[----:B------:R-:W-:-:S04]  /*9520*/  IMAD.WIDE.U32 R2, R4, UR25, R2 ;  /* 0x0000001904027c25 */ /* 0x000fc8000f8e0002 */
[----:B------:R-:W-:Y:S01]  /*9530*/  IMAD R5, R5, UR25, R3 ;  /* 0x0000001905057c24 */ /* 0x000fe2000f8e0203 */
[----:B------:R-:W-:Y:S06]  /*9540*/  @P4 BRA `(.L_x_420) ;  /* 0x00000000003c4947 */ /* 0x000fec0003800000 */
[----:B------:R-:W2:Y:S01]  /*9550*/  LDCU UR12, c[0x0][0x440] ;  /* 0x00008800ff0c77ac */ /* 0x000ea20008000800 */
[----:B------:R-:W-:Y:S01]  /*9560*/  IMAD.MOV.U32 R4, RZ, RZ, R2 ;  /* 0x000000ffff047224 */ /* 0x000fe200078e0002 */
[----:B------:R-:W5:Y:S03]  /*9570*/  LDCU.64 UR10, c[0x0][0x568] ;  /* 0x0000ad00ff0a77ac */ /* 0x000f660008000a00 */
[----:B------:R-:W-:-:S04]  /*9580*/  IMAD.WIDE.U32 R44, R0, UR8, R4 ;  /* 0x00000008002c7c25 */ /* 0x000fc8000f8e0004 */
[----:B------:R-:W-:Y:S01]  /*9590*/  IMAD R0, R0, UR9, R45 ;  /* 0x0000000900007c24 */ /* 0x000fe2000f8e022d */
[----:B--2---:R-:W-:Y:S02]  /*95a0*/  ISETP.GE.AND P3, PT, R245, UR12, PT ;  /* 0x0000000cf5007c0c */ /* 0x004fe4000bf66270 */
[----:B------:R-:W-:Y:S02]  /*95b0*/  ISETP.GE.AND P2, PT, R9, UR12, PT ;  /* 0x0000000c09007c0c */ /* 0x000fe4000bf46270 */
[----:B------:R-:W-:Y:S02]  /*95c0*/  ISETP.GE.AND P1, PT, R8, UR12, PT ;  /* 0x0000000c08007c0c */ /* 0x000fe4000bf26270 */
[----:B------:R-:W-:Y:S02]  /*95d0*/  ISETP.GE.AND P0, PT, R7, UR12, PT ;  /* 0x0000000c07007c0c */ /* 0x000fe4000bf06270 */
[----:B-----5:R-:W-:-:S04]  /*95e0*/  LEA R46, P4, R44, UR10, 0x1 ;  /* 0x0000000a2c2e7c11 */ /* 0x020fc8000f8808ff */
[----:B------:R-:W-:-:S05]  /*95f0*/  LEA.HI.X R47, R44, UR11, R0, 0x1, P4 ;  /* 0x0000000b2c2f7c11 */ /* 0x000fca000a0f0c00 */
[----:B-1----:R2:W-:Y:S04]  /*9600*/  @!P3 STG.E.128 desc[UR38][R46.64], R40 ;  /* 0x000000282e00b986 */ /* 0x0025e8000c101d26 */
[----:B------:R2:W-:Y:S04]  /*9610*/  @!P2 STG.E.128 desc[UR38][R46.64+0x80], R32 ;  /* 0x000080202e00a986 */ /* 0x0005e8000c101d26 */
[----:B------:R2:W-:Y:S04]  /*9620*/  @!P1 STG.E.128 desc[UR38][R46.64+0x100], R24 ;  /* 0x000100182e009986 */ /* 0x0005e8000c101d26 */
[----:B------:R2:W-:Y:S02]  /*9630*/  @!P0 STG.E.128 desc[UR38][R46.64+0x180], R16 ;  /* 0x000180102e008986 */ /* 0x0005e4000c101d26 */
.L_x_420:
[----:B------:R-:W-:Y:S05]  /*9640*/  BSYNC.RECONVERGENT B0 ;  /* 0x0000000000007941 */ /* 0x000fea0003800200 */
.L_x_419:
[----:B------:R-:W-:Y:S05]  /*9650*/  @P6 BRA `(.L_x_388) ;  /* 0x0000000000446947 */ /* 0x000fea0003800000 */
[----:B------:R-:W5:Y:S01]  /*9660*/  LDCU UR12, c[0x0][0x440] ;  /* 0x00008800ff0c77ac */ /* 0x000f620008000800 */
[----:B------:R-:W-:Y:S02]  /*9670*/  IMAD R72, R72, UR8, RZ ;  /* 0x0000000848487c24 */ /* 0x000fe4000f8e02ff */
[----:B------:R-:W-:Y:S01]  /*9680*/  IMAD.MOV.U32 R3, RZ, RZ, R5 ;  /* 0x000000ffff037224 */ /* 0x000fe200078e0005 */
[----:B------:R-:W1:Y:S01]  /*9690*/  LDCU.64 UR10, c[0x0][0x568] ;  /* 0x0000ad00ff0a77ac */ /* 0x000e620008000a00 */
[C---:B------:R-:W-:Y:S02]  /*96a0*/  IMAD R72, R11.reuse, UR9, R72 ;  /* 0x000000090b487c24 */ /* 0x040fe4000f8e0248 */
[----:B------:R-:W-:-:S04]  /*96b0*/  IMAD.WIDE.U32 R2, R11, UR8, R2 ;  /* 0x000000080b027c25 */ /* 0x000fc8000f8e0002 */
[----:B------:R-:W-:Y:S01]  /*96c0*/  IMAD.IADD R72, R72, 0x1, R3 ;  /* 0x0000000148487824 */ /* 0x000fe200078e0203 */
[----:B-----5:R-:W-:Y:S02]  /*96d0*/  ISETP.GE.AND P3, PT, R245, UR12, PT ;  /* 0x0000000cf5007c0c */ /* 0x020fe4000bf66270 */
[----:B------:R-:W-:Y:S02]  /*96e0*/  ISETP.GE.AND P2, PT, R9, UR12, PT ;  /* 0x0000000c09007c0c */ /* 0x000fe4000bf46270 */
[----:B------:R-:W-:Y:S02]  /*96f0*/  ISETP.GE.AND P1, PT, R8, UR12, PT ;  /* 0x0000000c08007c0c */ /* 0x000fe4000bf26270 */
[----:B------:R-:W-:Y:S02]  /*9700*/  ISETP.GE.AND P0, PT, R7, UR12, PT ;  /* 0x0000000c07007c0c */ /* 0x000fe4000bf06270 */
[----:B-1----:R-:W-:-:S04]  /*9710*/  LEA R4, P4, R2, UR10, 0x1 ;  /* 0x0000000a02047c11 */ /* 0x002fc8000f8808ff */
[----:B------:R-:W-:-:S05]  /*9720*/  LEA.HI.X R5, R2, UR11, R72, 0x1, P4 ;  /* 0x0000000b02057c11 */ /* 0x000fca000a0f0c48 */
[----:B------:R1:W-:Y:S04]  /*9730*/  @!P3 STG.E.128 desc[UR38][R4.64], R36 ;  /* 0x000000240400b986 */ /* 0x0003e8000c101d26 */
[----:B------:R1:W-:Y:S04]  /*9740*/  @!P2 STG.E.128 desc[UR38][R4.64+0x80], R28 ;  /* 0x0000801c0400a986 */ /* 0x0003e8000c101d26 */
[----:B------:R1:W-:Y:S04]  /*9750*/  @!P1 STG.E.128 desc[UR38][R4.64+0x100], R20 ;  /* 0x0001001404009986 */ /* 0x0003e8000c101d26 */
[----:B------:R1:W-:Y:S02]  /*9760*/  @!P0 STG.E.128 desc[UR38][R4.64+0x180], R12 ;  /* 0x0001800c04008986 */ /* 0x0003e4000c101d26 */
.L_x_388:
[----:B------:R-:W-:Y:S05]  /*9770*/  BSYNC.RECONVERGENT B1 ;  /* 0x0000000000017941 */ /* 0x000fea0003800200 */
.L_x_366:
[----:B------:R-:W5:Y:S01]  /*9780*/  LDCU UR9, c[0x0][0x438] ;  /* 0x00008700ff0977ac */ /* 0x000f620008000800 */
[----:B------:R-:W4:Y:S01]  /*9790*/  LDCU UR10, c[0x0][0x370] ;  /* 0x00006e00ff0a77ac */ /* 0x000f220008000800 */
[----:B-----5:R-:W-:-:S04]  /*97a0*/  UIADD3 UR9, UPT, UPT, UR9, 0x3f, URZ ;  /* 0x0000003f09097890 */ /* 0x020fc8000fffe0ff */
        /* <DEDUP_REMOVED lines=8> */
.L_x_422:
        /* <DEDUP_REMOVED lines=13> */
.L_x_1266:


//--------------------- .text._ZN5flash44flash_bwd_dq_dk_dv_loop_seqk_parallel_kernelI23Flash_bwd_kernel_traitsILi256ELi64ELi64ELi8ELi4ELi2ELi2ELb0ELb0EN7cutlass6half_tE19Flash_kernel_traitsILi256ELi64ELi64ELi8ES3_EELb0ELb1ELb0ELb0ELb0ELb0ELb0EEEvNS_16Flash_bwd_paramsE --------------------------
	.section	.text._ZN5flash44flash_bwd_dq_dk_dv_loop_seqk_parallel_kernelI23Flash_bwd_kernel_traitsILi256ELi64ELi64ELi8ELi4ELi2ELi2ELb0ELb0EN7cutlass6half_tE19Flash_kernel_traitsILi256ELi64ELi64ELi8ES3_EELb0ELb1ELb0ELb0ELb0ELb0ELb0EEEvNS_16Flash_bwd_paramsE,"ax",@progbits
	.align	128
        .global         _ZN5flash44flash_bwd_dq_dk_dv_loop_seqk_parallel_kernelI23Flash_bwd_kernel_traitsILi256ELi64ELi64ELi8ELi4ELi2ELi2ELb0ELb0EN7cutlass6half_tE19Flash_kernel_traitsILi256ELi64ELi64ELi8ES3_EELb0ELb1ELb0ELb0ELb0ELb0ELb0EEEvNS_16Flash_bwd_paramsE
        .type           _ZN5flash44flash_bwd_dq_dk_dv_loop_seqk_parallel_kernelI23Flash_bwd_kernel_traitsILi256ELi64ELi64ELi8ELi4ELi2ELi2ELb0ELb0EN7cutlass6half_tE19Flash_kernel_traitsILi256ELi64ELi64ELi8ES3_EELb0ELb1ELb0ELb0ELb0ELb0ELb0EEEvNS_16Flash_bwd_paramsE,@function
        .size           _ZN5flash44flash_bwd_dq_dk_dv_loop_seqk_parallel_kernelI23Flash_bwd_kernel_traitsILi256ELi64ELi64ELi8ELi4ELi2ELi2ELb0ELb0EN7cutlass6half_tE19Flash_kernel_traitsILi256ELi64ELi64ELi8ES3_EELb0ELb1ELb0ELb0ELb0ELb0ELb0EEEvNS_16Flash_bwd_paramsE,(.L_x_1267 - _ZN5flash44flash_bwd_dq_dk_dv_loop_seqk_parallel_kernelI23Flash_bwd_kernel_traitsILi256ELi64ELi64ELi8ELi4ELi2ELi2ELb0ELb0EN7cutlass6half_tE19Flash_kernel_traitsILi256ELi64ELi64ELi8ES3_EELb0ELb1ELb0ELb0ELb0ELb0ELb0EEEvNS_16Flash_bwd_paramsE)
        .other          _ZN5flash44flash_bwd_dq_dk_dv_loop_seqk_parallel_kernelI23Flash_bwd_kernel_traitsILi256ELi64ELi64ELi8ELi4ELi2ELi2ELb0ELb0EN7cutlass6half_tE19Flash_kernel_traitsILi256ELi64ELi64ELi8ES3_EELb0ELb1ELb0ELb0ELb0ELb0ELb0EEEvNS_16Flash_bwd_paramsE,@"STO_CUDA_ENTRY STV_DEFAULT"
_ZN5flash44flash_bwd_dq_dk_dv_loop_seqk_parallel_kernelI23Flash_bwd_kernel_traitsILi256ELi64ELi64ELi8ELi4ELi2ELi2ELb0ELb0EN7cutlass6half_tE19Flash_kernel_traitsILi256ELi64ELi64ELi8ES3_EELb0ELb1ELb0ELb0ELb0ELb0ELb0EEEvNS_16Flash_bwd_paramsE:
.text._ZN5flash44flash_bwd_dq_dk_dv_loop_seqk_parallel_kernelI23Flash_bwd_kernel_traitsILi256ELi64ELi64ELi8ELi4ELi2ELi2ELb0ELb0EN7cutlass6half_tE19Flash_kernel_traitsILi256ELi64ELi64ELi8ES3_EELb0ELb1ELb0ELb0ELb0ELb0ELb0EEEvNS_16Flash_bwd_paramsE:
        /* <DEDUP_REMOVED lines=17> */
[----:B------:R-:W-:Y:S01]  /*0110*/  UMOV UR11, 0x400 ;  /* 0x00000400000b7882 */ /* 0x000fe20000000000 */
[----:B------:R-:W-:Y:S01]  /*0120*/  UMOV UR9, 0x400 ;  /* 0x0000040000097882 */ /* 0x000fe20000000000 */
[----:B------:R-:W4:Y:S01]  /*0130*/  LDCU UR10, c[0x0][0x438] ;  /* 0x00008700ff0a77ac */ /* 0x000f220008000800 */
[----:B--2---:R-:W-:-:S04]  /*0140*/  UISETP.NE.U32.AND UP1, UPT, UR6, URZ, UPT ;  /* 0x000000ff0600728c */ /* 0x004fc8000bf25070 */
[----:B------:R-:W-:Y:S01]  /*0150*/  S2UR UR21, SR_CTAID.X ;  /* 0x00000000001579c3 */ /* 0x000fe20000002500 */
[----:B-1----:R-:W-:Y:S02]  /*0160*/  ULEA UR40, UP0, UR42, UR40, 0x2 ;  /* 0x000000282a287291 */ /* 0x002fe4000f8010ff */
[----:B---3--:R-:W-:Y:S02]  /*0170*/  UISETP.EQ.U32.AND UP2, UPT, UR4, URZ, UPT ;  /* 0x000000ff0400728c */ /* 0x008fe4000bf42070 */
[----:B------:R-:W-:Y:S02]  /*0180*/  ULEA.HI.X UR41, UR42, UR41, URZ, 0x2, UP0 ;  /* 0x000000292a297291 */ /* 0x000fe400080f14ff */
[----:B------:R-:W-:Y:S01]  /*0190*/  UISETP.NE.U32.AND UP0, UPT, UR6, URZ, UPT ;  /* 0x000000ff0600728c */ /* 0x000fe2000bf05070 */
[----:B------:R-:W-:Y:S01]  /*01a0*/  S2UR UR18, SR_CTAID.Y ;  /* 0x00000000001279c3 */ /* 0x000fe20000002600 */
[----:B------:R-:W-:Y:S02]  /*01b0*/  UISETP.NE.U32.AND UP6, UPT, UR4, URZ, UPT ;  /* 0x000000ff0400728c */ /* 0x000fe4000bfc5070 */
[----:B----4-:R-:W-:-:S02]  /*01c0*/  UISETP.NE.AND UP3, UPT, UR8, URZ, UPT ;  /* 0x000000ff0800728c */ /* 0x010fc4000bf65270 */
[----:B------:R-:W-:Y:S02]  /*01d0*/  UISETP.NE.AND.EX UP5, UPT, UR7, URZ, UPT, UP1 ;  /* 0x000000ff0700728c */ /* 0x000fe4000bfa5310 */
[----:B------:R-:W-:Y:S01]  /*01e0*/  UISETP.NE.AND.EX UP4, UPT, UR7, URZ, UPT, UP0 ;  /* 0x000000ff0700728c */ /* 0x000fe2000bf85300 */
[----:B------:R-:W1:Y:S01]  /*01f0*/  S2UR UR4, SR_CgaCtaId ;  /* 0x00000000000479c3 */ /* 0x000e620000008800 */
[----:B------:R-:W2:Y:S01]  /*0200*/  LDCU.64 UR6, c[0x0][0x470] ;  /* 0x00008e00ff0677ac */ /* 0x000ea20008000a00 */
[----:B------:R-:W-:Y:S02]  /*0210*/  UISETP.EQ.OR.EX UP0, UPT, UR5, URZ, !UP3, UP2 ;  /* 0x000000ff0500728c */ /* 0x000fe4000df02720 */
[----:B------:R-:W-:-:S04]  /*0220*/  UISETP.NE.AND.EX UP6, UPT, UR5, URZ, UPT, UP6 ;  /* 0x000000ff0500728c */ /* 0x000fc8000bfc5360 */
[----:B------:R-:W3:Y:S01]  /*0230*/  S2UR UR8, SR_CgaCtaId ;  /* 0x00000000000879c3 */ /* 0x000ee20000008800 */
[----:B------:R-:W-:Y:S01]  /*0240*/  UP2UR UR26, UPR, URZ, 0x1 ;  /* 0x00000001ff1a7883 */ /* 0x000fe20008000000 */
[----:B------:R-:W-:Y:S01]  /*0250*/  UMOV UR5, 0x400 ;  /* 0x0000040000057882 */ /* 0x000fe20000000000 */
[----:B------:R-:W-:Y:S01]  /*0260*/  UP2UR UR25, UPR, URZ, 0x8 ;  /* 0x00000008ff197883 */ /* 0x000fe20008000000 */
[----:B------:R-:W4:Y:S04]  /*0270*/  LDCU.64 UR34, c[0x0][0x358] ;  /* 0x00006b00ff2277ac */ /* 0x000f280008000a00 */
[----:B------:R-:W4:Y:S01]  /*0280*/  S2UR UR20, SR_CTAID.Z ;  /* 0x00000000001479c3 */ /* 0x000f220000002700 */
[----:B------:R-:W4:Y:S01]  /*0290*/  LDCU.64 UR28, c[0x0][0x460] ;  /* 0x00008c00ff1c77ac */ /* 0x000f220008000a00 */
[----:B--2---:R-:W-:-:S02]  /*02a0*/  UISETP.NE.U32.AND UP0, UPT, UR6, URZ, UPT ;  /* 0x000000ff0600728c */ /* 0x004fc4000bf05070 */
[----:B-1----:R-:W-:Y:S01]  /*02b0*/  ULEA UR4, UR4, UR5, 0x18 ;  /* 0x0000000504047291 */ /* 0x002fe2000f8ec0ff */
[----:B------:R-:W1:Y:S01]  /*02c0*/  LDCU UR19, c[0x0][0x438] ;  /* 0x00008700ff1377ac */ /* 0x000e620008000800 */
[----:B------:R-:W2:Y:S01]  /*02d0*/  @!UP4 LDCU UR22, c[0x0][0x434] ;  /* 0x00008680ff16c7ac */ /* 0x000ea20008000800 */
[----:B------:R-:W-:Y:S02]  /*02e0*/  ULEA UR24, UR24, UR11, 0x18 ;  /* 0x0000000b18187291 */ /* 0x000fe4000f8ec0ff */
[----:B---3--:R-:W-:Y:S02]  /*02f0*/  ULEA UR5, UR8, UR9, 0x18 ;  /* 0x0000000908057291 */ /* 0x008fe4000f8ec0ff */
[----:B------:R-:W-:Y:S01]  /*0300*/  UISETP.NE.AND.EX UP3, UPT, UR7, URZ, UPT, UP0 ;  /* 0x000000ff0700728c */ /* 0x000fe2000bf65300 */
[----:B------:R-:W-:Y:S01]  /*0310*/  UMOV UR31, 0xffff8000 ;  /* 0xffff8000001f7882 */ /* 0x000fe20000000000 */
[----:B------:R-:W-:Y:S01]  /*0320*/  UMOV UR32, URZ ;  /* 0x000000ff00207c82 */ /* 0x000fe20008000000 */
[----:B------:R-:W-:-:S08]  /*0330*/  UMOV UR33, URZ ;  /* 0x000000ff00217c82 */ /* 0x000fd00008000000 */
.L_x_479:
[----:B------:R-:W3:Y:S01]  /*0340*/  LDCU.64 UR8, c[0x0][0x478] ;  /* 0x00008f00ff0877ac */ /* 0x000ee20008000a00 */
[----:B------:R-:W-:Y:S02]  /*0350*/  PLOP3.LUT P1, PT, PT, PT, UP3, 0x80, 0x8 ;  /* 0x000000000008781c */ /* 0x000fe40003f2f038 */
[----:B------:R-:W-:Y:S01]  /*0360*/  PLOP3.LUT P4, PT, PT, PT, UP5, 0x80, 0x8 ;  /* 0x000000000008781c */ /* 0x000fe20003f8f058 */
[----:B------:R-:W-:Y:S01]  /*0370*/  @UP3 ULEA UR12, UP0, UR42, UR6, 0x2 ;  /* 0x000000062a0c3291 */ /* 0x000fe2000f8010ff */
[----:B------:R-:W-:Y:S01]  /*0380*/  PLOP3.LUT P2, PT, PT, PT, UP4, 0x80, 0x8 ;  /* 0x000000000008781c */ /* 0x000fe20003f4f048 */
[----:B------:R-:W-:Y:S02]  /*0390*/  UISETP.NE.AND UP2, UPT, UR26, URZ, UPT ;  /* 0x000000ff1a00728c */ /* 0x000fe4000bf45270 */
[----:B------:R-:W-:Y:S02]  /*03a0*/  @UP3 ULEA.HI.X UR13, UR42, UR7, URZ, 0x2, UP0 ;  /* 0x000000072a0d3291 */ /* 0x000fe400080f14ff */
[----:B----4-:R-:W-:-:S02]  /*03b0*/  IMAD.U32 R12, RZ, RZ, UR12 ;  /* 0x0000000cff0c7e24 */ /* 0x010fc4000f8e00ff */
[----:B------:R-:W-:Y:S02]  /*03c0*/  PLOP3.LUT P3, PT, PT, PT, UP2, 0x80, 0x8 ;  /* 0x000000000008781c */ /* 0x000fe40003f6f028 */
[----:B------:R-:W-:Y:S01]  /*03d0*/  IMAD.U32 R13, RZ, RZ, UR13 ;  /* 0x0000000dff0d7e24 */ /* 0x000fe2000f8e00ff */
[----:B----4-:R-:W-:Y:S02]  /*03e0*/  UIMAD.WIDE.U32 UR12, UR42, 0x4, UR28 ;  /* 0x000000042a0c78a5 */ /* 0x010fe4000f8e001c */
[----:B---3--:R-:W-:Y:S01]  /*03f0*/  UISETP.NE.U32.AND UP0, UPT, UR8, URZ, UPT ;  /* 0x000000ff0800728c */ /* 0x008fe2000bf05070 */
[----:B------:R-:W-:Y:S01]  /*0400*/  IMAD.U32 R6, RZ, RZ, UR40 ;  /* 0x00000028ff067e24 */ /* 0x000fe2000f8e00ff */
[----:B------:R-:W3:Y:S02]  /*0410*/  @P1 LDG.E R3, desc[UR34][R12.64] ;  /* 0x000000220c031981 */ /* 0x000ee4000c1e1900 */
[----:B------:R-:W-:-:S06]  /*0420*/  UISETP.NE.AND.EX UP0, UPT, UR9, URZ, UPT, UP0 ;  /* 0x000000ff0900728c */ /* 0x000fcc000bf05300 */
[----:B------:R-:W-:-:S05]  /*0430*/  PLOP3.LUT P0, PT, PT, PT, UP0, 0x80, 0x8 ;  /* 0x000000000008781c */ /* 0x000fca0003f0f008 */
[----:B------:R-:W-:Y:S01]  /*0440*/  @UP0 ULEA UR14, UP1, UR42, UR8, 0x2 ;  /* 0x000000082a0e0291 */ /* 0x000fe2000f8210ff */
[----:B------:R-:W-:Y:S01]  /*0450*/  IMAD.U32 R8, RZ, RZ, UR12 ;  /* 0x0000000cff087e24 */ /* 0x000fe2000f8e00ff */
[----:B------:R-:W4:Y:S02]  /*0460*/  @!UP0 LDCU UR11, c[0x0][0x43c] ;  /* 0x00008780ff0b87ac */ /* 0x000f240008000800 */
[----:B------:R-:W-:Y:S02]  /*0470*/  @UP0 ULEA.HI.X UR15, UR42, UR9, URZ, 0x2, UP1 ;  /* 0x000000092a0f0291 */ /* 0x000fe400088f14ff */
[----:B--2---:R-:W-:Y:S01]  /*0480*/  IMAD.U32 R10, RZ, RZ, UR14 ;  /* 0x0000000eff0a7e24 */ /* 0x004fe2000f8e00ff */
[----:B------:R-:W5:Y:S01]  /*0490*/  @!UP0 LDCU.64 UR8, c[0x0][0x488] ;  /* 0x00009100ff0887ac */ /* 0x000f620008000a00 */
[----:B------:R-:W-:Y:S02]  /*04a0*/  IMAD.U32 R9, RZ, RZ, UR13 ;  /* 0x0000000dff097e24 */ /* 0x000fe4000f8e00ff */
[----:B------:R-:W-:-:S02]  /*04b0*/  IMAD.U32 R7, RZ, RZ, UR41 ;  /* 0x00000029ff077e24 */ /* 0x000fc4000f8e00ff */
[----:B------:R-:W-:Y:S01]  /*04c0*/  IMAD.U32 R11, RZ, RZ, UR15 ;  /* 0x0000000fff0b7e24 */ /* 0x000fe2000f8e00ff */
[----:B------:R-:W2:Y:S04]  /*04d0*/  @P4 LDG.E R4, desc[UR34][R8.64] ;  /* 0x0000002208044981 */ /* 0x000ea8000c1e1900 */
[----:B------:R-:W2:Y:S04]  /*04e0*/  @P0 LDG.E R0, desc[UR34][R10.64] ;  /* 0x000000220a000981 */ /* 0x000ea8000c1e1900 */
[----:B------:R-:W2:Y:S04]  /*04f0*/  @P2 LDG.E R2, desc[UR34][R8.64+0x4] ;  /* 0x0000042208022981 */ /* 0x000ea8000c1e1900 */
[----:B------:R-:W2:Y:S01]  /*0500*/  @!P3 LDG.E R6, desc[UR34][R6.64] ;  /* 0x000000220606b981 */ /* 0x000ea2000c1e1900 */
[----:B------:R-:W-:Y:S01]  /*0510*/  UMOV UR37, URZ ;  /* 0x000000ff00257c82 */ /* 0x000fe20008000000 */
[----:B-----5:R-:W-:Y:S01]  /*0520*/  @!UP0 UISETP.NE.U32.AND UP1, UPT, UR8, URZ, UPT ;  /* 0x000000ff0800828c */ /* 0x020fe2000bf25070 */
[----:B------:R-:W-:Y:S01]  /*0530*/  UMOV UR17, 0xffffffff ;  /* 0xffffffff00117882 */ /* 0x000fe20000000000 */
[----:B------:R-:W-:-:S02]  /*0540*/  UMOV UR39, 0xffffffff ;  /* 0xffffffff00277882 */ /* 0x000fc40000000000 */
[----:B------:R-:W-:Y:S02]  /*0550*/  @!UP0 UISETP.NE.AND.EX UP1, UPT, UR9, URZ, UPT, UP1 ;  /* 0x000000ff0900828c */ /* 0x000fe4000bf25310 */
[----:B------:R-:W-:Y:S02]  /*0560*/  USHF.L.U32 UR30, UR38, 0x6, URZ ;  /* 0x00000006261e7899 */ /* 0x000fe400080006ff */
[----:B----4-:R-:W-:Y:S01]  /*0570*/  @!UP0 USEL UR9, UR11, URZ, UP1 ;  /* 0x000000ff0b098287 */ /* 0x010fe20008800000 */
[----:B---3--:R-:W-:Y:S02]  /*0580*/  @P1 R2UR UR37, R3 ;  /* 0x00000000032512ca */ /* 0x008fe400000e0000 */
[----:B--2---:R-:W-:Y:S02]  /*0590*/  @P4 R2UR UR17, R4 ;  /* 0x00000000041142ca */ /* 0x004fe400000e0000 */
[----:B------:R-:W-:Y:S02]  /*05a0*/  @P0 R2UR UR36, R0 ;  /* 0x00000000002402ca */ /* 0x000fe400000e0000 */
        /* <DEDUP_REMOVED lines=15> */
.L_x_423:
        /* <DEDUP_REMOVED lines=10> */
[----:B------:R-:W2:Y:S01]  /*0740*/  @!UP1 LDCU.64 UR10, c[0x0][0x398] ;  /* 0x00007300ff0a97ac */ /* 0x000ea20008000a00 */
[----:B------:R-:W3:Y:S02]  /*0750*/  @UP1 LDCU.64 UR8, c[0x0][0x3b0] ;  /* 0x00007600ff0817ac */ /* 0x000ee40008000a00 */
[----:B------:R-:W-:-:S04]  /*0760*/  USHF.R.S32.HI UR44, URZ, 0x6, UR44 ;  /* 0x00000006ff2c7899 */ /* 0x000fc8000801142c */
[----:B------:R-:W-:-:S04]  /*0770*/  USHF.L.U32 UR45, UR44, 0x6, URZ ;  /* 0x000000062c2d7899 */ /* 0x000fc800080006ff */
[----:B------:R-:W-:Y:S02]  /*0780*/  UIADD3 UR51, UPT, UPT, UR45, -0x40, URZ ;  /* 0xffffffc02d337890 */ /* 0x000fe4000fffe0ff */
[----:B--2---:R-:W-:Y:S02]  /*0790*/  @!UP1 UIMAD.WIDE.U32 UR54, UR42, UR10, URZ ;  /* 0x0000000a2a3692a5 */ /* 0x004fe4000f8e00ff */
[----:B---3--:R-:W-:Y:S02]  /*07a0*/  @UP1 UIMAD.WIDE.U32 UR12, UR17, UR8, URZ ;  /* 0x00000008110c12a5 */ /* 0x008fe4000f8e00ff */
[----:B------:R-:W-:Y:S02]  /*07b0*/  @!UP1 UIMAD UR53, UR42, UR11, UR55 ;  /* 0x0000000b2a3592a4 */ /* 0x000fe4000f8e0237 */
[----:B------:R-:W-:Y:S02]  /*07c0*/  @UP1 UIMAD UR53, UR17, UR9, UR13 ;  /* 0x00000009113512a4 */ /* 0x000fe4000f8e020d */
[----:B------:R-:W-:Y:S01]  /*07d0*/  USHF.R.S32.HI UR55, URZ, 0x1f, UR51 ;  /* 0x0000001fff377899 */ /* 0x000fe20008011433 */
[----:B------:R-:W-:Y:S01]  /*07e0*/  @UP1 UMOV UR54, UR12 ;  /* 0x0000000c00361c82 */ /* 0x000fe20008000000 */
[----:B------:R-:W-:Y:S10]  /*07f0*/  BRA.U UP2, `(.L_x_425) ;  /* 0x0000000102347547 */ /* 0x000ff4000b800000 */
        /* <DEDUP_REMOVED lines=9> */
[----:B------:R-:W-:-:S03]  /*0890*/  UIMAD UR9, UR42, UR9, UR11 ;  /* 0x000000092a0972a4 */ /* 0x000fc6000f8e020b */
[----:B------:R-:W-:-:S03]  /*08a0*/  UMOV UR52, UR10 ;  /* 0x0000000a00347c82 */ /* 0x000fc60008000000 */
[----:B------:R-:W-:Y:S01]  /*08b0*/  MOV R8, UR9 ;  /* 0x0000000900087c02 */ /* 0x000fe20008000f00 */
[----:B------:R-:W-:Y:S05]  /*08c0*/  BRA `(.L_x_426) ;  /* 0x00000000001c7947 */ /* 0x000fea0003800000 */
.L_x_425:
[----:B------:R-:W2:Y:S01]  /*08d0*/  LDCU.64 UR14, c[0x0][0x3b8] ;  /* 0x00007700ff0e77ac */ /* 0x000ea20008000a00 */
[----:B------:R-:W-:-:S04]  /*08e0*/  UIADD3 UR8, UPT, UPT, UR37, UR39, URZ ;  /* 0x0000002725087290 */ /* 0x000fc8000fffe0ff */
[----:B--2---:R-:W-:Y:S02]  /*08f0*/  UIMAD.WIDE.U32 UR10, UR8, UR14, URZ ;  /* 0x0000000e080a72a5 */ /* 0x004fe4000f8e00ff */
[----:B------:R-:W-:-:S04]  /*0900*/  UIMAD UR8, UR8, UR15, URZ ;  /* 0x0000000f080872a4 */ /* 0x000fc8000f8e02ff */
[----:B------:R-:W-:Y:S01]  /*0910*/  UIADD3 UR8, UPT, UPT, UR11, UR8, URZ ;  /* 0x000000080b087290 */ /* 0x000fe2000fffe0ff */
[----:B------:R-:W-:-:S05]  /*0920*/  UMOV UR52, UR10 ;  /* 0x0000000a00347c82 */ /* 0x000fca0008000000 */
[----:B------:R-:W-:Y:S02]  /*0930*/  MOV R8, UR8 ;  /* 0x0000000800087c02 */ /* 0x000fe40008000f00 */
.L_x_426:
[----:B------:R-:W2:Y:S01]  /*0940*/  LDC R0, c[0x0][0x3e8] ;  /* 0x0000fa00ff007b82 */ /* 0x000ea20000000800 */
[----:B------:R-:W3:Y:S01]  /*0950*/  S2R R2, SR_CTAID.Z ;  /* 0x0000000000027919 */ /* 0x000ee20000002700 */
[----:B------:R-:W-:Y:S01]  /*0960*/  USHF.R.S32.HI UR27, URZ, 0x1f, UR30 ;  /* 0x0000001fff1b7899 */ /* 0x000fe2000801141e */
[----:B--2---:R-:W-:-:S04]  /*0970*/  IABS R4, R0 ;  /* 0x0000000000047213 */ /* 0x004fc80000000000 */
[----:B------:R-:W2:Y:S01]  /*0980*/  I2F.RP R5, R4 ;  /* 0x0000000400057306 */ /* 0x000ea20000209400 */
[----:B---3--:R-:W-:-:S07]  /*0990*/  IABS R2, R2 ;  /* 0x0000000200027213 */ /* 0x008fce0000000000 */
[----:B--2---:R-:W2:Y:S02]  /*09a0*/  MUFU.RCP R6, R5 ;  /* 0x0000000500067308 */ /* 0x004ea40000001000 */
[----:B--2---:R-:W-:-:S06]  /*09b0*/  VIADD R6, R6, 0xffffffe ;  /* 0x0ffffffe06067836 */ /* 0x004fcc0000000000 */
[----:B------:R-:W2:Y:S02]  /*09c0*/  F2I.FTZ.U32.TRUNC.NTZ R7, R6 ;  /* 0x0000000600077305 */ /* 0x000ea4000021f000 */
[----:B--2---:R-:W-:Y:S01]  /*09d0*/  IMAD.MOV R3, RZ, RZ, -R7 ;  /* 0x000000ffff037224 */ /* 0x004fe200078e0a07 */
        /* <DEDUP_REMOVED lines=27> */
[----:B------:R-:W-:-:S06]  /*0b90*/  UIMAD UR9, UR42, UR9, UR49 ;  /* 0x000000092a0972a4 */ /* 0x000fcc000f8e0231 */
[----:B------:R-:W-:Y:S01]  /*0ba0*/  MOV R9, UR9 ;  /* 0x0000000900097c02 */ /* 0x000fe20008000f00 */
[----:B------:R-:W-:Y:S06]  /*0bb0*/  BRA `(.L_x_428) ;  /* 0x0000000000187947 */ /* 0x000fec0003800000 */
.L_x_427:
[----:B------:R-:W2:Y:S01]  /*0bc0*/  LDCU.64 UR12, c[0x0][0x3c0] ;  /* 0x00007800ff0c77ac */ /* 0x000ea20008000a00 */
[----:B------:R-:W-:-:S04]  /*0bd0*/  UIADD3 UR8, UPT, UPT, UR37, UR39, URZ ;  /* 0x0000002725087290 */ /* 0x000fc8000fffe0ff */
[----:B--2---:R-:W-:Y:S02]  /*0be0*/  UIMAD.WIDE.U32 UR48, UR8, UR12, URZ ;  /* 0x0000000c083072a5 */ /* 0x004fe4000f8e00ff */
[----:B------:R-:W-:-:S04]  /*0bf0*/  UIMAD UR8, UR8, UR13, URZ ;  /* 0x0000000d080872a4 */ /* 0x000fc8000f8e02ff */
[----:B------:R-:W-:-:S06]  /*0c00*/  UIADD3 UR8, UPT, UPT, UR49, UR8, URZ ;  /* 0x0000000831087290 */ /* 0x000fcc000fffe0ff */
[----:B------:R-:W-:-:S07]  /*0c10*/  MOV R9, UR8 ;  /* 0x0000000800097c02 */ /* 0x000fce0008000f00 */
.L_x_428:
[----:B------:R-:W2:Y:S01]  /*0c20*/  @!UP1 LDCU.64 UR10, c[0x0][0x588] ;  /* 0x0000b100ff0a97ac */ /* 0x000ea20008000a00 */
[----:B------:R-:W3:Y:S01]  /*0c30*/  @UP1 LDCU.64 UR8, c[0x0][0x590] ;  /* 0x0000b200ff0817ac */ /* 0x000ee20008000a00 */
[----:B------:R-:W4:Y:S01]  /*0c40*/  LDCU UR16, c[0x0][0x3e0] ;  /* 0x00007c00ff1077ac */ /* 0x000f220008000800 */
[----:B------:R-:W4:Y:S01]  /*0c50*/  LDCU UR49, c[0x0][0x44c] ;  /* 0x00008980ff3177ac */ /* 0x000f220008000800 */
[----:B--2---:R-:W-:-:S04]  /*0c60*/  @!UP1 UIMAD.WIDE.U32 UR62, UR42, UR10, URZ ;  /* 0x0000000a2a3e92a5 */ /* 0x004fc8000f8e00ff */
[----:B------:R-:W-:Y:S02]  /*0c70*/  @!UP1 UIMAD UR50, UR42, UR11, UR63 ;  /* 0x0000000b2a3292a4 */ /* 0x000fe4000f8e023f */
[----:B---3--:R-:W-:-:S04]  /*0c80*/  @UP1 UIMAD.WIDE.U32 UR10, UR17, UR8, URZ ;  /* 0x00000008110a12a5 */ /* 0x008fc8000f8e00ff */
[----:B------:R-:W-:Y:S02]  /*0c90*/  @UP1 UIMAD UR50, UR17, UR9, UR11 ;  /* 0x00000009113212a4 */ /* 0x000fe4000f8e020b */
[----:B----4-:R-:W-:Y:S01]  /*0ca0*/  UIMAD.WIDE UR66, UR16, UR49, URZ ;  /* 0x00000031104272a5 */ /* 0x010fe2000f8e02ff */
[----:B------:R-:W-:Y:S01]  /*0cb0*/  @UP1 UMOV UR62, UR10 ;  /* 0x0000000a003e1c82 */ /* 0x000fe20008000000 */
[----:B------:R-:W-:Y:S10]  /*0cc0*/  BRA.U UP1, `(.L_x_429) ;  /* 0x0000000101407547 */ /* 0x000ff4000b800000 */
[----:B------:R-:W2:Y:S01]  /*0cd0*/  LDCU UR46, c[0x0][0x444] ;  /* 0x00008880ff2e77ac */ /* 0x000ea20008000800 */
[----:B------:R-:W-:Y:S02]  /*0ce0*/  USHF.R.S32.HI UR9, URZ, 0x1f, UR16 ;  /* 0x0000001fff097899 */ /* 0x000fe40008011410 */
[----:B--2---:R-:W-:Y:S02]  /*0cf0*/  USHF.R.S32.HI UR8, URZ, 0x1f, UR46 ;  /* 0x0000001fff087899 */ /* 0x004fe4000801142e */
[----:B------:R-:W-:Y:S02]  /*0d00*/  UIMAD.WIDE.U32 UR46, UR42, UR46, URZ ;  /* 0x0000002e2a2e72a5 */ /* 0x000fe4000f8e00ff */
[----:B------:R-:W-:Y:S02]  /*0d10*/  UIMAD UR8, UR8, UR42, URZ ;  /* 0x0000002a080872a4 */ /* 0x000fe4000f8e02ff */
[----:B------:R-:W-:Y:S02]  /*0d20*/  UIMAD.WIDE.U32 UR10, UR46, UR16, URZ ;  /* 0x000000102e0a72a5 */ /* 0x000fe4000f8e00ff */
[----:B------:R-:W-:-:S02]  /*0d30*/  UIADD3 UR8, UPT, UPT, UR47, UR8, URZ ;  /* 0x000000082f087290 */ /* 0x000fc4000fffe0ff */
[----:B------:R-:W-:Y:S02]  /*0d40*/  UIMAD.WIDE.U32 UR58, UR10, UR49, URZ ;  /* 0x000000310a3a72a5 */ /* 0x000fe4000f8e00ff */
[----:B------:R-:W-:-:S04]  /*0d50*/  UIMAD UR8, UR8, UR16, URZ ;  /* 0x00000010080872a4 */ /* 0x000fc8000f8e02ff */
[----:B------:R-:W-:Y:S02]  /*0d60*/  UIMAD UR8, UR9, UR46, UR8 ;  /* 0x0000002e090872a4 */ /* 0x000fe4000f8e0208 */
[----:B------:R-:W-:Y:S02]  /*0d70*/  USHF.R.S32.HI UR9, URZ, 0x1f, UR49 ;  /* 0x0000001fff097899 */ /* 0x000fe40008011431 */
[----:B------:R-:W-:-:S04]  /*0d80*/  UIADD3 UR8, UPT, UPT, UR11, UR8, URZ ;  /* 0x000000080b087290 */ /* 0x000fc8000fffe0ff */
[----:B------:R-:W-:-:S04]  /*0d90*/  UIMAD UR8, UR8, UR49, URZ ;  /* 0x00000031080872a4 */ /* 0x000fc8000f8e02ff */
[----:B------:R-:W-:-:S04]  /*0da0*/  UIMAD UR8, UR9, UR10, UR8 ;  /* 0x0000000a090872a4 */ /* 0x000fc8000f8e0208 */
[----:B------:R-:W-:Y:S01]  /*0db0*/  UIADD3 UR8, UPT, UPT, UR59, UR8, URZ ;  /* 0x000000083b087290 */ /* 0x000fe2000fffe0ff */
[----:B------:R-:W-:Y:S11]  /*0dc0*/  BRA `(.L_x_430) ;  /* 0x00000000000c7947 */ /* 0x000ff60003800000 */
.L_x_429:
[----:B------:R-:W-:Y:S02]  /*0dd0*/  UIMAD.WIDE.U32 UR58, UR66, UR17, URZ ;  /* 0x00000011423a72a5 */ /* 0x000fe4000f8e00ff */
[----:B------:R-:W-:-:S04]  /*0de0*/  UIMAD UR8, UR67, UR17, URZ ;  /* 0x00000011430872a4 */ /* 0x000fc8000f8e02ff */
[----:B------:R-:W-:Y:S02]  /*0df0*/  UIADD3 UR8, UPT, UPT, UR59, UR8, URZ ;  /* 0x000000083b087290 */ /* 0x000fe4000fffe0ff */
.L_x_430:
[----:B------:R-:W2:Y:S01]  /*0e00*/  LDCU.U8 UR10, c[0x0][0x548] ;  /* 0x0000a900ff0a77ac */ /* 0x000ea20008000000 */
[----:B------:R-:W-:Y:S01]  /*0e10*/  USHF.L.U32 UR46, UR42, 0x7, URZ ;  /* 0x000000072a2e7899 */ /* 0x000fe200080006ff */
[----:B------:R-:W3:Y:S03]  /*0e20*/  LDCU.U8 UR61, c[0x0][0x5f0] ;  /* 0x0000be00ff3d77ac */ /* 0x000ee60008000000 */
[----:B------:R-:W-:-:S04]  /*0e30*/  USEL UR9, UR46, URZ, UP5 ;  /* 0x000000ff2e097287 */ /* 0x000fc8000a800000 */
[----:B------:R-:W-:Y:S02]  /*0e40*/  UIADD3 UR9, UP0, UPT, UR51, UR9, URZ ;  /* 0x0000000933097290 */ /* 0x000fe4000ff1e0ff */
[----:B--2---:R-:W-:Y:S02]  /*0e50*/  UISETP.NE.AND UP1, UPT, UR10, URZ, UPT ;  /* 0x000000ff0a00728c */ /* 0x004fe4000bf25270 */
[----:B------:R-:W-:Y:S02]  /*0e60*/  UIADD3.X UR57, UPT, UPT, URZ, UR55, URZ, UP0, !UPT ;  /* 0x00000037ff397290 */ /* 0x000fe400087fe4ff */
[----:B------:R-:W-:Y:S02]  /*0e70*/  UIMAD.WIDE.U32 UR64, UR9, UR66, URZ ;  /* 0x00000042094072a5 */ /* 0x000fe4000f8e00ff */
[----:B------:R-:W-:-:S04]  /*0e80*/  UIMAD UR57, UR57, UR66, URZ ;  /* 0x00000042393972a4 */ /* 0x000fc8000f8e02ff */
[----:B------:R-:W-:Y:S02]  /*0e90*/  UIMAD UR57, UR67, UR9, UR57 ;  /* 0x00000009433972a4 */ /* 0x000fe4000f8e0239 */
[----:B------:R-:W-:Y:S02]  /*0ea0*/  UIMAD UR9, UR23, UR49, URZ ;  /* 0x00000031170972a4 */ /* 0x000fe4000f8e02ff */
[----:B------:R-:W-:Y:S01]  /*0eb0*/  UIADD3 UR57, UPT, UPT, UR65, UR57, URZ ;  /* 0x0000003941397290 */ /* 0x000fe2000fffe0ff */
[----:B---3--:R-:W-:Y:S11]  /*0ec0*/  BRA.U !UP1, `(.L_x_431) ;  /* 0x00000001091c7547 */ /* 0x008ff6000b800000 */
[----:B------:R-:W2:Y:S01]  /*0ed0*/  LDCU UR10, c[0x0][0x434] ;  /* 0x00008680ff0a77ac */ /* 0x000ea20008000800 */
[----:B------:R-:W3:Y:S01]  /*0ee0*/  LDCU UR60, c[0x0][0x454] ;  /* 0x00008a80ff3c77ac */ /* 0x000ee20008000800 */
[----:B------:R-:W-:Y:S02]  /*0ef0*/  UISETP.NE.AND UP0, UPT, UR17, -0x1, UPT ;  /* 0xffffffff1100788c */ /* 0x000fe4000bf05270 */
[----:B--2---:R-:W-:-:S04]  /*0f00*/  UIMAD UR10, UR42, UR10, URZ ;  /* 0x0000000a2a0a72a4 */ /* 0x004fc8000f8e02ff */
[----:B------:R-:W-:-:S04]  /*0f10*/  USEL UR10, UR10, UR17, !UP0 ;  /* 0x000000110a0a7287 */ /* 0x000fc8000c000000 */
[----:B---3--:R-:W-:Y:S01]  /*0f20*/  UIMAD UR60, UR23, UR60, UR10 ;  /* 0x0000003c173c72a4 */ /* 0x008fe2000f8e020a */
[----:B------:R-:W-:Y:S05]  /*0f30*/  BRA `(.L_x_432) ;  /* 0x00000000000c7947 */ /* 0x000fea0003800000 */
.L_x_431:
[----:B------:R-:W2:Y:S01]  /*0f40*/  LDCU UR60, c[0x0][0x434] ;  /* 0x00008680ff3c77ac */ /* 0x000ea20008000800 */
[----:B------:R-:W-:-:S04]  /*0f50*/  UIMAD UR10, UR42, UR16, UR23 ;  /* 0x000000102a0a72a4 */ /* 0x000fc8000f8e0217 */
[----:B--2---:R-:W-:Y:S02]  /*0f60*/  UIMAD UR60, UR10, UR60, URZ ;  /* 0x0000003c0a3c72a4 */ /* 0x004fe4000f8e02ff */
.L_x_432:
[----:B------:R-:W-:Y:S01]  /*0f70*/  UIADD3 UR56, UPT, UPT, UR44, -0x1, URZ ;  /* 0xffffffff2c387890 */ /* 0x000fe2000fffe0ff */
[----:B------:R-:W-:Y:S09]  /*0f80*/  BRA.U !UP1, `(.L_x_433) ;  /* 0x0000000109247547 */ /* 0x000ff2000b800000 */
[----:B------:R-:W2:Y:S01]  /*0f90*/  LDCU UR10, c[0x0][0x444] ;  /* 0x00008880ff0a77ac */ /* 0x000ea20008000800 */
[----:B------:R-:W-:Y:S01]  /*0fa0*/  UISETP.NE.AND UP0, UPT, UR17, -0x1, UPT ;  /* 0xffffffff1100788c */ /* 0x000fe2000bf05270 */
[----:B------:R-:W3:Y:S10]  /*0fb0*/  LDCU UR11, c[0x0][0x430] ;  /* 0x00008600ff0b77ac */ /* 0x000ef40008000800 */
[----:B--2---:R-:W-:Y:S01]  /*0fc0*/  @!UP0 UIMAD UR17, UR42, UR10, URZ ;  /* 0x0000000a2a1182a4 */ /* 0x004fe2000f8e02ff */
[----:B------:R-:W3:Y:S03]  /*0fd0*/  LDCU UR10, c[0x0][0x454] ;  /* 0x00008a80ff0a77ac */ /* 0x000ee60008000800 */
[----:B------:R-:W-:-:S02]  /*0fe0*/  UIADD3 UR17, UPT, UPT, UR46, UR17, URZ ;  /* 0x000000112e117290 */ /* 0x000fc4000fffe0ff */
[----:B---3--:R-:W-:-:S04]  /*0ff0*/  ULEA UR10, UR11, UR10, 0x7 ;  /* 0x0000000a0b0a7291 */ /* 0x008fc8000f8e38ff */
[----:B------:R-:W-:Y:S01]  /*1000*/  UIMAD UR59, UR10, UR23, UR17 ;  /* 0x000000170a3b72a4 */ /* 0x000fe2000f8e0211 */
[----:B------:R-:W-:Y:S11]  /*1010*/  BRA `(.L_x_434) ;  /* 0x00000000000c7947 */ /* 0x000ff60003800000 */
.L_x_433:
[----:B------:R-:W2:Y:S01]  /*1020*/  LDCU UR59, c[0x0][0x444] ;  /* 0x00008880ff3b77ac */ /* 0x000ea20008000800 */
[----:B------:R-:W-:-:S04]  /*1030*/  UIMAD UR10, UR42, UR16, UR23 ;  /* 0x000000102a0a72a4 */ /* 0x000fc8000f8e0217 */
[----:B--2---:R-:W-:-:S12]  /*1040*/  UIMAD UR59, UR10, UR59, URZ ;  /* 0x0000003b0a3b72a4 */ /* 0x004fd8000f8e02ff */
.L_x_434:
[----:B------:R-:W-:Y:S01]  /*1050*/  USHF.R.S32.HI UR10, URZ, 0x1f, UR9 ;  /* 0x0000001fff0a7899 */ /* 0x000fe20008011409 */
[----:B------:R-:W2:Y:S01]  /*1060*/  S2R R0, SR_TID.X ;  /* 0x0000000000007919 */ /* 0x000ea20000002100 */
[----:B------:R-:W-:Y:S01]  /*1070*/  UIADD3 UR58, UP1, UP0, UR64, UR58, UR9 ;  /* 0x0000003a403a7290 */ /* 0x000fe2000f83e009 */
[----:B------:R-:W-:Y:S01]  /*1080*/  IMAD.MOV.U32 R21, RZ, RZ, RZ ;  /* 0x000000ffff157224 */ /* 0x000fe200078e00ff */
[----:B------:R-:W3:Y:S01]  /*1090*/  LDCU UR9, c[0x0][0x508] ;  /* 0x0000a100ff0977ac */ /* 0x000ee20008000800 */
[----:B------:R-:W-:Y:S01]  /*10a0*/  ISETP.NE.AND P3, PT, RZ, UR61, PT ;  /* 0x0000003dff007c0c */ /* 0x000fe2000bf65270 */
[----:B------:R-:W-:Y:S01]  /*10b0*/  BSSY.RECONVERGENT B1, `(.L_x_424) ;  /* 0x000086b000017945 */ /* 0x000fe20003800200 */
[----:B------:R-:W-:Y:S02]  /*10c0*/  UIADD3 UR47, UPT, UPT, UR30, UR43, URZ ;  /* 0x0000002b1e2f7290 */ /* 0x000fe4000fffe0ff */
[----:B------:R-:W-:Y:S02]  /*10d0*/  UIADD3.X UR57, UPT, UPT, UR57, UR8, UR10, UP1, UP0 ;  /* 0x0000000839397290 */ /* 0x000fe40008fe040a */
[----:B------:R-:W-:-:S02]  /*10e0*/  UIMAD UR49, UR16, UR49, URZ ;  /* 0x00000031103172a4 */ /* 0x000fc4000f8e02ff */
[----:B------:R-:W-:Y:S02]  /*10f0*/  ULEA UR59, UR56, UR59, 0x6 ;  /* 0x0000003b383b7291 */ /* 0x000fe4000f8e30ff */
[----:B------:R-:W-:Y:S02]  /*1100*/  ULEA UR60, UR56, UR60, 0x6 ;  /* 0x0000003c383c7291 */ /* 0x000fe4000f8e30ff */
[----:B---3--:R-:W-:-:S04]  /*1110*/  UIADD3 UR9, UPT, UPT, UR47, -UR9, -UR36 ;  /* 0x800000092f097290 */ /* 0x008fc8000fffe824 */
[----:B------:R-:W-:-:S04]  /*1120*/  USHF.R.S32.HI UR8, URZ, 0x1f, UR9 ;  /* 0x0000001fff087899 */ /* 0x000fc80008011409 */
[----:B------:R-:W-:Y:S01]  /*1130*/  ULEA.HI UR8, UR8, UR9, URZ, 0x6 ;  /* 0x0000000908087291 */ /* 0x000fe2000f8f30ff */
[----:B--2---:R-:W-:-:S03]  /*1140*/  IMAD.SHL.U32 R5, R0, 0x8, RZ ;  /* 0x0000000800057824 */ /* 0x004fc600078e00ff */
[----:B------:R-:W-:Y:S01]  /*1150*/  USHF.R.S32.HI UR46, URZ, 0x6, UR8 ;  /* 0x00000006ff2e7899 */ /* 0x000fe20008011408 */
[----:B------:R-:W-:Y:S02]  /*1160*/  SHF.R.U32.HI R4, RZ, 0x3, R0 ;  /* 0x00000003ff047819 */ /* 0x000fe40000011600 */
[----:B------:R-:W-:Y:S01]  /*1170*/  LOP3.LUT R20, R5, 0x38, RZ, 0xc0, !PT ;  /* 0x0000003805147812 */ /* 0x000fe200078ec0ff */
[----:B------:R-:W-:-:S03]  /*1180*/  UISETP.LT.AND UP0, UPT, URZ, UR46, UPT ;  /* 0x0000002eff00728c */ /* 0x000fc6000bf01270 */
[----:B------:R-:W2:Y:S01]  /*1190*/  LDCU.128 UR8, c[0x0][0x590] ;  /* 0x0000b200ff0877ac */ /* 0x000ea20008000c00 */
[----:B------:R-:W-:Y:S01]  /*11a0*/  IADD3 R2, P0, PT, R20, UR62, RZ ;  /* 0x0000003e14027c10 */ /* 0x000fe2000ff1e0ff */
[----:B------:R-:W-:-:S04]  /*11b0*/  USEL UR46, URZ, UR46, !UP0 ;  /* 0x0000002eff2e7287 */ /* 0x000fc8000c000000 */
[----:B------:R-:W-:Y:S01]  /*11c0*/  IMAD.X R3, RZ, RZ, UR50, P0 ;  /* 0x00000032ff037e24 */ /* 0x000fe200080e06ff */
[----:B------:R-:W3:Y:S01]  /*11d0*/  LDCU.64 UR62, c[0x0][0x420] ;  /* 0x00008400ff3e77ac */ /* 0x000ee20008000a00 */
[----:B------:R-:W-:Y:S02]  /*11e0*/  UISETP.GT.AND UP0, UPT, UR44, UR46, UPT ;  /* 0x0000002e2c00728c */ /* 0x000fe4000bf04270 */
[----:B--2---:R-:W-:Y:S01]  /*11f0*/  UIMAD UR17, UR55, UR8, URZ ;  /* 0x00000008371172a4 */ /* 0x004fe2000f8e02ff */
[----:B------:R-:W-:Y:S01]  /*1200*/  IMAD.U32 R10, RZ, RZ, UR8 ;  /* 0x00000008ff0a7e24 */ /* 0x000fe2000f8e00ff */
[----:B------:R-:W-:Y:S01]  /*1210*/  MOV R12, UR10 ;  /* 0x0000000a000c7c02 */ /* 0x000fe20008000f00 */
[----:B------:R-:W-:Y:S01]  /*1220*/  IMAD.U32 R16, RZ, RZ, UR11 ;  /* 0x0000000bff107e24 */ /* 0x000fe2000f8e00ff */
[----:B------:R-:W-:Y:S01]  /*1230*/  UIMAD UR17, UR51, UR9, UR17 ;  /* 0x00000009331172a4 */ /* 0x000fe2000f8e0211 */
[----:B------:R-:W-:Y:S01]  /*1240*/  IMAD.WIDE.U32 R10, R10, UR51, R2 ;  /* 0x000000330a0a7c25 */ /* 0x000fe2000f8e0002 */
[----:B------:R-:W2:Y:S01]  /*1250*/  LDCU.64 UR10, c[0x0][0x550] ;  /* 0x0000aa00ff0a77ac */ /* 0x000ea20008000a00 */
[----:B------:R-:W4:Y:S03]  /*1260*/  LDC.64 R2, c[0x0][0x3b0] ;  /* 0x0000ec00ff027b82 */ /* 0x000f260000000a00 */
[----:B------:R-:W-:Y:S01]  /*1270*/  VIADD R11, R11, UR17 ;  /* 0x000000110b0b7c36 */ /* 0x000fe20008000000 */
[----:B------:R-:W-:Y:S01]  /*1280*/  USHF.L.U64.HI UR50, UR8, 0x5, UR9 ;  /* 0x0000000508327899 */ /* 0x000fe20008010209 */
[----:B------:R-:W-:-:S03]  /*1290*/  IMAD.WIDE.U32 R12, R12, UR23, R10 ;  /* 0x000000170c0c7c25 */ /* 0x000fc6000f8e000a */
[----:B------:R-:W5:Y:S01]  /*12a0*/  LDCU.64 UR16, c[0x0][0x3c8] ;  /* 0x00007900ff1077ac */ /* 0x000f620008000a00 */
[----:B------:R-:W1:Y:S01]  /*12b0*/  LDC.64 R10, c[0x0][0x5f8] ;  /* 0x00017e00ff0a7b82 */ /* 0x000e620000000a00 */
[----:B------:R-:W-:Y:S01]  /*12c0*/  IMAD R17, R16, UR23, R13 ;  /* 0x0000001710117c24 */ /* 0x000fe2000f8e020d */
[----:B------:R-:W-:Y:S01]  /*12d0*/  LOP3.LUT R13, R0, 0x1f, RZ, 0xc0, !PT ;  /* 0x0000001f000d7812 */ /* 0x000fe200078ec0ff */
[----:B------:R-:W-:Y:S01]  /*12e0*/  IMAD.MOV.U32 R16, RZ, RZ, R12 ;  /* 0x000000ffff107224 */ /* 0x000fe200078e000c */
[----:B------:R-:W-:-:S03]  /*12f0*/  SHF.R.U32.HI R12, RZ, 0x5, R0 ;  /* 0x00000005ff0c7819 */ /* 0x000fc60000011600 */
[----:B------:R-:W-:-:S04]  /*1300*/  IMAD.WIDE.U32 R16, R4, UR8, R16 ;  /* 0x0000000804107c25 */ /* 0x000fc8000f8e0010 */
[----:B------:R-:W-:Y:S01]  /*1310*/  IMAD R13, R12, UR49, R13 ;  /* 0x000000310c0d7c24 */ /* 0x000fe2000f8e020d */
[----:B--2---:R-:W-:Y:S01]  /*1320*/  LEA R242, P2, R16, UR10, 0x1 ;  /* 0x0000000a10f27c11 */ /* 0x004fe2000f8408ff */
[----:B------:R-:W-:Y:S02]  /*1330*/  IMAD R12, R4, UR9, R17 ;  /* 0x00000009040c7c24 */ /* 0x000fe4000f8e0211 */
[C---:B----4-:R-:W-:Y:S02]  /*1340*/  IMAD R14, R2.reuse, UR55, RZ ;  /* 0x00000037020e7c24 */ /* 0x050fe4000f8e02ff */
[----:B------:R-:W-:Y:S01]  /*1350*/  IMAD.WIDE.U32 R18, R2, UR51, R20 ;  /* 0x0000003302127c25 */ /* 0x000fe2000f8e0014 */
[----:B------:R-:W-:Y:S02]  /*1360*/  LEA.HI.X R243, R16, UR11, R12, 0x1, P2 ;  /* 0x0000000b10f37c11 */ /* 0x000fe400090f0c0c */
[----:B------:R-:W-:Y:S01]  /*1370*/  IADD3 R16, PT, PT, R4, 0x20, RZ ;  /* 0x0000002004107810 */ /* 0x000fe20007ffe0ff */
[----:B------:R-:W-:Y:S01]  /*1380*/  IMAD R14, R3, UR51, R14 ;  /* 0x00000033030e7c24 */ /* 0x000fe2000f8e020e */
[----:B------:R-:W-:Y:S01]  /*1390*/  IADD3 R24, P0, PT, R18, UR54, RZ ;  /* 0x0000003612187c10 */ /* 0x000fe2000ff1e0ff */
[----:B-1----:R-:W-:Y:S01]  /*13a0*/  IMAD.WIDE.U32 R22, R10, UR21, RZ ;  /* 0x000000150a167c25 */ /* 0x002fe2000f8e00ff */
[----:B-----5:R-:W-:Y:S01]  /*13b0*/  MOV R18, UR16 ;  /* 0x0000001000127c02 */ /* 0x020fe20008000f00 */
[----:B------:R-:W-:Y:S01]  /*13c0*/  USHF.L.U32 UR51, UR8, 0x5, URZ ;  /* 0x0000000508337899 */ /* 0x000fe200080006ff */
[----:B------:R-:W-:Y:S01]  /*13d0*/  IADD3.X R25, PT, PT, R19, UR53, R14, P0, !PT ;  /* 0x0000003513197c10 */ /* 0x000fe200087fe40e */
[----:B------:R-:W-:Y:S01]  /*13e0*/  IMAD.U32 R14, RZ, RZ, UR17 ;  /* 0x00000011ff0e7e24 */ /* 0x000fe2000f8e00ff */
[----:B------:R-:W1:Y:S01]  /*13f0*/  LDCU.64 UR16, c[0x0][0x570] ;  /* 0x0000ae00ff1077ac */ /* 0x000e620008000a00 */
[----:B------:R-:W-:Y:S01]  /*1400*/  SEL R10, R22, RZ, P3 ;  /* 0x000000ff160a7207 */ /* 0x000fe20001800000 */
[----:B------:R-:W-:-:S02]  /*1410*/  IMAD R11, R11, UR21, R23 ;  /* 0x000000150b0b7c24 */ /* 0x000fc4000f8e0217 */
[----:B------:R-:W-:Y:S01]  /*1420*/  IMAD.WIDE.U32 R18, R18, UR23, R24 ;  /* 0x0000001712127c25 */ /* 0x000fe2000f8e0018 */
[----:B------:R-:W2:Y:S01]  /*1430*/  LDCU.64 UR8, c[0x0][0x380] ;  /* 0x00007000ff0877ac */ /* 0x000ea20008000a00 */
[----:B------:R-:W-:Y:S02]  /*1440*/  IADD3 R10, P1, P0, R13, UR58, R10 ;  /* 0x0000003a0d0a7c10 */ /* 0x000fe4000f83e00a */
[----:B------:R-:W-:Y:S01]  /*1450*/  IMAD R19, R14, UR23, R19 ;  /* 0x000000170e137c24 */ /* 0x000fe2000f8e0213 */
[----:B------:R-:W-:Y:S01]  /*1460*/  USHF.L.U32 UR53, UR49, 0x6, URZ ;  /* 0x0000000631357899 */ /* 0x000fe200080006ff */
[----:B------:R-:W-:Y:S01]  /*1470*/  SHF.R.S32.HI R13, RZ, 0x1f, R13 ;  /* 0x0000001fff0d7819 */ /* 0x000fe2000001140d */
[----:B------:R-:W4:Y:S01]  /*1480*/  LDCU.64 UR54, c[0x0][0x5e8] ;  /* 0x0000bd00ff3677ac */ /* 0x000f220008000a00 */
[----:B------:R-:W-:Y:S01]  /*1490*/  SEL R14, R11, RZ, P3 ;  /* 0x000000ff0b0e7207 */ /* 0x000fe20001800000 */
[----:B------:R-:W-:Y:S02]  /*14a0*/  IMAD.SHL.U32 R17, R2, 0x20, RZ ;  /* 0x0000002002117824 */ /* 0x000fe400078e00ff */
[----:B------:R-:W-:Y:S01]  /*14b0*/  IMAD.U32 R12, RZ, RZ, UR53 ;  /* 0x00000035ff0c7e24 */ /* 0x000fe2000f8e00ff */
[----:B------:R-:W-:Y:S01]  /*14c0*/  IADD3.X R13, PT, PT, R13, UR57, R14, P1, P0 ;  /* 0x000000390d0d7c10 */ /* 0x000fe20008fe040e */
[----:B------:R-:W-:Y:S01]  /*14d0*/  IMAD.WIDE.U32 R14, R4, R2, R18 ;  /* 0x00000002040e7225 */ /* 0x000fe200078e0012 */
[----:B------:R-:W-:-:S03]  /*14e0*/  IADD3 R11, P0, PT, R10, UR53, RZ ;  /* 0x000000350a0b7c10 */ /* 0x000fc6000ff1e0ff */
[----:B------:R-:W-:Y:S01]  /*14f0*/  IMAD R10, R4, R3, R15 ;  /* 0x00000003040a7224 */ /* 0x000fe200078e020f */
[----:B------:R-:W-:Y:S02]  /*1500*/  LEA.HI.X.SX32 R12, R12, R13, 0x1, P0 ;  /* 0x0000000d0c0c7211 */ /* 0x000fe400000f0eff */
[C---:B-1----:R-:W-:Y:S02]  /*1510*/  LEA R240, P0, R11.reuse, UR16, 0x2 ;  /* 0x000000100bf07c11 */ /* 0x042fe4000f8010ff */
[----:B--2---:R-:W-:Y:S02]  /*1520*/  LEA R244, P1, R14, UR8, 0x1 ;  /* 0x000000080ef47c11 */ /* 0x004fe4000f8208ff */
[----:B------:R-:W-:Y:S01]  /*1530*/  LEA.HI.X R241, R11, UR17, R12, 0x2, P0 ;  /* 0x000000110bf17c11 */ /* 0x000fe200080f140c */
[----:B----4-:R-:W-:Y:S01]  /*1540*/  UIMAD.WIDE UR10, UR59, 0x4, UR54 ;  /* 0x000000043b0a78a5 */ /* 0x010fe2000f8e0236 */
[----:B------:R-:W-:Y:S01]  /*1550*/  SHF.L.U64.HI R11, R2, 0x5, R3 ;  /* 0x00000005020b7819 */ /* 0x000fe20000010203 */
[----:B---3--:R-:W-:Y:S01]  /*1560*/  UIMAD.WIDE UR54, UR60, 0x4, UR62 ;  /* 0x000000043c3678a5 */ /* 0x008fe2000f8e023e */
[----:B------:R-:W-:-:S02]  /*1570*/  IADD3 R3, P0, PT, R4, 0x20, RZ ;  /* 0x0000002004037810 */ /* 0x000fc40007f1e0ff */
[----:B------:R-:W-:Y:S02]  /*1580*/  LEA.HI.X R245, R14, UR9, R10, 0x1, P1 ;  /* 0x000000090ef57c11 */ /* 0x000fe400088f0c0a */
[C---:B------:R-:W-:Y:S01]  /*1590*/  LOP3.LUT R15, R20.reuse, 0x40, RZ, 0xfc, !PT ;  /* 0x00000040140f7812 */ /* 0x040fe200078efcff */
[----:B------:R-:W-:Y:S01]  /*15a0*/  IMAD.X R2, RZ, RZ, RZ, P0 ;  /* 0x000000ffff027224 */ /* 0x000fe200000e06ff */
        /* <DEDUP_REMOVED lines=16> */
.L_x_436:
[----:B------:R-:W1:Y:S01]  /*16b0*/  LDCU.64 UR12, c[0x0][0x5c0] ;  /* 0x0000b800ff0c77ac */ /* 0x000e620008000a00 */
[----:B------:R-:W-:-:S04]  /*16c0*/  UIADD3 UR8, UPT, UPT, UR37, UR39, URZ ;  /* 0x0000002725087290 */ /* 0x000fc8000fffe0ff */
[----:B-1----:R-:W-:Y:S02]  /*16d0*/  UIMAD.WIDE.U32 UR16, UR8, UR12, URZ ;  /* 0x0000000c081072a5 */ /* 0x002fe4000f8e00ff */
[----:B------:R-:W-:-:S04]  /*16e0*/  UIMAD UR8, UR8, UR13, URZ ;  /* 0x0000000d080872a4 */ /* 0x000fc8000f8e02ff */
[----:B------:R-:W-:-:S06]  /*16f0*/  UIADD3 UR8, UPT, UPT, UR17, UR8, URZ ;  /* 0x0000000811087290 */ /* 0x000fcc000fffe0ff */
[----:B------:R-:W-:Y:S02]  /*1700*/  MOV R5, UR8 ;  /* 0x0000000800057c02 */ /* 0x000fe40008000f00 */
.L_x_437:
        /* <DEDUP_REMOVED lines=13> */
.L_x_438:
[----:B------:R-:W1:Y:S01]  /*17e0*/  LDCU.64 UR10, c[0x0][0x5c8] ;  /* 0x0000b900ff0a77ac */ /* 0x000e620008000a00 */
[----:B------:R-:W-:-:S04]  /*17f0*/  UIADD3 UR37, UPT, UPT, UR37, UR39, URZ ;  /* 0x0000002725257290 */ /* 0x000fc8000fffe0ff */
[----:B-1----:R-:W-:Y:S02]  /*1800*/  UIMAD.WIDE.U32 UR14, UR37, UR10, URZ ;  /* 0x0000000a250e72a5 */ /* 0x002fe4000f8e00ff */
[----:B------:R-:W-:-:S04]  /*1810*/  UIMAD UR37, UR37, UR11, URZ ;  /* 0x0000000b252572a4 */ /* 0x000fc8000f8e02ff */
[----:B------:R-:W-:-:S06]  /*1820*/  UIADD3 UR37, UPT, UPT, UR15, UR37, URZ ;  /* 0x000000250f257290 */ /* 0x000fcc000fffe0ff */
[----:B------:R-:W-:-:S07]  /*1830*/  MOV R0, UR37 ;  /* 0x0000002500007c02 */ /* 0x000fce0008000f00 */
.L_x_439:
        /* <DEDUP_REMOVED lines=32> */
.L_x_441:
[----:B------:R-:W-:Y:S05]  /*1a40*/  BSYNC.RECONVERGENT B0 ;  /* 0x0000000000007941 */ /* 0x000fea0003800200 */
.L_x_440:
        /* <DEDUP_REMOVED lines=19> */
.L_x_443:
[----:B------:R-:W-:Y:S05]  /*1b80*/  BSYNC.RECONVERGENT B0 ;  /* 0x0000000000007941 */ /* 0x000fea0003800200 */
.L_x_442:
[----:B------:R-:W3:Y:S01]  /*1b90*/  LDCU.64 UR8, c[0x0][0x5e0] ;  /* 0x0000bc00ff0877ac */ /* 0x000ee20008000a00 */
[----:B------:R-:W-:Y:S01]  /*1ba0*/  MOV R5, UR10 ;  /* 0x0000000a00057c02 */ /* 0x000fe20008000f00 */
[----:B------:R-:W-:Y:S01]  /*1bb0*/  BSSY.RECONVERGENT B0, `(.L_x_444) ;  /* 0x000001b000007945 */ /* 0x000fe20003800200 */
[----:B------:R-:W-:-:S03]  /*1bc0*/  UIMAD UR27, UR27, UR10, URZ ;  /* 0x0000000a1b1b72a4 */ /* 0x000fc6000f8e02ff */
[----:B--2---:R-:W-:Y:S01]  /*1bd0*/  IMAD.WIDE.U32 R6, R5, UR30, R20 ;  /* 0x0000001e05067c25 */ /* 0x004fe2000f8e0014 */
        /* <DEDUP_REMOVED lines=24> */
.L_x_445:
[----:B------:R-:W-:Y:S05]  /*1d60*/  BSYNC.RECONVERGENT B0 ;  /* 0x0000000000007941 */ /* 0x000fea0003800200 */
.L_x_444:
        /* <DEDUP_REMOVED lines=20> */
.L_x_435:
[----:B------:R-:W-:Y:S01]  /*1eb0*/  ULOP3.LUT UR8, UR56, 0x80000001, URZ, 0xc0, !UPT ;  /* 0x8000000138087892 */ /* 0x000fe2000f8ec0ff */
[----:B------:R-:W-:Y:S01]  /*1ec0*/  LOP3.LUT R13, R5, 0x1f8, RZ, 0xc0, !PT ;  /* 0x000001f8050d7812 */ /* 0x000fe200078ec0ff */
[----:B------:R-:W-:Y:S01]  /*1ed0*/  UIMAD UR56, UR56, -0x40, UR43 ;  /* 0xffffffc0383878a4 */ /* 0x000fe2000f8e022b */
[----:B------:R-:W-:Y:S01]  /*1ee0*/  @P3 BAR.SYNC.DEFER_BLOCKING 0x0 ;  /* 0x0000000000003b1d */ /* 0x000fe20000010000 */
[----:B------:R-:W-:Y:S01]  /*1ef0*/  UISETP.NE.AND UP0, UPT, UR8, 0x1, UPT ;  /* 0x000000010800788c */ /* 0x000fe2000bf05270 */
[----:B------:R-:W-:-:S03]  /*1f00*/  LOP3.LUT R10, R13, 0x38, R0, 0x78, !PT ;  /* 0x000000380d0a7812 */ /* 0x000fc600078e7800 */
[----:B------:R-:W-:Y:S01]  /*1f10*/  ISETP.GE.AND P6, PT, R4, UR56, PT ;  /* 0x0000003804007c0c */ /* 0x000fe2000bfc6270 */
[----:B------:R-:W-:Y:S01]  /*1f20*/  USEL UR16, URZ, 0x8000, UP0 ;  /* 0x00008000ff107887 */ /* 0x000fe20008000000 */
[----:B------:R-:W-:Y:S01]  /*1f30*/  LOP3.LUT R13, R10, 0x1e00, R5, 0xf8, !PT ;  /* 0x00001e000a0d7812 */ /* 0x000fe200078ef805 */
[----:B------:R-:W-:Y:S03]  /*1f40*/  BSSY.RECONVERGENT B0, `(.L_x_447) ;  /* 0x0000021000007945 */ /* 0x000fe60003800200 */
        /* <DEDUP_REMOVED lines=28> */
.L_x_448:
[----:B------:R2:W-:Y:S04]  /*2110*/  STS.128 [R13+0x10000], RZ ;  /* 0x010000ff0d007388 */ /* 0x0005e80000000c00 */
[----:B------:R2:W-:Y:S04]  /*2120*/  STS.128 [R13+0x12000], RZ ;  /* 0x012000ff0d007388 */ /* 0x0005e80000000c00 */
[----:B------:R2:W-:Y:S04]  /*2130*/  STS.128 [R13+0x14000], RZ ;  /* 0x014000ff0d007388 */ /* 0x0005e80000000c00 */
[----:B------:R2:W-:Y:S02]  /*2140*/  STS.128 [R13+0x16000], RZ ;  /* 0x016000ff0d007388 */ /* 0x0005e40000000c00 */
.L_x_449:
[----:B------:R-:W-:Y:S05]  /*2150*/  BSYNC.RECONVERGENT B0 ;  /* 0x0000000000007941 */ /* 0x000fea0003800200 */
.L_x_447:
        /* <DEDUP_REMOVED lines=37> */
.L_x_451:
[----:B------:R-:W-:Y:S05]  /*23b0*/  BSYNC.RECONVERGENT B0 ;  /* 0x0000000000007941 */ /* 0x000fea0003800200 */
.L_x_450:
[----:B------:R-:W-:Y:S01]  /*23c0*/  BSSY.RECONVERGENT B0, `(.L_x_452) ;  /* 0x0000021000007945 */ /* 0x000fe20003800200 */
[----:B------:R-:W-:-:S03]  /*23d0*/  IADD3 R237, PT, PT, R13, UR16, RZ ;  /* 0x000000100ded7c10 */ /* 0x000fc6000fffe0ff */
        /* <DEDUP_REMOVED lines=27> */
.L_x_453:
[----:B------:R1:W-:Y:S04]  /*2590*/  STS.128 [R237], RZ ;  /* 0x000000ffed007388 */ /* 0x0003e80000000c00 */
[----:B------:R1:W-:Y:S04]  /*25a0*/  STS.128 [R237+0x2000], RZ ;  /* 0x002000ffed007388 */ /* 0x0003e80000000c00 */
[----:B------:R1:W-:Y:S04]  /*25b0*/  STS.128 [R237+0x4000], RZ ;  /* 0x004000ffed007388 */ /* 0x0003e80000000c00 */
[----:B------:R1:W-:Y:S02]  /*25c0*/  STS.128 [R237+0x6000], RZ ;  /* 0x006000ffed007388 */ /* 0x0003e40000000c00 */
.L_x_454:
[----:B------:R-:W-:Y:S05]  /*25d0*/  BSYNC.RECONVERGENT B0 ;  /* 0x0000000000007941 */ /* 0x000fea0003800200 */
.L_x_452:
[--C-:B------:R-:W-:Y:S01]  /*25e0*/  SHF.R.U32.HI R10, RZ, 0x1, R0.reuse ;  /* 0x00000001ff0a7819 */ /* 0x100fe20000011600 */
[----:B------:R-:W-:Y:S01]  /*25f0*/  IMAD.MOV.U32 R235, RZ, RZ, 0x7f800000 ;  /* 0x7f800000ffeb7424 */ /* 0x000fe200078e00ff */
[----:B------:R-:W-:Y:S01]  /*2600*/  SHF.R.U32.HI R236, RZ, 0x2, R0 ;  /* 0x00000002ffec7819 */ /* 0x000fe20000011600 */
[----:B------:R-:W-:Y:S01]  /*2610*/  IMAD.MOV.U32 R234, RZ, RZ, 0x7f800000 ;  /* 0x7f800000ffea7424 */ /* 0x000fe200078e00ff */
[----:B----4-:R-:W-:-:S04]  /*2620*/  LOP3.LUT R19, R10, 0x30, RZ, 0xc0, !PT ;  /* 0x000000300a137812 */ /* 0x010fc800078ec0ff */
[----:B------:R-:W-:Y:S01]  /*2630*/  LOP3.LUT R236, R19, 0x7, R236, 0xf8, !PT ;  /* 0x0000000713ec7812 */ /* 0x000fe200078ef8ec */
[----:B------:R-:W-:-:S03]  /*2640*/  IMAD.MOV.U32 R19, RZ, RZ, 0x4 ;  /* 0x00000004ff137424 */ /* 0x000fc600078e00ff */
[C---:B------:R-:W-:Y:S01]  /*2650*/  ISETP.GE.AND P1, PT, R236.reuse, UR56, PT ;  /* 0x00000038ec007c0c */ /* 0x040fe2000bf26270 */
[----:B------:R-:W-:-:S05]  /*2660*/  VIADD R18, R236, 0x8 ;  /* 0x00000008ec127836 */ /* 0x000fca0000000000 */
[----:B------:R-:W-:Y:S01]  /*2670*/  ISETP.GE.AND P0, PT, R18, UR56, PT ;  /* 0x0000003812007c0c */ /* 0x000fe2000bf06270 */
[----:B------:R-:W-:-:S06]  /*2680*/  IMAD.WIDE.U32 R18, R236, R19, UR54 ;  /* 0x00000036ec127e25 */ /* 0x000fcc000f8e0013 */
        /* <DEDUP_REMOVED lines=35> */
.L_x_456:
[----:B------:R-:W-:Y:S05]  /*28c0*/  BSYNC.RECONVERGENT B0 ;  /* 0x0000000000007941 */ /* 0x000fea0003800200 */
.L_x_455:
        /* <DEDUP_REMOVED lines=48> */
.L_x_458:
[----:B------:R2:W-:Y:S04]  /*2bd0*/  STS.128 [R13+0x18000], RZ ;  /* 0x018000ff0d007388 */ /* 0x0005e80000000c00 */
[----:B------:R2:W-:Y:S04]  /*2be0*/  STS.128 [R13+0x1a000], RZ ;  /* 0x01a000ff0d007388 */ /* 0x0005e80000000c00 */
[----:B------:R2:W-:Y:S04]  /*2bf0*/  STS.128 [R13+0x1c000], RZ ;  /* 0x01c000ff0d007388 */ /* 0x0005e80000000c00 */
[----:B------:R2:W-:Y:S02]  /*2c00*/  STS.128 [R13+0x1e000], RZ ;  /* 0x01e000ff0d007388 */ /* 0x0005e40000000c00 */
.L_x_459:
[----:B------:R-:W-:Y:S05]  /*2c10*/  BSYNC.RECONVERGENT B0 ;  /* 0x0000000000007941 */ /* 0x000fea0003800200 */
.L_x_457:
        /* <DEDUP_REMOVED lines=11> */
[----:B------:R-:W-:Y:S02]  /*2cd0*/  IMAD.MOV.U32 R17, RZ, RZ, R11 ;  /* 0x000000ffff117224 */ /* 0x000fe400078e000b */
        /* <DEDUP_REMOVED lines=29> */
.L_x_461:
[----:B------:R-:W-:Y:S05]  /*2eb0*/  BSYNC.RECONVERGENT B0 ;  /* 0x0000000000007941 */ /* 0x000fea0003800200 */
.L_x_460:
        /* <DEDUP_REMOVED lines=20> */
[----:B---3--:R-:W-:Y:S02]  /*3000*/  LEA R16, P4, R18, UR8, 0x1 ;  /* 0x0000000812107c11 */ /* 0x008fe4000f8808ff */
        /* <DEDUP_REMOVED lines=24> */
.L_x_463:
[----:B------:R2:W-:Y:S04]  /*3190*/  STS.128 [R13+0x20000], RZ ;  /* 0x020000ff0d007388 */ /* 0x0005e80000000c00 */
[----:B------:R2:W-:Y:S04]  /*31a0*/  STS.128 [R13+0x22000], RZ ;  /* 0x022000ff0d007388 */ /* 0x0005e80000000c00 */
[----:B------:R2:W-:Y:S04]  /*31b0*/  STS.128 [R13+0x24000], RZ ;  /* 0x024000ff0d007388 */ /* 0x0005e80000000c00 */
[----:B------:R2:W-:Y:S02]  /*31c0*/  STS.128 [R13+0x26000], RZ ;  /* 0x026000ff0d007388 */ /* 0x0005e40000000c00 */
.L_x_464:
[----:B------:R-:W-:Y:S05]  /*31d0*/  BSYNC.RECONVERGENT B0 ;  /* 0x0000000000007941 */ /* 0x000fea0003800200 */
.L_x_462:
        /* <DEDUP_REMOVED lines=41> */
.L_x_466:
[----:B------:R-:W-:Y:S05]  /*3470*/  BSYNC.RECONVERGENT B0 ;  /* 0x0000000000007941 */ /* 0x000fea0003800200 */
.L_x_465:
[----:B--2---:R-:W-:Y:S01]  /*3480*/  IMAD.SHL.U32 R2, R0, 0x40, RZ ;  /* 0x0000004000027824 */ /* 0x004fe200078e00ff */
[----:B------:R-:W-:Y:S01]  /*3490*/  LOP3.LUT R3, R6, 0x20, RZ, 0xc0, !PT ;  /* 0x0000002006037812 */ /* 0x000fe200078ec0ff */
[C---:B------:R-:W-:Y:S01]  /*34a0*/  IMAD.SHL.U32 R9, R0.reuse, 0x20, RZ ;  /* 0x0000002000097824 */ /* 0x040fe200078e00ff */
[----:B-1----:R-:W-:Y:S01]  /*34b0*/  SHF.R.U32.HI R232, RZ, 0x2, R220 ;  /* 0x00000002ffe87819 */ /* 0x002fe200000116dc */
[----:B------:R-:W-:Y:S01]  /*34c0*/  IMAD.SHL.U32 R227, R0, 0x10, RZ ;  /* 0x0000001000e37824 */ /* 0x000fe200078e00ff */
[----:B------:R-:W-:Y:S01]  /*34d0*/  LOP3.LUT R12, R2, 0x1c0, RZ, 0xc0, !PT ;  /* 0x000001c0020c7812 */ /* 0x000fe200078ec0ff */
[C---:B------:R-:W-:Y:S01]  /*34e0*/  IMAD.SHL.U32 R219, R220.reuse, 0x2, RZ ;  /* 0x00000002dcdb7824 */ /* 0x040fe200078e00ff */
[----:B------:R-:W-:Y:S01]  /*34f0*/  LOP3.LUT R3, R3, 0x18, R4, 0xf8, !PT ;  /* 0x0000001803037812 */ /* 0x000fe200078ef804 */
[----:B------:R-:W-:Y:S01]  /*3500*/  IMAD.SHL.U32 R217, R220, 0x20, RZ ;  /* 0x00000020dcd97824 */ /* 0x000fe200078e00ff */
[----:B------:R-:W-:Y:S01]  /*3510*/  LOP3.LUT R6, R2, 0x200, RZ, 0xc0, !PT ;  /* 0x0000020002067812 */ /* 0x000fe200078ec0ff */
[----:B------:R-:W-:Y:S01]  /*3520*/  IMAD.SHL.U32 R216, R220, 0x40, RZ ;  /* 0x00000040dcd87824 */ /* 0x000fe200078e00ff */
[----:B------:R-:W-:Y:S01]  /*3530*/  LOP3.LUT R7, R12, 0x38, R5, 0xf8, !PT ;  /* 0x000000380c077812 */ /* 0x000fe200078ef805 */
[----:B------:R-:W-:Y:S01]  /*3540*/  IMAD.SHL.U32 R218, R220, 0x8, RZ ;  /* 0x00000008dcda7824 */ /* 0x000fe200078e00ff */
[----:B------:R-:W-:Y:S01]  /*3550*/  LOP3.LUT R8, R9, 0x200, RZ, 0xc0, !PT ;  /* 0x0000020009087812 */ /* 0x000fe200078ec0ff */
[----:B------:R-:W1:Y:S01]  /*3560*/  S2R R249, SR_TID.X ;  /* 0x0000000000f97919 */ /* 0x000e620000002100 */
[----:B------:R-:W-:Y:S01]  /*3570*/  LOP3.LUT R4, R3, 0x1c0, R2, 0xf8, !PT ;  /* 0x000001c003047812 */ /* 0x000fe200078ef802 */
[----:B------:R-:W2:Y:S01]  /*3580*/  LDC R250, c[0x0][0x44c] ;  /* 0x00011300fffa7b82 */ /* 0x000ea20000000800 */
[----:B------:R-:W-:Y:S01]  /*3590*/  LOP3.LUT R6, R6, 0xc00, R9, 0xf8, !PT ;  /* 0x00000c0006067812 */ /* 0x000fe200078ef809 */
[----:B------:R-:W0:Y:S01]  /*35a0*/  LDGDEPBAR ;  /* 0x00000000000079af */ /* 0x000e220000000000 */
[C---:B------:R-:W-:Y:S01]  /*35b0*/  LOP3.LUT R3, R7.reuse, 0x8, R10, 0x78, !PT ;  /* 0x0000000807037812 */ /* 0x040fe200078e780a */
[----:B------:R-:W3:Y:S01]  /*35c0*/  LDCU UR13, c[0x0][0x590] ;  /* 0x0000b200ff0d77ac */ /* 0x000ee20008000800 */
[----:B------:R-:W-:Y:S01]  /*35d0*/  LOP3.LUT R227, R8, 0x3800, R227, 0xf8, !PT ;  /* 0x0000380008e37812 */ /* 0x000fe200078ef8e3 */
[----:B------:R-:W-:Y:S01]  /*35e0*/  IMAD.MOV.U32 R230, RZ, RZ, 0x40 ;  /* 0x00000040ffe67424 */ /* 0x000fe200078e00ff */
[----:B------:R-:W-:Y:S01]  /*35f0*/  LOP3.LUT R8, R7, 0x8, R0, 0x78, !PT ;  /* 0x0000000807087812 */ /* 0x000fe200078e7800 */
[----:B------:R-:W-:Y:S01]  /*3600*/  IMAD.SHL.U32 R7, R220, 0x10, RZ ;  /* 0x00000010dc077824 */ /* 0x000fe200078e00ff */
[----:B------:R-:W-:Y:S01]  /*3610*/  LOP3.LUT R5, R4, 0x38, R5, 0x78, !PT ;  /* 0x0000003804057812 */ /* 0x000fe200078e7805 */
[----:B------:R-:W-:Y:S01]  /*3620*/  IMAD.MOV.U32 R228, RZ, RZ, 0x20 ;  /* 0x00000020ffe47424 */ /* 0x000fe200078e00ff */
[----:B------:R-:W-:Y:S01]  /*3630*/  LOP3.LUT R9, R219, 0x38, RZ, 0xc0, !PT ;  /* 0x00000038db097812 */ /* 0x000fe200078ec0ff */
[----:B------:R-:W-:Y:S01]  /*3640*/  IMAD.MOV.U32 R247, RZ, RZ, 0x3f ;  /* 0x0000003ffff77424 */ /* 0x000fe200078e00ff */
[----:B------:R-:W-:Y:S01]  /*3650*/  LOP3.LUT R6, R6, R3, RZ, 0xfc, !PT ;  /* 0x0000000306067212 */ /* 0x000fe200078efcff */
[----:B------:R-:W-:Y:S01]  /*3660*/  IMAD.MOV.U32 R246, RZ, RZ, 0x37 ;  /* 0x00000037fff67424 */ /* 0x000fe200078e00ff */
[----:B------:R-:W-:Y:S01]  /*3670*/  LOP3.LUT R4, R217, 0x200, RZ, 0xc0, !PT ;  /* 0x00000200d9047812 */ /* 0x000fe200078ec0ff */
[----:B------:R-:W-:Y:S01]  /*3680*/  IMAD.MOV.U32 R252, RZ, RZ, 0x20 ;  /* 0x00000020fffc7424 */ /* 0x000fe200078e00ff */
[----:B------:R-:W-:Y:S01]  /*3690*/  LOP3.LUT R3, R216, 0x1c0, RZ, 0xc0, !PT ;  /* 0x000001c0d8037812 */ /* 0x000fe200078ec0ff */
[----:B------:R-:W-:Y:S01]  /*36a0*/  IMAD.MOV.U32 R251, RZ, RZ, 0x40 ;  /* 0x00000040fffb7424 */ /* 0x000fe200078e00ff */
[----:B------:R-:W-:Y:S01]  /*36b0*/  R2P PR, R0, 0x6 ;  /* 0x0000000600007804 */ /* 0x000fe20000000000 */
[----:B------:R-:W-:Y:S01]  /*36c0*/  IMAD.MOV.U32 R239, RZ, RZ, 0x4 ;  /* 0x00000004ffef7424 */ /* 0x000fe200078e00ff */
[----:B------:R-:W-:-:S02]  /*36d0*/  LOP3.LUT R0, R9, 0x20, R232, 0x78, !PT ;  /* 0x0000002009007812 */ /* 0x000fc400078e78e8 */
[----:B------:R-:W-:Y:S02]  /*36e0*/  CS2R R190, SRZ ;  /* 0x0000000000be7805 */ /* 0x000fe4000001ff00 */
[----:B------:R-:W-:Y:S02]  /*36f0*/  LOP3.LUT R9, R4, 0x3800, R7, 0xf8, !PT ;  /* 0x0000380004097812 */ /* 0x000fe400078ef807 */
[----:B------:R-:W-:Y:S02]  /*3700*/  CS2R R188, SRZ ;  /* 0x0000000000bc7805 */ /* 0x000fe4000001ff00 */
[----:B------:R-:W-:Y:S02]  /*3710*/  LOP3.LUT R5, R5, 0x200, R2, 0xf8, !PT ;  /* 0x0000020005057812 */ /* 0x000fe400078ef802 */
[----:B------:R-:W-:Y:S02]  /*3720*/  CS2R R194, SRZ ;  /* 0x0000000000c27805 */ /* 0x000fe4000001ff00 */
[----:B------:R-:W-:-:S02]  /*3730*/  LOP3.LUT R3, R3, 0x38, R218, 0xf8, !PT ;  /* 0x0000003803037812 */ /* 0x000fc400078ef8da */
[----:B------:R-:W-:Y:S02]  /*3740*/  CS2R R192, SRZ ;  /* 0x0000000000c07805 */ /* 0x000fe4000001ff00 */
[----:B------:R-:W-:Y:S02]  /*3750*/  LOP3.LUT R4, R216, 0x200, RZ, 0xc0, !PT ;  /* 0x00000200d8047812 */ /* 0x000fe400078ec0ff */
[----:B------:R-:W-:Y:S02]  /*3760*/  CS2R R186, SRZ ;  /* 0x0000000000ba7805 */ /* 0x000fe4000001ff00 */
[----:B------:R-:W-:Y:S02]  /*3770*/  SHF.R.U32.HI R2, RZ, 0x1, R220 ;  /* 0x00000001ff027819 */ /* 0x000fe400000116dc */
[----:B------:R-:W-:Y:S02]  /*3780*/  CS2R R184, SRZ ;  /* 0x0000000000b87805 */ /* 0x000fe4000001ff00 */
[----:B------:R-:W-:-:S02]  /*3790*/  LOP3.LUT R227, R227, R8, RZ, 0xfc, !PT ;  /* 0x00000008e3e37212 */ /* 0x000fc400078efcff */
[----:B------:R-:W-:Y:S02]  /*37a0*/  CS2R R182, SRZ ;  /* 0x0000000000b67805 */ /* 0x000fe4000001ff00 */
[----:B------:R-:W-:Y:S02]  /*37b0*/  LOP3.LUT R8, R217, 0xc00, RZ, 0xc0, !PT ;  /* 0x00000c00d9087812 */ /* 0x000fe400078ec0ff */
[----:B------:R-:W-:Y:S02]  /*37c0*/  CS2R R180, SRZ ;  /* 0x0000000000b47805 */ /* 0x000fe4000001ff00 */
[----:B------:R-:W-:Y:S02]  /*37d0*/  LOP3.LUT R7, R0, 0x1c0, R7, 0xf8, !PT ;  /* 0x000001c000077812 */ /* 0x000fe400078ef807 */
[----:B------:R-:W-:Y:S02]  /*37e0*/  CS2R R174, SRZ ;  /* 0x0000000000ae7805 */ /* 0x000fe4000001ff00 */
        /* <DEDUP_REMOVED lines=8> */
[-C--:B------:R-:W-:Y:S02]  /*3870*/  LOP3.LUT R0, R0, R221.reuse, RZ, 0xfc, !PT ;  /* 0x000000dd00007212 */ /* 0x080fe400078efcff */
[----:B------:R-:W-:Y:S02]  /*3880*/  CS2R R168, SRZ ;  /* 0x0000000000a87805 */ /* 0x000fe4000001ff00 */
[----:B------:R-:W-:Y:S02]  /*3890*/  LOP3.LUT R221, R4, R221, RZ, 0xfc, !PT ;  /* 0x000000dd04dd7212 */ /* 0x000fe400078efcff */
[----:B------:R-:W-:Y:S02]  /*38a0*/  CS2R R166, SRZ ;  /* 0x0000000000a67805 */ /* 0x000fe4000001ff00 */
[----:B------:R-:W-:Y:S01]  /*38b0*/  LOP3.LUT R4, R8, R7, RZ, 0xfc, !PT ;  /* 0x0000000708047212 */ /* 0x000fe200078efcff */
[----:B------:R-:W-:Y:S01]  /*38c0*/  IMAD.U32 R7, RZ, RZ, UR45 ;  /* 0x0000002dff077e24 */ /* 0x000fe2000f8e00ff */
[----:B------:R-:W-:-:S02]  /*38d0*/  SEL R230, R230, 0xffffffc0, !P2 ;  /* 0xffffffc0e6e67807 */ /* 0x000fc40005000000 */
[----:B------:R-:W-:Y:S02]  /*38e0*/  CS2R R164, SRZ ;  /* 0x0000000000a47805 */ /* 0x000fe4000001ff00 */
[----:B------:R-:W-:Y:S01]  /*38f0*/  LEA R227, R227, UR24, 0x1 ;  /* 0x00000018e3e37c11 */ /* 0x000fe2000f8e08ff */
[----:B------:R4:W-:Y:S01]  /*3900*/  STL [R1], R4 ;  /* 0x0000000401007387 */ /* 0x0009e20000100800 */
[----:B------:R-:W-:Y:S02]  /*3910*/  IADD3 R7, PT, PT, R7, UR36, R236 ;  /* 0x0000002407077c10 */ /* 0x000fe4000fffe0ec */
[----:B------:R-:W-:Y:S02]  /*3920*/  CS2R R158, SRZ ;  /* 0x00000000009e7805 */ /* 0x000fe4000001ff00 */
[----:B------:R-:W-:Y:S01]  /*3930*/  LOP3.LUT R238, R3, 0x8, R220, 0x78, !PT ;  /* 0x0000000803ee7812 */ /* 0x000fe200078e78dc */
[----:B------:R-:W-:Y:S01]  /*3940*/  IMAD.IADD R225, R230, 0x1, R227 ;  /* 0x00000001e6e17824 */ /* 0x000fe200078e02e3 */
[----:B------:R-:W-:Y:S01]  /*3950*/  LOP3.LUT P0, RZ, R220, 0x4, RZ, 0xc0, !PT ;  /* 0x00000004dcff7812 */ /* 0x000fe2000780c0ff */
[----:B------:R-:W-:Y:S01]  /*3960*/  VIADD R7, R7, -UR43 ;  /* 0x8000002b07077c36 */ /* 0x000fe20008000000 */
[----:B------:R-:W-:Y:S01]  /*3970*/  LEA R6, R6, UR24, 0x1 ;  /* 0x0000001806067c11 */ /* 0x000fe2000f8e08ff */
[----:B------:R-:W-:Y:S01]  /*3980*/  STL [R1+0x4], R237 ;  /* 0x000004ed01007387 */ /* 0x000fe20000100800 */
[----:B------:R-:W-:-:S02]  /*3990*/  LEA R5, R5, UR24, 0x1 ;  /* 0x0000001805057c11 */ /* 0x000fc4000f8e08ff */
[----:B------:R-:W-:Y:S02]  /*39a0*/  CS2R R156, SRZ ;  /* 0x00000000009c7805 */ /* 0x000fe4000001ff00 */
[----:B------:R-:W-:Y:S01]  /*39b0*/  SEL R228, R228, 0xffffffe0, !P1 ;  /* 0xffffffe0e4e47807 */ /* 0x000fe20004800000 */
[----:B------:R3:W-:Y:S01]  /*39c0*/  STL [R1+0x8], R7 ;  /* 0x0000080701007387 */ /* 0x0007e20000100800 */
[----:B------:R-:W-:Y:S02]  /*39d0*/  LOP3.LUT R8, R218, 0x38, RZ, 0xc0, !PT ;  /* 0x00000038da087812 */ /* 0x000fe400078ec0ff */
[----:B------:R-:W-:Y:S02]  /*39e0*/  CS2R R162, SRZ ;  /* 0x0000000000a27805 */ /* 0x000fe4000001ff00 */
[----:B------:R-:W-:Y:S02]  /*39f0*/  LOP3.LUT R238, R9, R238, RZ, 0xfc, !PT ;  /* 0x000000ee09ee7212 */ /* 0x000fe400078efcff */
        /* <DEDUP_REMOVED lines=8> */
[----:B------:R-:W-:Y:S01]  /*3a80*/  CS2R R144, SRZ ;  /* 0x0000000000907805 */ /* 0x000fe2000001ff00 */
[----:B----4-:R-:W-:Y:S01]  /*3a90*/  IMAD.MOV.U32 R4, RZ, RZ, 0x10 ;  /* 0x00000010ff047424 */ /* 0x010fe200078e00ff */
[----:B------:R-:W-:Y:S02]  /*3aa0*/  CS2R R138, SRZ ;  /* 0x00000000008a7805 */ /* 0x000fe4000001ff00 */
[----:B------:R-:W-:Y:S02]  /*3ab0*/  CS2R R136, SRZ ;  /* 0x0000000000887805 */ /* 0x000fe4000001ff00 */
[----:B------:R-:W-:Y:S02]  /*3ac0*/  CS2R R134, SRZ ;  /* 0x0000000000867805 */ /* 0x000fe4000001ff00 */
[----:B------:R-:W-:-:S02]  /*3ad0*/  CS2R R132, SRZ ;  /* 0x0000000000847805 */ /* 0x000fc4000001ff00 */
[----:B------:R-:W-:Y:S02]  /*3ae0*/  SEL R4, R4, 0xfffffff0, !P0 ;  /* 0xfffffff004047807 */ /* 0x000fe40004000000 */
        /* <DEDUP_REMOVED lines=32> */
[----:B------:R-:W-:Y:S01]  /*3cf0*/  LOP3.LUT P3, RZ, R220, 0x2, RZ, 0xc0, !PT ;  /* 0x00000002dcff7812 */ /* 0x000fe2000786c0ff */
[----:B------:R-:W-:Y:S01]  /*3d00*/  VIADD R223, R6, UR16 ;  /* 0x0000001006df7c36 */ /* 0x000fe20008000000 */
[----:B------:R-:W-:Y:S01]  /*3d10*/  LOP3.LUT P4, RZ, R220, 0x8, RZ, 0xc0, !PT ;  /* 0x00000008dcff7812 */ /* 0x000fe2000788c0ff */
[----:B------:R-:W-:Y:S01]  /*3d20*/  VIADD R222, R5, UR16 ;  /* 0x0000001005de7c36 */ /* 0x000fe20008000000 */
[----:B-1----:R-:W-:Y:S01]  /*3d30*/  SHF.R.U32.HI R248, RZ, 0x2, R249 ;  /* 0x00000002fff87819 */ /* 0x002fe200000116f9 */
[----:B------:R-:W-:Y:S01]  /*3d40*/  IMAD.IADD R226, R228, 0x1, R227 ;  /* 0x00000001e4e27824 */ /* 0x000fe200078e02e3 */
[----:B------:R-:W-:Y:S01]  /*3d50*/  LOP3.LUT R9, R8, 0x40, RZ, 0xfc, !PT ;  /* 0x0000004008097812 */ /* 0x000fe200078efcff */
[----:B------:R-:W-:Y:S01]  /*3d60*/  IMAD.IADD R224, R228, 0x1, R225 ;  /* 0x00000001e4e07824 */ /* 0x000fe200078e02e1 */
[C---:B---3--:R-:W-:Y:S01]  /*3d70*/  LOP3.LUT R7, R8.reuse, 0x80, RZ, 0xfc, !PT ;  /* 0x0000008008077812 */ /* 0x048fe200078efcff */
[----:B------:R-:W1:Y:S01]  /*3d80*/  LDCU UR8, c[0x0][0x440] ;  /* 0x00008800ff0877ac */ /* 0x000e620008000800 */
[----:B------:R-:W-:Y:S01]  /*3d90*/  LOP3.LUT R4, R8, 0xc0, RZ, 0xfc, !PT ;  /* 0x000000c008047812 */ /* 0x000fe200078efcff */
[----:B------:R-:W3:Y:S01]  /*3da0*/  LDCU UR9, c[0x0][0x3e0] ;  /* 0x00007c00ff0977ac */ /* 0x000ee20008000800 */
[----:B------:R-:W4:Y:S01]  /*3db0*/  LDCU UR12, c[0x0][0x45c] ;  /* 0x00008b80ff0c77ac */ /* 0x000f220008000800 */
[----:B------:R-:W-:-:S02]  /*3dc0*/  USHF.L.U32 UR13, UR13, 0x6, URZ ;  /* 0x000000060d0d7899 */ /* 0x000fc400080006ff */
[----:B------:R-:W-:Y:S02]  /*3dd0*/  UIADD3 UR47, UPT, UPT, UR47, 0x40, -UR36 ;  /* 0x000000402f2f7890 */ /* 0x000fe4000fffe824 */
[----:B--2---:R-:W-:-:S12]  /*3de0*/  USHF.L.U32 UR49, UR49, 0x3, URZ ;  /* 0x0000000331317899 */ /* 0x004fd800080006ff */
.L_x_469:
[----:B------:R-:W0:Y:S01]  /*3df0*/  LDGDEPBAR ;  /* 0x00000000000079af */ /* 0x000e220000000000 */
[----:B------:R-:W-:Y:S02]  /*3e00*/  IMAD.IADD R116, R223, 0x1, R228 ;  /* 0x00000001df747824 */ /* 0x000fe400078e02e4 */
[----:B-----5:R-:W-:Y:S01]  /*3e10*/  FMUL.FTZ R118, R235, 1.4426950216293334961 ;  /* 0x3fb8aa3beb767820 */ /* 0x020fe20000410000 */
[----:B------:R-:W-:Y:S01]  /*3e20*/  IMAD.IADD R117, R223, 0x1, R230 ;  /* 0x00000001df757824 */ /* 0x000fe200078e02e6 */
[----:B------:R-:W2:Y:S01]  /*3e30*/  LDL R121, [R1+0x8] ;  /* 0x0000080001797983 */ /* 0x000ea20000100800 */
[----:B------:R-:W-:Y:S01]  /*3e40*/  SEL R230, R251, 0xffffffc0, !P0 ;  /* 0xffffffc0fbe67807 */ /* 0x000fe20004000000 */
[----:B------:R-:W-:Y:S01]  /*3e50*/  IMAD.U32 R196, RZ, RZ, UR38 ;  /* 0x00000026ffc47e24 */ /* 0x000fe2000f8e00ff */
[----:B------:R-:W-:Y:S01]  /*3e60*/  FSETP.NEU.FTZ.AND P2, PT, R235, -INF , PT ;  /* 0xff800000eb00780b */ /* 0x000fe20003f5d000 */
[----:B------:R-:W-:Y:S02]  /*3e70*/  IMAD.IADD R228, R228, 0x1, R117 ;  /* 0x00000001e4e47824 */ /* 0x000fe400078e0275 */
[----:B------:R-:W-:Y:S01]  /*3e80*/  FMUL.FTZ R131, R234, 1.4426950216293334961 ;  /* 0x3fb8aa3bea837820 */ /* 0x000fe20000410000 */
[----:B------:R-:W-:Y:S01]  /*3e90*/  IMAD.MOV.U32 R231, RZ, RZ, 0x10 ;  /* 0x00000010ffe77424 */ /* 0x000fe200078e00ff */
[----:B------:R-:W-:Y:S01]  /*3ea0*/  FSEL R118, R118, RZ, P2 ;  /* 0x000000ff76767208 */ /* 0x000fe20001000000 */
[----:B------:R-:W-:Y:S01]  /*3eb0*/  UIADD3 UR45, UPT, UPT, UR45, -0x40, URZ ;  /* 0xffffffc02d2d7890 */ /* 0x000fe2000fffe0ff */
[----:B------:R-:W-:Y:S01]  /*3ec0*/  LOP3.LUT R233, R218, 0x38, RZ, 0xc0, !PT ;  /* 0x00000038dae97812 */ /* 0x000fe200078ec0ff */
[----:B------:R-:W-:Y:S01]  /*3ed0*/  USHF.L.U32 UR14, UR38, 0x6, URZ ;  /* 0x00000006260e7899 */ /* 0x000fe200080006ff */
[----:B------:R-:W-:Y:S01]  /*3ee0*/  SEL R231, R231, 0xfffffff0, !P0 ;  /* 0xfffffff0e7e77807 */ /* 0x000fe20004000000 */
[----:B------:R-:W-:Y:S01]  /*3ef0*/  UISETP.GE.AND UP0, UPT, UR45, UR47, UPT ;  /* 0x0000002f2d00728c */ /* 0x000fe2000bf06270 */
[C---:B------:R-:W-:Y:S01]  /*3f00*/  LOP3.LUT R212, R233.reuse, 0xc0, RZ, 0xfc, !PT ;  /* 0x000000c0e9d47812 */ /* 0x040fe200078efcff */
[----:B------:R-:W-:Y:S01]  /*3f10*/  UIADD3 UR14, UPT, UPT, UR14, 0x40, URZ ;  /* 0x000000400e0e7890 */ /* 0x000fe2000fffe0ff */
[C---:B------:R-:W-:Y:S01]  /*3f20*/  LOP3.LUT R214, R233.reuse, 0x80, RZ, 0xfc, !PT ;  /* 0x00000080e9d67812 */ /* 0x040fe200078efcff */
[----:B------:R-:W-:Y:S01]  /*3f30*/  UIADD3 UR44, UPT, UPT, UR44, -0x1, URZ ;  /* 0xffffffff2c2c7890 */ /* 0x000fe2000fffe0ff */
[----:B------:R-:W-:Y:S01]  /*3f40*/  LOP3.LUT R215, R233, 0x40, RZ, 0xfc, !PT ;  /* 0x00000040e9d77812 */ /* 0x000fe200078efcff */
[----:B------:R-:W-:Y:S06]  /*3f50*/  UISETP.LT.AND UP0, UPT, UR14, UR36, UP0 ;  /* 0x000000240e00728c */ /* 0x000fec0008701270 */
[----:B------:R-:W-:Y:S01]  /*3f60*/  PLOP3.LUT P1, PT, PT, PT, UP0, 0x80, 0x8 ;  /* 0x000000000008781c */ /* 0x000fe20003f2f008 */
[----:B------:R-:W-:Y:S11]  /*3f70*/  UISETP.GT.AND UP0, UPT, UR44, UR46, UPT ;  /* 0x0000002e2c00728c */ /* 0x000ff6000bf04270 */
[----:B------:R-:W-:Y:S01]  /*3f80*/  @!UPT UIADD3 URZ, UPT, UPT, URZ, URZ, URZ ;  /* 0x000000fffffff290 */ /* 0x000fe2000fffe0ff */
[----:B------:R-:W-:Y:S04]  /*3f90*/  @!P1 LOP3.LUT R119, R219, 0x6, RZ, 0xc0, !PT ;  /* 0x00000006db779812 */ /* 0x000fe800078ec0ff */
[----:B------:R-:W-:Y:S05]  /*3fa0*/  @!P1 LOP3.LUT R119, R119, 0xe0, R232, 0xf8, !PT ;  /* 0x000000e077779812 */ /* 0x000fea00078ef8e8 */
[----:B------:R-:W-:Y:S04]  /*3fb0*/  @!P1 IMAD R196, R196, 0x40, R119 ;  /* 0x00000040c4c49824 */ /* 0x000fe800078e0277 */
[C---:B------:R-:W-:Y:S02]  /*3fc0*/  @!P1 VIADD R122, R196.reuse, 0x1 ;  /* 0x00000001c47a9836 */ /* 0x040fe40000000000 */
[C---:B------:R-:W-:Y:S02]  /*3fd0*/  @!P1 VIADD R128, R196.reuse, 0x8 ;  /* 0x00000008c4809836 */ /* 0x040fe40000000000 */
[C---:B------:R-:W-:Y:S02]  /*3fe0*/  @!P1 VIADD R126, R196.reuse, 0x9 ;  /* 0x00000009c47e9836 */ /* 0x040fe40000000000 */
[C---:B------:R-:W-:Y:S02]  /*3ff0*/  @!P1 VIADD R198, R196.reuse, 0x10 ;  /* 0x00000010c4c69836 */ /* 0x040fe40000000000 */
[C---:B------:R-:W-:Y:S02]  /*4000*/  @!P1 VIADD R130, R196.reuse, 0x11 ;  /* 0x00000011c4829836 */ /* 0x040fe40000000000 */
[C---:B------:R-:W-:Y:S01]  /*4010*/  @!P1 VIADD R200, R196.reuse, 0x18 ;  /* 0x00000018c4c89836 */ /* 0x040fe20000000000 */
[C---:B--2---:R-:W-:Y:S01]  /*4020*/  @!P1 VIADDMNMX R119, R121.reuse, -R247, UR36, PT ;  /* 0x0000002479779e46 */ /* 0x044fe2000b8009f7 */
[----:B------:R-:W-:Y:S04]  /*4030*/  DEPBAR.LE SB0, 0x0 ;  /* 0x000080000000791a */ /* 0x000fe80000000000 */
[----:B------:R-:W-:Y:S01]  /*4040*/  BAR.SYNC.DEFER_BLOCKING 0x0 ;  /* 0x0000000000007b1d */ /* 0x000fe20000010000 */
[-C--:B------:R-:W-:Y:S02]  /*4050*/  @!P1 ISETP.GE.AND P5, PT, R196, R119.reuse, PT ;  /* 0x00000077c400920c */ /* 0x080fe40003fa6270 */
[----:B------:R-:W-:Y:S02]  /*4060*/  @!P1 ISETP.GE.AND P2, PT, R122, R119, PT ;  /* 0x000000777a00920c */ /* 0x000fe40003f46270 */
[----:B------:R-:W-:Y:S01]  /*4070*/  @!P1 VIADDMNMX R201, R121, -R246, UR36, PT ;  /* 0x0000002479c99e46 */ /* 0x000fe2000b8009f6 */
[----:B------:R-:W-:Y:S05]  /*4080*/  LDSM.16.M88.4 R84, [R223] ;  /* 0x00000000df54783b */ /* 0x000fea0000000200 */
[----:B------:R-:W2:Y:S05]  /*4090*/  LDSM.16.M88.4 R88, [R227+0x18000] ;  /* 0x01800000e358783b */ /* 0x000eaa0000000200 */
[----:B------:R-:W1:Y:S05]  /*40a0*/  LDSM.16.M88.4 R92, [R227+0x18800] ;  /* 0x01880000e35c783b */ /* 0x000e6a0000000200 */
[----:B------:R-:W-:Y:S05]  /*40b0*/  LDSM.16.M88.4 R96, [R116] ;  /* 0x000000007460783b */ /* 0x000fea0000000200 */
[----:B------:R-:W3:Y:S05]  /*40c0*/  LDSM.16.M88.4 R100, [R226+0x18000] ;  /* 0x01800000e264783b */ /* 0x000eea0000000200 */
[----:B------:R-:W4:Y:S05]  /*40d0*/  LDSM.16.M88.4 R104, [R226+0x18800] ;  /* 0x01880000e268783b */ /* 0x000f2a0000000200 */
[----:B------:R-:W-:Y:S05]  /*40e0*/  LDSM.16.M88.4 R108, [R117] ;  /* 0x00000000756c783b */ /* 0x000fea0000000200 */
[----:B------:R-:W4:Y:S01]  /*40f0*/  LDSM.16.M88.4 R112, [R225+0x18000] ;  /* 0x01800000e170783b */ /* 0x000f220000000200 */
[C---:B--2---:R-:W-:Y:S08]  /*4100*/  HMMA.16816.F32 R4, R84.reuse, R88, RZ ;  /* 0x000000585404723c */ /* 0x044ff000000018ff */
[C---:B------:R-:W-:Y:S01]  /*4110*/  HMMA.16816.F32 R8, R84.reuse, R90, RZ ;  /* 0x0000005a5408723c */ /* 0x040fe200000018ff */
[----:B------:R-:W-:Y:S07]  /*4120*/  LDSM.16.M88.4 R88, [R228] ;  /* 0x00000000e458783b */ /* 0x000fee0000000200 */
[C---:B-1----:R-:W-:Y:S08]  /*4130*/  HMMA.16816.F32 R12, R84.reuse, R92, RZ ;  /* 0x0000005c540c723c */ /* 0x042ff000000018ff */
        /* <DEDUP_REMOVED lines=71> */
[----:B------:R1:W4:Y:S05]  /*45b0*/  LDSM.16.M88.4 R84, [R227+0x1e800] ;  /* 0x01e80000e354783b */ /* 0x00032a0000000200 */
[----:B------:R-:W4:Y:S02]  /*45c0*/  LDSM.16.M88.4 R100, [R116+0x6000] ;  /* 0x006000007464783b */ /* 0x000f240000000200 */
[C---:B------:R-:W-:Y:S08]  /*45d0*/  HMMA.16816.F32 R4, R108.reuse, R112, R4 ;  /* 0x000000706c04723c */ /* 0x040ff00000001804 */
[C---:B------:R-:W-:Y:S01]  /*45e0*/  HMMA.16816.F32 R8, R108.reuse, R114, R8 ;  /* 0x000000726c08723c */ /* 0x040fe20000001808 */
[----:B------:R-:W-:Y:S07]  /*45f0*/  LDSM.16.M88.4 R112, [R225+0x1e000] ;  /* 0x01e00000e170783b */ /* 0x000fee0000000200 */
[C---:B--2---:R-:W-:Y:S03]  /*4600*/  HMMA.16816.F32 R12, R108.reuse, R88, R12 ;  /* 0x000000586c0c723c */ /* 0x044fe6000000180c */
[----:B-1----:R-:W-:Y:S05]  /*4610*/  LEA R227, R238, UR4, 0x1 ;  /* 0x00000004eee37c11 */ /* 0x002fea000f8e08ff */
[----:B------:R-:W-:Y:S01]  /*4620*/  HMMA.16816.F32 R16, R108, R90, R16 ;  /* 0x0000005a6c10723c */ /* 0x000fe20000001810 */
[----:B------:R-:W1:Y:S05]  /*4630*/  LDSM.16.M88.4 R88, [R226+0x1e800] ;  /* 0x01e80000e258783b */ /* 0x000e6a0000000200 */
[----:B------:R-:W2:Y:S02]  /*4640*/  LDSM.16.M88.4 R108, [R117+0x6000] ;  /* 0x00600000756c783b */ /* 0x000ea40000000200 */
[C---:B---3--:R-:W-:Y:S08]  /*4650*/  HMMA.16816.F32 R4, R92.reuse, R96, R4 ;  /* 0x000000605c04723c */ /* 0x048ff00000001804 */
[C---:B------:R-:W-:Y:S01]  /*4660*/  HMMA.16816.F32 R8, R92.reuse, R98, R8 ;  /* 0x000000625c08723c */ /* 0x040fe20000001808 */
[----:B------:R-:W-:Y:S07]  /*4670*/  LDSM.16.M88.4 R96, [R224+0x1e000] ;  /* 0x01e00000e060783b */ /* 0x000fee0000000200 */
[C---:B----4-:R-:W-:Y:S08]  /*4680*/  HMMA.16816.F32 R12, R92.reuse, R84, R12 ;  /* 0x000000545c0c723c */ /* 0x050ff0000000180c */
[----:B------:R-:W-:Y:S01]  /*4690*/  HMMA.16816.F32 R16, R92, R86, R16 ;  /* 0x000000565c10723c */ /* 0x000fe20000001810 */
[----:B------:R3:W4:Y:S05]  /*46a0*/  LDSM.16.M88.4 R84, [R225+0x1e800] ;  /* 0x01e80000e154783b */ /* 0x00072a0000000200 */
[----:B------:R2:W4:Y:S02]  /*46b0*/  LDSM.16.M88.4 R92, [R228+0x6000] ;  /* 0x00600000e45c783b */ /* 0x0005240000000200 */
[C---:B------:R-:W-:Y:S08]  /*46c0*/  HMMA.16816.F32 R4, R100.reuse, R104, R4 ;  /* 0x000000686404723c */ /* 0x040ff00000001804 */
[C---:B------:R-:W-:Y:S08]  /*46d0*/  HMMA.16816.F32 R8, R100.reuse, R106, R8 ;  /* 0x0000006a6408723c */ /* 0x040ff00000001808 */
[C---:B-1----:R-:W-:Y:S03]  /*46e0*/  HMMA.16816.F32 R12, R100.reuse, R88, R12 ;  /* 0x00000058640c723c */ /* 0x042fe6000000180c */
[--C-:B---3--:R-:W-:Y:S01]  /*46f0*/  IMAD.IADD R225, R230, 0x1, R227.reuse ;  /* 0x00000001e6e17824 */ /* 0x108fe200078e02e3 */
[----:B--2---:R-:W-:Y:S04]  /*4700*/  SEL R228, R252, 0xffffffe0, !P3 ;  /* 0xffffffe0fce47807 */ /* 0x004fe80005800000 */
[----:B------:R-:W-:Y:S03]  /*4710*/  HMMA.16816.F32 R16, R100, R90, R16 ;  /* 0x0000005a6410723c */ /* 0x000fe60000001810 */
[C---:B------:R-:W-:Y:S05]  /*4720*/  IMAD.IADD R226, R228.reuse, 0x1, R227 ;  /* 0x00000001e4e27824 */ /* 0x040fea00078e02e3 */
[C---:B------:R-:W-:Y:S08]  /*4730*/  HMMA.16816.F32 R4, R108.reuse, R112, R4 ;  /* 0x000000706c04723c */ /* 0x040ff00000001804 */
[C---:B------:R-:W-:Y:S08]  /*4740*/  HMMA.16816.F32 R8, R108.reuse, R114, R8 ;  /* 0x000000726c08723c */ /* 0x040ff00000001808 */
[C---:B----4-:R-:W-:Y:S08]  /*4750*/  HMMA.16816.F32 R12, R108.reuse, R84, R12 ;  /* 0x000000546c0c723c */ /* 0x050ff0000000180c */
[----:B------:R-:W-:Y:S01]  /*4760*/  HMMA.16816.F32 R16, R108, R86, R16 ;  /* 0x000000566c10723c */ /* 0x000fe20000001810 */
[----:B------:R1:W2:Y:S07]  /*4770*/  LDSM.16.M88.4 R84, [R224+0x1e800] ;  /* 0x01e80000e054783b */ /* 0x0002ae0000000200 */
[C---:B------:R-:W-:Y:S08]  /*4780*/  HMMA.16816.F32 R4, R92.reuse, R96, R4 ;  /* 0x000000605c04723c */ /* 0x040ff00000001804 */
[C---:B------:R-:W-:Y:S03]  /*4790*/  HMMA.16816.F32 R8, R92.reuse, R98, R8 ;  /* 0x000000625c08723c */ /* 0x040fe60000001808 */
[----:B-1----:R-:W-:Y:S08]  /*47a0*/  IMAD.IADD R224, R228, 0x1, R225 ;  /* 0x00000001e4e07824 */ /* 0x002ff000078e02e1 */
[----:B------:R-:W-:Y:S02]  /*47b0*/  @!P1 FSEL R4, R4, -INF , !P5 ;  /* 0xff80000004049808 */ /* 0x000fe40006800000 */
[----:B------:R-:W-:Y:S02]  /*47c0*/  @!P1 FSEL R5, R5, -INF , !P2 ;  /* 0xff80000005059808 */ /* 0x000fe40005000000 */
[----:B------:R-:W-:Y:S01]  /*47d0*/  FSETP.NEU.FTZ.AND P2, PT, R234, -INF , PT ;  /* 0xff800000ea00780b */ /* 0x000fe20003f5d000 */
[--C-:B------:R-:W-:Y:S01]  /*47e0*/  FFMA.FTZ R120, R4, UR12, -R118.reuse ;  /* 0x0000000c04787c23 */ /* 0x100fe20008010876 */
[CC--:B------:R-:W-:Y:S01]  /*47f0*/  @!P1 ISETP.GE.AND P5, PT, R196.reuse, R201.reuse, PT ;  /* 0x000000c9c400920c */ /* 0x0c0fe20003fa6270 */
[----:B------:R-:W3:Y:S01]  /*4800*/  LDL R4, [R1] ;  /* 0x0000000001047983 */ /* 0x000ee20000100800 */
[----:B------:R-:W-:Y:S01]  /*4810*/  FSEL R131, R131, RZ, P2 ;  /* 0x000000ff83837208 */ /* 0x000fe20001000000 */
[----:B------:R-:W-:Y:S01]  /*4820*/  @!P1 VIADD R196, R196, 0x19 ;  /* 0x00000019c4c49836 */ /* 0x000fe20000000000 */
[----:B------:R-:W-:Y:S01]  /*4830*/  @!P1 ISETP.GE.AND P2, PT, R122, R201, PT ;  /* 0x000000c97a00920c */ /* 0x000fe20003f46270 */
[--C-:B------:R-:W-:Y:S01]  /*4840*/  FFMA.FTZ R121, R5, UR12, -R118.reuse ;  /* 0x0000000c05797c23 */ /* 0x100fe20008010876 */
[----:B------:R-:W-:Y:S01]  /*4850*/  @!P1 FSEL R6, R6, -INF , !P5 ;  /* 0xff80000006069808 */ /* 0x000fe20006800000 */
[----:B------:R-:W-:Y:S01]  /*4860*/  MUFU.EX2 R120, R120 ;  /* 0x0000007800787308 */ /* 0x000fe20000000800 */
[C---:B--2---:R-:W-:Y:S03]  /*4870*/  HMMA.16816.F32 R12, R92.reuse, R84, R12 ;  /* 0x000000545c0c723c */ /* 0x044fe6000000180c */
[----:B------:R-:W-:Y:S01]  /*4880*/  @!P1 FSEL R7, R7, -INF , !P2 ;  /* 0xff80000007079808 */ /* 0x000fe20005000000 */
[--C-:B------:R-:W-:Y:S01]  /*4890*/  FFMA.FTZ R122, R6, UR12, -R131.reuse ;  /* 0x0000000c067a7c23 */ /* 0x100fe20008010883 */
[-C--:B------:R-:W-:Y:S04]  /*48a0*/  @!P1 ISETP.GE.AND P2, PT, R128, R119.reuse, PT ;  /* 0x000000778000920c */ /* 0x080fe80003f46270 */
[----:B------:R-:W1:Y:S01]  /*48b0*/  MUFU.EX2 R121, R121 ;  /* 0x0000007900797308 */ /* 0x000e620000000800 */
[----:B------:R-:W-:Y:S03]  /*48c0*/  HMMA.16816.F32 R16, R92, R86, R16 ;  /* 0x000000565c10723c */ /* 0x000fe60000001810 */
[----:B------:R-:W-:Y:S01]  /*48d0*/  @!P1 FSEL R8, R8, -INF , !P2 ;  /* 0xff80000008089808 */ /* 0x000fe20005000000 */
[--C-:B------:R-:W-:Y:S01]  /*48e0*/  FFMA.FTZ R123, R7, UR12, -R131.reuse ;  /* 0x0000000c077b7c23 */ /* 0x100fe20008010883 */
[----:B------:R-:W-:Y:S04]  /*48f0*/  @!P1 ISETP.GE.AND P2, PT, R126, R119, PT ;  /* 0x000000777e00920c */ /* 0x000fe80003f46270 */
        /* <DEDUP_REMOVED lines=19> */
[-C--:B------:R-:W-:Y:S02]  /*4a30*/  @!P1 ISETP.GE.AND P2, PT, R198, R201.reuse, PT ;  /* 0x000000c9c600920c */ /* 0x080fe40003f46270 */
        /* <DEDUP_REMOVED lines=17> */
[----:B------:R-:W-:Y:S01]  /*4b50*/  LEA R119, R0, UR4, 0x1 ;  /* 0x0000000400777c11 */ /* 0x000fe2000f8e08ff */
[----:B------:R-:W-:Y:S01]  /*4b60*/  FFMA.FTZ R118, R17, UR12, -R118 ;  /* 0x0000000c11767c23 */ /* 0x000fe20008010876 */
[----:B------:R-:W-:Y:S02]  /*4b70*/  @!P1 FSEL R18, R18, -INF , !P2 ;  /* 0xff80000012129808 */ /* 0x000fe40005000000 */
[----:B------:R-:W-:Y:S01]  /*4b80*/  @!P1 ISETP.GE.AND P2, PT, R196, R201, PT ;  /* 0x000000c9c400920c */ /* 0x000fe20003f46270 */
[----:B------:R-:W-:Y:S02]  /*4b90*/  IMAD.IADD R117, R119, 0x1, R230 ;  /* 0x0000000177757824 */ /* 0x000fe400078e02e6 */
[----:B------:R-:W-:Y:S01]  /*4ba0*/  FFMA.FTZ R201, R18, UR12, -R131 ;  /* 0x0000000c12c97c23 */ /* 0x000fe20008010883 */
[----:B------:R-:W-:Y:S01]  /*4bb0*/  @!P1 FSEL R19, R19, -INF , !P2 ;  /* 0xff80000013139808 */ /* 0x000fe20005000000 */
[----:B------:R-:W-:Y:S01]  /*4bc0*/  MUFU.EX2 R128, R128 ;  /* 0x0000008000807308 */ /* 0x000fe20000000800 */
[----:B--2---:R-:W-:Y:S01]  /*4bd0*/  F2FP.F16.F32.PACK_AB R208, R127, R126 ;  /* 0x0000007e7fd0723e */ /* 0x004fe200000000ff */
[----:B------:R-:W-:Y:S02]  /*4be0*/  IMAD.IADD R116, R228, 0x1, R117 ;  /* 0x00000001e4747824 */ /* 0x000fe400078e0275 */
[----:B------:R-:W-:Y:S06]  /*4bf0*/  FFMA.FTZ R131, R19, UR12, -R131 ;  /* 0x0000000c13837c23 */ /* 0x000fec0008010883 */
[----:B------:R-:W-:Y:S10]  /*4c00*/  MUFU.EX2 R200, R131 ;  /* 0x0000008300c87308 */ /* 0x000ff40000000800 */
[----:B------:R-:W-:Y:S10]  /*4c10*/  MUFU.EX2 R129, R129 ;  /* 0x0000008100817308 */ /* 0x000ff40000000800 */
[----:B------:R-:W1:Y:S10]  /*4c20*/  MUFU.EX2 R197, R197 ;  /* 0x000000c500c57308 */ /* 0x000e740000000800 */
[----:B------:R2:W-:Y:S10]  /*4c30*/  MUFU.EX2 R199, R118 ;  /* 0x0000007600c77308 */ /* 0x0005f40000000800 */
[----:B------:R-:W4:Y:S01]  /*4c40*/  MUFU.EX2 R201, R201 ;  /* 0x000000c900c97308 */ /* 0x000f220000000800 */
[----:B-1----:R-:W-:Y:S09]  /*4c50*/  F2FP.F16.F32.PACK_AB R206, R197, R130 ;  /* 0x00000082c5ce723e */ /* 0x002ff200000000ff */
[----:B------:R-:W1:Y:S01]  /*4c60*/  MUFU.EX2 R198, R198 ;  /* 0x000000c600c67308 */ /* 0x000e620000000800 */
[----:B--2---:R-:W-:Y:S02]  /*4c70*/  F2FP.F16.F32.PACK_AB R118, R129, R128 ;  /* 0x000000808176723e */ /* 0x004fe400000000ff */
[----:B----4-:R-:W-:Y:S02]  /*4c80*/  F2FP.F16.F32.PACK_AB R207, R200, R201 ;  /* 0x000000c9c8cf723e */ /* 0x010fe400000000ff */
[----:B-1----:R-:W-:Y:S02]  /*4c90*/  F2FP.F16.F32.PACK_AB R209, R199, R198 ;  /* 0x000000c6c7d1723e */ /* 0x002fe400000000ff */
[----:B---3--:R-:W-:Y:S05]  /*4ca0*/  LEA R196, R4, UR4, 0x1 ;  /* 0x0000000404c47c11 */ /* 0x008fea000f8e08ff */
[C---:B------:R-:W-:Y:S01]  /*4cb0*/  VIADD R202, R196.reuse, 0x2a020 ;  /* 0x0002a020c4ca7836 */ /* 0x040fe20000000000 */
[----:B------:R-:W-:Y:S01]  /*4cc0*/  STS [R196+0x2a000], R213 ;  /* 0x02a000d5c4007388 */ /* 0x000fe20000000800 */
[C---:B------:R-:W-:Y:S02]  /*4cd0*/  IMAD.IADD R131, R196.reuse, 0x1, R231 ;  /* 0x00000001c4837824 */ /* 0x040fe400078e02e7 */
[----:B------:R-:W-:Y:S02]  /*4ce0*/  VIADD R203, R196, 0x2a000 ;  /* 0x0002a000c4cb7836 */ /* 0x000fe40000000000 */
[----:B------:R-:W-:Y:S01]  /*4cf0*/  STS [R196+0x2a400], R211 ;  /* 0x02a400d3c4007388 */ /* 0x000fe20000000800 */
[----:B------:R-:W-:Y:S02]  /*4d00*/  IMAD.MOV.U32 R205, RZ, RZ, R202 ;  /* 0x000000ffffcd7224 */ /* 0x000fe400078e00ca */
[C---:B------:R-:W-:Y:S02]  /*4d10*/  @P4 VIADD R205, R203.reuse, 0xffffffe0 ;  /* 0xffffffe0cbcd4836 */ /* 0x040fe40000000000 */
[----:B------:R-:W-:Y:S01]  /*4d20*/  STS [R131+0x2a000], R210 ;  /* 0x02a000d283007388 */ /* 0x000fe20000000800 */
[----:B------:R-:W-:Y:S02]  /*4d30*/  @P4 VIADD R202, R203, 0xffffffe0 ;  /* 0xffffffe0cbca4836 */ /* 0x000fe40000000000 */
[----:B------:R-:W-:Y:S02]  /*4d40*/  IMAD.IADD R204, R231, 0x1, R205 ;  /* 0x00000001e7cc7824 */ /* 0x000fe400078e02cd */
[----:B------:R-:W-:Y:S05]  /*4d50*/  STS [R131+0x2a400], R208 ;  /* 0x02a400d083007388 */ /* 0x000fea0000000800 */
[----:B------:R1:W-:Y:S05]  /*4d60*/  STS [R205], R118 ;  /* 0x00000076cd007388 */ /* 0x0003ea0000000800 */
[----:B------:R2:W-:Y:S05]  /*4d70*/  STS [R205+0x400], R206 ;  /* 0x000400cecd007388 */ /* 0x0005ea0000000800 */
[----:B------:R-:W-:Y:S05]  /*4d80*/  STS [R204], R209 ;  /* 0x000000d1cc007388 */ /* 0x000fea0000000800 */
[----:B------:R3:W-:Y:S05]  /*4d90*/  STS [R204+0x400], R207 ;  /* 0x000400cfcc007388 */ /* 0x0007ea0000000800 */
[----:B------:R-:W-:Y:S05]  /*4da0*/  LDSM.16.M88.4 R84, [R119+0x10000] ;  /* 0x010000007754783b */ /* 0x000fea0000000200 */
[----:B------:R-:W4:Y:S01]  /*4db0*/  LDSM.16.M88.4 R88, [R227+0x20000] ;  /* 0x02000000e358783b */ /* 0x000f220000000200 */
[----:B-1----:R-:W-:Y:S04]  /*4dc0*/  IMAD.IADD R118, R119, 0x1, R228 ;  /* 0x0000000177767824 */ /* 0x002fe800078e02e4 */
[----:B------:R-:W1:Y:S01]  /*4dd0*/  LDSM.16.M88.4 R92, [R227+0x20800] ;  /* 0x02080000e35c783b */ /* 0x000e620000000200 */
[----:B--2---:R-:W-:Y:S04]  /*4de0*/  IMAD.U32 R205, RZ, RZ, UR11 ;  /* 0x0000000bffcd7e24 */ /* 0x004fe8000f8e00ff */
[----:B------:R-:W-:Y:S05]  /*4df0*/  LDSM.16.M88.4 R96, [R118+0x10000] ;  /* 0x010000007660783b */ /* 0x000fea0000000200 */
[----:B------:R-:W2:Y:S01]  /*4e00*/  LDSM.16.M88.4 R100, [R226+0x20000] ;  /* 0x02000000e264783b */ /* 0x000ea20000000200 */
[----:B---3--:R-:W-:Y:S04]  /*4e10*/  IMAD.U32 R204, RZ, RZ, UR10 ;  /* 0x0000000affcc7e24 */ /* 0x008fe8000f8e00ff */
[----:B------:R-:W3:Y:S01]  /*4e20*/  LDSM.16.M88.4 R104, [R226+0x20800] ;  /* 0x02080000e268783b */ /* 0x000ee20000000200 */
[C---:B------:R-:W-:Y:S04]  /*4e30*/  LEA R206, P1, R236.reuse, R204, 0x2 ;  /* 0x000000ccecce7211 */ /* 0x040fe800078210ff */
[----:B------:R-:W-:Y:S01]  /*4e40*/  LDSM.16.M88.4 R108, [R117+0x10000] ;  /* 0x01000000756c783b */ /* 0x000fe20000000200 */
[----:B------:R-:W-:Y:S04]  /*4e50*/  LEA.HI.X R207, R236, R205, RZ, 0x2, P1 ;  /* 0x000000cdeccf7211 */ /* 0x000fe800008f14ff */
[----:B------:R-:W-:Y:S05]  /*4e60*/  LDSM.16.M88.4 R112, [R227+0x22000] ;  /* 0x02200000e370783b */ /* 0x000fea0000000200 */
[----:B------:R-:W3:Y:S05]  /*4e70*/  LDG.E R204, desc[UR34][R206.64] ;  /* 0x00000022cecc7981 */ /* 0x000eea000c1e1900 */
[----:B------:R3:W3:Y:S01]  /*4e80*/  LDG.E R205, desc[UR34][R206.64+0x20] ;  /* 0x00002022cecd7981 */ /* 0x0006e2000c1e1900 */
[C---:B----4-:R-:W-:Y:S08]  /*4e90*/  HMMA.16816.F32 R4, R84.reuse, R88, RZ ;  /* 0x000000585404723c */ /* 0x050ff000000018ff */
[C---:B------:R-:W-:Y:S01]  /*4ea0*/  HMMA.16816.F32 R8, R84.reuse, R90, RZ ;  /* 0x0000005a5408723c */ /* 0x040fe200000018ff */
[----:B------:R-:W4:Y:S07]  /*4eb0*/  LDSM.16.M88.4 R88, [R225+0x20000] ;  /* 0x02000000e158783b */ /* 0x000f2e0000000200 */
[C---:B-1----:R-:W-:Y:S08]  /*4ec0*/  HMMA.16816.F32 R12, R84.reuse, R92, RZ ;  /* 0x0000005c540c723c */ /* 0x042ff000000018ff */
[----:B------:R-:W-:Y:S01]  /*4ed0*/  HMMA.16816.F32 R16, R84, R94, RZ ;  /* 0x0000005e5410723c */ /* 0x000fe200000018ff */
[----:B------:R-:W1:Y:S05]  /*4ee0*/  LDSM.16.M88.4 R84, [R225+0x20800] ;  /* 0x02080000e154783b */ /* 0x000e6a0000000200 */
[----:B------:R-:W-:Y:S02]  /*4ef0*/  LDSM.16.M88.4 R92, [R116+0x10000] ;  /* 0x01000000745c783b */ /* 0x000fe40000000200 */
[C---:B--2---:R-:W-:Y:S08]  /*4f00*/  HMMA.16816.F32 R4, R96.reuse, R100, R4 ;  /* 0x000000646004723c */ /* 0x044ff00000001804 */
[C---:B------:R-:W-:Y:S01]  /*4f10*/  HMMA.16816.F32 R8, R96.reuse, R102, R8 ;  /* 0x000000666008723c */ /* 0x040fe20000001808 */
[----:B------:R-:W2:Y:S07]  /*4f20*/  LDSM.16.M88.4 R100, [R224+0x20000] ;  /* 0x02000000e064783b */ /* 0x000eae0000000200 */
[C---:B---3--:R-:W-:Y:S08]  /*4f30*/  HMMA.16816.F32 R12, R96.reuse, R104, R12 ;  /* 0x00000068600c723c */ /* 0x048ff0000000180c */
[----:B------:R-:W-:Y:S01]  /*4f40*/  HMMA.16816.F32 R16, R96, R106, R16 ;  /* 0x0000006a6010723c */ /* 0x000fe20000001810 */
[----:B------:R-:W3:Y:S05]  /*4f50*/  LDSM.16.M88.4 R96, [R224+0x20800] ;  /* 0x02080000e060783b */ /* 0x000eea0000000200 */
        /* <DEDUP_REMOVED lines=8> */
[C---:B--2---:R-:W-:Y:S08]  /*4fe0*/  HMMA.16816.F32 R4, R92.reuse, R100, R4 ;  /* 0x000000645c04723c */ /* 0x044ff00000001804 */
[C---:B------:R-:W-:Y:S01]  /*4ff0*/  HMMA.16816.F32 R8, R92.reuse, R102, R8 ;  /* 0x000000665c08723c */ /* 0x040fe20000001808 */
[----:B------:R-:W-:Y:S07]  /*5000*/  LDSM.16.M88.4 R100, [R225+0x22000] ;  /* 0x02200000e164783b */ /* 0x000fee0000000200 */
[C---:B---3--:R-:W-:Y:S08]  /*5010*/  HMMA.16816.F32 R12, R92.reuse, R96, R12 ;  /* 0x000000605c0c723c */ /* 0x048ff0000000180c */
        /* <DEDUP_REMOVED lines=30> */
[----:B------:R-:W-:Y:S02]  /*5200*/  LDSM.16.M88.4 R104, [R117+0x14000] ;  /* 0x014000007568783b */ /* 0x000fe40000000200 */
[C---:B----4-:R-:W-:Y:S08]  /*5210*/  HMMA.16816.F32 R4, R92.reuse, R108, R4 ;  /* 0x0000006c5c04723c */ /* 0x050ff00000001804 */
[C---:B------:R-:W-:Y:S01]  /*5220*/  HMMA.16816.F32 R8, R92.reuse, R110, R8 ;  /* 0x0000006e5c08723c */ /* 0x040fe20000001808 */
[----:B------:R-:W4:Y:S07]  /*5230*/  LDSM.16.M88.4 R108, [R225+0x24000] ;  /* 0x02400000e16c783b */ /* 0x000f2e0000000200 */
[C---:B-1----:R-:W-:Y:S08]  /*5240*/  HMMA.16816.F32 R12, R92.reuse, R84, R12 ;  /* 0x000000545c0c723c */ /* 0x042ff0000000180c */
[----:B------:R-:W-:Y:S01]  /*5250*/  HMMA.16816.F32 R16, R92, R86, R16 ;  /* 0x000000565c10723c */ /* 0x000fe20000001810 */
[----:B------:R-:W1:Y:S05]  /*5260*/  LDSM.16.M88.4 R84, [R225+0x24800] ;  /* 0x02480000e154783b */ /* 0x000e6a0000000200 */
[----:B------:R-:W-:Y:S02]  /*5270*/  LDSM.16.M88.4 R92, [R116+0x14000] ;  /* 0x01400000745c783b */ /* 0x000fe40000000200 */
[C---:B---3--:R-:W-:Y:S08]  /*5280*/  HMMA.16816.F32 R4, R96.reuse, R100, R4 ;  /* 0x000000646004723c */ /* 0x048ff00000001804 */
[C---:B------:R-:W-:Y:S01]  /*5290*/  HMMA.16816.F32 R8, R96.reuse, R102, R8 ;  /* 0x000000666008723c */ /* 0x040fe20000001808 */
[----:B------:R-:W3:Y:S07]  /*52a0*/  LDSM.16.M88.4 R100, [R224+0x24000] ;  /* 0x02400000e064783b */ /* 0x000eee0000000200 */
        /* <DEDUP_REMOVED lines=11> */
[C---:B---3--:R-:W-:Y:S08]  /*5360*/  HMMA.16816.F32 R4, R92.reuse, R100, R4 ;  /* 0x000000645c04723c */ /* 0x048ff00000001804 */
[C---:B------:R-:W-:Y:S01]  /*5370*/  HMMA.16816.F32 R8, R92.reuse, R102, R8 ;  /* 0x000000665c08723c */ /* 0x040fe20000001808 */
[----:B------:R-:W3:Y:S07]  /*5380*/  LDSM.16.M88.4 R100, [R226+0x26800] ;  /* 0x02680000e264783b */ /* 0x000eee0000000200 */
[C---:B--2---:R-:W-:Y:S08]  /*5390*/  HMMA.16816.F32 R12, R92.reuse, R88, R12 ;  /* 0x000000585c0c723c */ /* 0x044ff0000000180c */
[----:B------:R-:W-:Y:S01]  /*53a0*/  HMMA.16816.F32 R16, R92, R90, R16 ;  /* 0x0000005a5c10723c */ /* 0x000fe20000001810 */
[----:B------:R-:W-:Y:S05]  /*53b0*/  LDSM.16.M88.4 R88, [R117+0x16000] ;  /* 0x016000007558783b */ /* 0x000fea0000000200 */
[----:B------:R-:W2:Y:S02]  /*53c0*/  LDSM.16.M88.4 R92, [R225+0x26000] ;  /* 0x02600000e15c783b */ /* 0x000ea40000000200 */
[C---:B----4-:R-:W-:Y:S08]  /*53d0*/  HMMA.16816.F32 R4, R96.reuse, R108, R4 ;  /* 0x0000006c6004723c */ /* 0x050ff00000001804 */
[C---:B------:R-:W-:Y:S01]  /*53e0*/  HMMA.16816.F32 R8, R96.reuse, R110, R8 ;  /* 0x0000006e6008723c */ /* 0x040fe20000001808 */
[----:B------:R-:W4:Y:S07]  /*53f0*/  LDSM.16.M88.4 R108, [R225+0x26800] ;  /* 0x02680000e16c783b */ /* 0x000f2e0000000200 */
[C---:B-1----:R-:W-:Y:S08]  /*5400*/  HMMA.16816.F32 R12, R96.reuse, R84, R12 ;  /* 0x00000054600c723c */ /* 0x042ff0000000180c */
[----:B------:R-:W-:Y:S01]  /*5410*/  HMMA.16816.F32 R16, R96, R86, R16 ;  /* 0x000000566010723c */ /* 0x000fe20000001810 */
[----:B------:R-:W-:Y:S05]  /*5420*/  LDSM.16.M88.4 R84, [R116+0x16000] ;  /* 0x016000007454783b */ /* 0x000fea0000000200 */
[----:B------:R-:W1:Y:S02]  /*5430*/  LDSM.16.M88.4 R96, [R224+0x26000] ;  /* 0x02600000e060783b */ /* 0x000e640000000200 */
[C---:B------:R-:W-:Y:S08]  /*5440*/  HMMA.16816.F32 R4, R104.reuse, R112, R4 ;  /* 0x000000706804723c */ /* 0x040ff00000001804 */
[C---:B------:R-:W-:Y:S01]  /*5450*/  HMMA.16816.F32 R8, R104.reuse, R114, R8 ;  /* 0x000000726808723c */ /* 0x040fe20000001808 */
[----:B------:R-:W1:Y:S07]  /*5460*/  LDSM.16.M88.4 R112, [R224+0x26800] ;  /* 0x02680000e070783b */ /* 0x000e6e0000000200 */
[C---:B---3--:R-:W-:Y:S08]  /*5470*/  HMMA.16816.F32 R12, R104.reuse, R100, R12 ;  /* 0x00000064680c723c */ /* 0x048ff0000000180c */
[----:B------:R-:W-:Y:S08]  /*5480*/  HMMA.16816.F32 R16, R104, R102, R16 ;  /* 0x000000666810723c */ /* 0x000ff00000001810 */
[C---:B--2---:R-:W-:Y:S08]  /*5490*/  HMMA.16816.F32 R4, R88.reuse, R92, R4 ;  /* 0x0000005c5804723c */ /* 0x044ff00000001804 */
[C---:B------:R-:W-:Y:S08]  /*54a0*/  HMMA.16816.F32 R8, R88.reuse, R94, R8 ;  /* 0x0000005e5808723c */ /* 0x040ff00000001808 */
[C---:B----4-:R-:W-:Y:S08]  /*54b0*/  HMMA.16816.F32 R12, R88.reuse, R108, R12 ;  /* 0x0000006c580c723c */ /* 0x050ff0000000180c */
[----:B------:R-:W-:Y:S08]  /*54c0*/  HMMA.16816.F32 R16, R88, R110, R16 ;  /* 0x0000006e5810723c */ /* 0x000ff00000001810 */
[C---:B-1----:R-:W-:Y:S08]  /*54d0*/  HMMA.16816.F32 R4, R84.reuse, R96, R4 ;  /* 0x000000605404723c */ /* 0x042ff00000001804 */
[C---:B------:R-:W-:Y:S08]  /*54e0*/  HMMA.16816.F32 R8, R84.reuse, R98, R8 ;  /* 0x000000625408723c */ /* 0x040ff00000001808 */
[C---:B------:R-:W-:Y:S03]  /*54f0*/  HMMA.16816.F32 R12, R84.reuse, R112, R12 ;  /* 0x00000070540c723c */ /* 0x040fe6000000180c */
[C---:B------:R-:W-:Y:S01]  /*5500*/  FADD.FTZ R119, -R204.reuse, R4 ;  /* 0x00000004cc777221 */ /* 0x040fe20000010100 */
[----:B------:R-:W-:Y:S03]  /*5510*/  FADD.FTZ R118, -R204, R5 ;  /* 0x00000005cc767221 */ /* 0x000fe60000010100 */
[----:B------:R-:W-:Y:S01]  /*5520*/  FMUL.FTZ R119, R120, R119 ;  /* 0x0000007778777220 */ /* 0x000fe20000410000 */
[----:B------:R-:W-:Y:S03]  /*5530*/  HMMA.16816.F32 R16, R84, R114, R16 ;  /* 0x000000725410723c */ /* 0x000fe60000001810 */
[----:B------:R-:W-:Y:S01]  /*5540*/  FMUL.FTZ R118, R121, R118 ;  /* 0x0000007679767220 */ /* 0x000fe20000410000 */
[C---:B------:R-:W-:Y:S01]  /*5550*/  FADD.FTZ R206, -R204.reuse, R9 ;  /* 0x00000009ccce7221 */ /* 0x040fe20000010100 */
[----:B------:R-:W-:Y:S01]  /*5560*/  FADD.FTZ R203, -R204, R8 ;  /* 0x00000008cccb7221 */ /* 0x000fe20000010100 */
[----:B------:R-:W-:Y:S02]  /*5570*/  LOP3.LUT R85, R219, 0x20, RZ, 0xc0, !PT ;  /* 0x00000020db557812 */ /* 0x000fe400078ec0ff */
[----:B------:R-:W-:Y:S01]  /*5580*/  FMUL.FTZ R206, R125, R206 ;  /* 0x000000ce7dce7220 */ /* 0x000fe20000410000 */
[----:B------:R-:W-:Y:S01]  /*5590*/  F2FP.F16.F32.PACK_AB R119, R118, R119 ;  /* 0x000000777677723e */ /* 0x000fe200000000ff */
[----:B------:R-:W-:Y:S01]  /*55a0*/  FMUL.FTZ R203, R124, R203 ;  /* 0x000000cb7ccb7220 */ /* 0x000fe20000410000 */
[C---:B------:R-:W-:Y:S01]  /*55b0*/  FADD.FTZ R121, -R204.reuse, R12 ;  /* 0x0000000ccc797221 */ /* 0x040fe20000010100 */
[----:B------:R-:W-:Y:S01]  /*55c0*/  FADD.FTZ R120, -R204, R13 ;  /* 0x0000000dcc787221 */ /* 0x000fe20000010100 */
[----:B------:R-:W-:Y:S02]  /*55d0*/  SHF.R.U32.HI R84, RZ, 0x3, R220 ;  /* 0x00000003ff547819 */ /* 0x000fe400000116dc */
[----:B------:R-:W-:Y:S01]  /*55e0*/  FMUL.FTZ R121, R128, R121 ;  /* 0x0000007980797220 */ /* 0x000fe20000410000 */
[----:B------:R-:W-:Y:S01]  /*55f0*/  FMUL.FTZ R120, R129, R120 ;  /* 0x0000007881787220 */ /* 0x000fe20000410000 */
[----:B------:R-:W-:Y:S02]  /*5600*/  LOP3.LUT R85, R85, 0x18, R84, 0xf8, !PT ;  /* 0x0000001855557812 */ /* 0x000fe400078ef854 */
[C---:B------:R-:W-:Y:S01]  /*5610*/  FADD.FTZ R125, -R204.reuse, R16 ;  /* 0x00000010cc7d7221 */ /* 0x040fe20000010100 */
[----:B------:R-:W-:Y:S01]  /*5620*/  FADD.FTZ R204, -R204, R17 ;  /* 0x00000011cccc7221 */ /* 0x000fe20000010100 */
[----:B------:R-:W-:Y:S01]  /*5630*/  F2FP.F16.F32.PACK_AB R121, R120, R121 ;  /* 0x000000797879723e */ /* 0x000fe200000000ff */
[----:B------:R-:W-:Y:S01]  /*5640*/  FADD.FTZ R120, -R205, R7 ;  /* 0x00000007cd787221 */ /* 0x000fe20000010100 */
[----:B------:R-:W-:Y:S01]  /*5650*/  FMUL.FTZ R118, R198, R125 ;  /* 0x0000007dc6767220 */ /* 0x000fe20000410000 */
[----:B------:R-:W-:Y:S01]  /*5660*/  FMUL.FTZ R199, R199, R204 ;  /* 0x000000ccc7c77220 */ /* 0x000fe20000410000 */
[----:B------:R-:W-:Y:S01]  /*5670*/  FADD.FTZ R125, -R205, R6 ;  /* 0x00000006cd7d7221 */ /* 0x000fe20000010100 */
[----:B------:R-:W-:Y:S01]  /*5680*/  FMUL.FTZ R120, R123, R120 ;  /* 0x000000787b787220 */ /* 0x000fe20000410000 */
[----:B------:R-:W-:Y:S01]  /*5690*/  F2FP.F16.F32.PACK_AB R206, R206, R203 ;  /* 0x000000cbcece723e */ /* 0x000fe200000000ff */
[----:B------:R-:W-:Y:S01]  /*56a0*/  FADD.FTZ R123, -R205, R10 ;  /* 0x0000000acd7b7221 */ /* 0x000fe20000010100 */
[----:B------:R-:W-:Y:S01]  /*56b0*/  FMUL.FTZ R125, R122, R125 ;  /* 0x0000007d7a7d7220 */ /* 0x000fe20000410000 */
[----:B------:R-:W-:Y:S01]  /*56c0*/  F2FP.F16.F32.PACK_AB R118, R199, R118 ;  /* 0x00000076c776723e */ /* 0x000fe200000000ff */
[----:B------:R-:W-:Y:S01]  /*56d0*/  FADD.FTZ R122, -R205, R11 ;  /* 0x0000000bcd7a7221 */ /* 0x000fe20000010100 */
[----:B------:R-:W-:Y:S06]  /*56e0*/  BRA.U !UP0, `(.L_x_467) ;  /* 0x00000005081c7547 */ /* 0x000fec000b800000 */
[----:B------:R-:W2:Y:S01]  /*56f0*/  LDL.LU R229, [R1+0x4] ;  /* 0x0000040001e57983 */ /* 0x000ea20000300800 */
[----:B------:R-:W1:Y:S01]  /*5700*/  LDC R7, c[0x0][0x3b0] ;  /* 0x0000ec00ff077b82 */ /* 0x000e620000000800 */
[----:B------:R-:W-:Y:S01]  /*5710*/  IADD3 R4, P1, PT, RZ, -UR32, RZ ;  /* 0x80000020ff047c10 */ /* 0x000fe2000ff3e0ff */
[----:B------:R-:W-:Y:S01]  /*5720*/  ULOP3.LUT UR14, UR44, 0x1, URZ, 0xc0, !UPT ;  /* 0x000000012c0e7892 */ /* 0x000fe2000f8ec0ff */
[----:B------:R-:W-:Y:S02]  /*5730*/  ISETP.GE.AND P6, PT, R233, UR8, PT ;  /* 0x00000008e9007c0c */ /* 0x000fe4000bfc6270 */
[----:B------:R-:W-:Y:S01]  /*5740*/  ISETP.GE.AND P5, PT, R215, UR8, PT ;  /* 0x00000008d7007c0c */ /* 0x000fe2000bfa6270 */
[----:B------:R-:W-:Y:S01]  /*5750*/  UISETP.NE.U32.AND UP1, UPT, UR14, 0x1, UPT ;  /* 0x000000010e00788c */ /* 0x000fe2000bf25070 */
[----:B------:R-:W-:Y:S01]  /*5760*/  ISETP.GE.AND P2, PT, R214, UR8, PT ;  /* 0x00000008d6007c0c */ /* 0x000fe2000bf46270 */
[----:B------:R-:W3:Y:S02]  /*5770*/  LDC R5, c[0x0][0x3b4] ;  /* 0x0000ed00ff057b82 */ /* 0x000ee40000000800 */
[----:B------:R-:W-:Y:S06]  /*5780*/  USEL UR14, UR31, 0x8000, !UP1 ;  /* 0x000080001f0e7887 */ /* 0x000fec000c800000 */
[----:B------:R-:W-:Y:S02]  /*5790*/  VIADD R237, R237, UR14 ;  /* 0x0000000eeded7c36 */ /* 0x000fe40008000000 */
[----:B------:R-:W-:Y:S02]  /*57a0*/  VIADD R223, R223, UR14 ;  /* 0x0000000edfdf7c36 */ /* 0x000fe40008000000 */
[----:B--2---:R-:W-:Y:S02]  /*57b0*/  VIADD R229, R229, UR14 ;  /* 0x0000000ee5e57c36 */ /* 0x004fe40008000000 */
[----:B-1----:R-:W-:Y:S03]  /*57c0*/  IMAD.SHL.U32 R9, R7, 0x40, RZ ;  /* 0x0000004007097824 */ /* 0x002fe600078e00ff */
[----:B------:R1:W-:Y:S01]  /*57d0*/  STL [R1+0x4], R229 ;  /* 0x000004e501007387 */ /* 0x0003e20000100800 */
        /* <DEDUP_REMOVED lines=8> */
[----:B------:R1:W-:Y:S01]  /*5860*/  @!P6 LDGSTS.E.BYPASS.LTC128B.128 [R229], desc[UR34][R244.64] ;  /* 0x00000000f4e5efae */ /* 0x0003e2000b981a22 */
[----:B---3--:R-:W-:Y:S02]  /*5870*/  LEA.HI.X R5, R7, R245, R5, 0x6, P1 ;  /* 0x000000f507057211 */ /* 0x008fe400008f3405 */
[----:B------:R-:W-:Y:S01]  /*5880*/  ISETP.GE.AND P1, PT, R212, UR8, PT ;  /* 0x00000008d4007c0c */ /* 0x000fe2000bf26270 */
[----:B------:R1:W-:Y:S04]  /*5890*/  @P6 STS.64 [R237], RZ ;  /* 0x000000ffed006388 */ /* 0x0003e80000000a00 */
[----:B------:R1:W-:Y:S04]  /*58a0*/  @P6 STS.64 [R237+0x8], RZ ;  /* 0x000008ffed006388 */ /* 0x0003e80000000a00 */
[----:B------:R-:W-:Y:S01]  /*58b0*/  @!PT LDS RZ, [RZ] ;  /* 0x00000000fffff984 */ /* 0x000fe20000000800 */
[----:B------:R-:W-:Y:S01]  /*58c0*/  @!PT LDS RZ, [RZ] ;  /* 0x00000000fffff984 */ /* 0x000fe20000000800 */
[----:B------:R-:W-:Y:S01]  /*58d0*/  @!PT LDS RZ, [RZ] ;  /* 0x00000000fffff984 */ /* 0x000fe20000000800 */
[----:B------:R1:W-:Y:S04]  /*58e0*/  @!P5 LDGSTS.E.BYPASS.LTC128B.128 [R229+0x2000], desc[UR34][R244.64+0x80] ;  /* 0x02000080f4e5dfae */ /* 0x0003e8000b981a22 */
[----:B------:R1:W-:Y:S04]  /*58f0*/  @P5 STS.64 [R237+0x2000], RZ ;  /* 0x002000ffed005388 */ /* 0x0003e80000000a00 */
        /* <DEDUP_REMOVED lines=37> */
[----:B------:R-:W0:Y:S02]  /*5b50*/  LDGDEPBAR ;  /* 0x00000000000079af */ /* 0x000e240000000000 */
.L_x_467:
[C---:B-1----:R-:W-:Y:S01]  /*5b60*/  FADD.FTZ R5, -R205.reuse, R14 ;  /* 0x0000000ecd057221 */ /* 0x042fe20000010100 */
[----:B------:R-:W-:Y:S01]  /*5b70*/  FADD.FTZ R4, -R205, R15 ;  /* 0x0000000fcd047221 */ /* 0x000fe20000010100 */
[----:B------:R-:W-:Y:S01]  /*5b80*/  FMUL.FTZ R123, R126, R123 ;  /* 0x0000007b7e7b7220 */ /* 0x000fe20000410000 */
[----:B------:R-:W-:Y:S01]  /*5b90*/  FMUL.FTZ R122, R127, R122 ;  /* 0x0000007a7f7a7220 */ /* 0x000fe20000410000 */
[----:B------:R-:W-:Y:S01]  /*5ba0*/  F2FP.F16.F32.PACK_AB R125, R120, R125 ;  /* 0x0000007d787d723e */ /* 0x000fe200000000ff */
[C---:B------:R-:W-:Y:S01]  /*5bb0*/  FADD.FTZ R18, -R205.reuse, R18 ;  /* 0x00000012cd127221 */ /* 0x040fe20000010100 */
[----:B------:R-:W-:Y:S01]  /*5bc0*/  FADD.FTZ R19, -R205, R19 ;  /* 0x00000013cd137221 */ /* 0x000fe20000010100 */
[----:B------:R-:W-:Y:S01]  /*5bd0*/  FMUL.FTZ R130, R130, R5 ;  /* 0x0000000582827220 */ /* 0x000fe20000410000 */
[----:B------:R-:W-:Y:S01]  /*5be0*/  FMUL.FTZ R197, R197, R4 ;  /* 0x00000004c5c57220 */ /* 0x000fe20000410000 */
[----:B------:R-:W-:Y:S01]  /*5bf0*/  F2FP.F16.F32.PACK_AB R122, R122, R123 ;  /* 0x0000007b7a7a723e */ /* 0x000fe200000000ff */
[----:B------:R-:W-:Y:S01]  /*5c00*/  STS [R196+0x28000], R119 ;  /* 0x02800077c4007388 */ /* 0x000fe20000000800 */
[----:B------:R-:W-:Y:S01]  /*5c10*/  FMUL.FTZ R18, R201, R18 ;  /* 0x00000012c9127220 */ /* 0x000fe20000410000 */
[----:B------:R-:W-:Y:S01]  /*5c20*/  FMUL.FTZ R19, R200, R19 ;  /* 0x00000013c8137220 */ /* 0x000fe20000410000 */
[----:B------:R-:W-:Y:S01]  /*5c30*/  F2FP.F16.F32.PACK_AB R197, R197, R130 ;  /* 0x00000082c5c5723e */ /* 0x000fe200000000ff */
[----:B------:R-:W-:Y:S01]  /*5c40*/  STS [R196+0x28400], R125 ;  /* 0x0284007dc4007388 */ /* 0x000fe20000000800 */
[----:B------:R-:W-:Y:S01]  /*5c50*/  IMAD.IADD R89, R231, 0x1, R202 ;  /* 0x00000001e7597824 */ /* 0x000fe200078e02ca */
[----:B------:R-:W-:Y:S02]  /*5c60*/  LOP3.LUT R5, R2, 0x10, RZ, 0xc0, !PT ;  /* 0x0000001002057812 */ /* 0x000fe400078ec0ff */
[----:B------:R-:W-:Y:S01]  /*5c70*/  STS [R131+0x28000], R206 ;  /* 0x028000ce83007388 */ /* 0x000fe20000000800 */
[----:B------:R-:W-:Y:S02]  /*5c80*/  F2FP.F16.F32.PACK_AB R88, R19, R18 ;  /* 0x000000121358723e */ /* 0x000fe400000000ff */
[----:B------:R-:W-:Y:S01]  /*5c90*/  LOP3.LUT R4, R5, 0x8, R220, 0xf8, !PT ;  /* 0x0000000805047812 */ /* 0x000fe200078ef8dc */
[----:B------:R1:W-:Y:S01]  /*5ca0*/  STS [R131+0x28400], R122 ;  /* 0x0284007a83007388 */ /* 0x0003e20000000800 */
[----:B------:R-:W-:Y:S02]  /*5cb0*/  LOP3.LUT R5, R85, 0x1c0, R216, 0xf8, !PT ;  /* 0x000001c055057812 */ /* 0x000fe400078ef8d8 */
[----:B------:R-:W-:Y:S01]  /*5cc0*/  LOP3.LUT R4, R4, R3, RZ, 0x3c, !PT ;  /* 0x0000000304047212 */ /* 0x000fe200078e3cff */
[----:B------:R-:W-:Y:S01]  /*5cd0*/  STS [R202+-0x2000], R121 ;  /* 0xffe00079ca007388 */ /* 0x000fe20000000800 */
[----:B------:R-:W-:Y:S02]  /*5ce0*/  LOP3.LUT R5, R5, 0x38, R218, 0x78, !PT ;  /* 0x0000003805057812 */ /* 0x000fe400078e78da */
[----:B------:R-:W-:Y:S01]  /*5cf0*/  LOP3.LUT R229, R4, 0x200, R217, 0xf8, !PT ;  /* 0x0000020004e57812 */ /* 0x000fe200078ef8d9 */
[----:B------:R-:W-:Y:S01]  /*5d00*/  STS [R202+-0x1c00], R197 ;  /* 0xffe400c5ca007388 */ /* 0x000fe20000000800 */
[----:B------:R-:W-:Y:S02]  /*5d10*/  LOP3.LUT R4, R5, 0x200, R216, 0xf8, !PT ;  /* 0x0000020005047812 */ /* 0x000fe400078ef8d8 */
[----:B------:R-:W-:Y:S01]  /*5d20*/  LEA R229, R229, UR4, 0x1 ;  /* 0x00000004e5e57c11 */ /* 0x000fe2000f8e08ff */
[----:B------:R-:W-:Y:S01]  /*5d30*/  STS [R89+-0x2000], R118 ;  /* 0xffe0007659007388 */ /* 0x000fe20000000800 */
[----:B------:R-:W-:Y:S02]  /*5d40*/  LEA R231, R4, UR4, 0x1 ;  /* 0x0000000404e77c11 */ /* 0x000fe4000f8e08ff */
[C---:B------:R-:W-:Y:S01]  /*5d50*/  IADD3 R120, PT, PT, R229.reuse, 0x2a040, RZ ;  /* 0x0002a040e5787810 */ /* 0x040fe20007ffe0ff */
[----:B------:R-:W-:Y:S01]  /*5d60*/  STS [R89+-0x1c00], R88 ;  /* 0xffe4005859007388 */ /* 0x000fe20000000800 */
[----:B------:R-:W-:Y:S01]  /*5d70*/  VIADD R12, R229, 0x2a000 ;  /* 0x0002a000e50c7836 */ /* 0x000fe20000000000 */
[----:B------:R-:W-:Y:S03]  /*5d80*/  BAR.SYNC.DEFER_BLOCKING 0x0 ;  /* 0x0000000000007b1d */ /* 0x000fe60000010000 */
[----:B------:R-:W-:Y:S02]  /*5d90*/  @P0 VIADD R120, R12, 0xffffffc0 ;  /* 0xffffffc00c780836 */ /* 0x000fe40000000000 */
[----:B-1----:R-:W-:Y:S01]  /*5da0*/  IMAD R122, R250, UR9, RZ ;  /* 0x00000009fa7a7c24 */ /* 0x002fe2000f8e02ff */
[----:B------:R-:W-:Y:S08]  /*5db0*/  LDSM.16.MT88.4 R4, [R229+0x2a000] ;  /* 0x02a00000e504783b */ /* 0x000ff00000004200 */
[----:B------:R-:W1:Y:S08]  /*5dc0*/  LDSM.16.MT88.4 R8, [R231+0x10000] ;  /* 0x01000000e708783b */ /* 0x000e700000004200 */
[----:B------:R-:W2:Y:S08]  /*5dd0*/  LDSM.16.MT88.4 R12, [R120] ;  /* 0x00000000780c783b */ /* 0x000eb00000004200 */
[----:B------:R-:W3:Y:S08]  /*5de0*/  LDSM.16.MT88.4 R16, [R231+0x12000] ;  /* 0x01200000e710783b */ /* 0x000ef00000004200 */
[----:B------:R-:W4:Y:S08]  /*5df0*/  LDSM.16.MT88.4 R84, [R231+0x14000] ;  /* 0x01400000e754783b */ /* 0x000f300000004200 */
[----:B------:R-:W5:Y:S01]  /*5e00*/  LDSM.16.MT88.4 R88, [R231+0x16000] ;  /* 0x01600000e758783b */ /* 0x000f620000004200 */
[-C--:B-1----:R-:W-:Y:S07]  /*5e10*/  HMMA.16816.F32 R20, R4, R8.reuse, R20 ;  /* 0x000000080414723c */ /* 0x082fee0000001814 */
[----:B------:R-:W-:Y:S01]  /*5e20*/  LDSM.16.MT88.4 R92, [R229+0x2a800] ;  /* 0x02a80000e55c783b */ /* 0x000fe20000004200 */
[C---:B--2---:R-:W-:Y:S07]  /*5e30*/  HMMA.16816.F32 R24, R12.reuse, R8, R24 ;  /* 0x000000080c18723c */ /* 0x044fee0000001818 */
[----:B------:R-:W1:Y:S01]  /*5e40*/  LDSM.16.MT88.4 R96, [R231+0x10800] ;  /* 0x01080000e760783b */ /* 0x000e620000004200 */
[-C--:B------:R-:W-:Y:S07]  /*5e50*/  HMMA.16816.F32 R28, R12, R10.reuse, R28 ;  /* 0x0000000a0c1c723c */ /* 0x080fee000000181c */
[----:B------:R-:W2:Y:S01]  /*5e60*/  LDSM.16.MT88.4 R100, [R120+0x800] ;  /* 0x000800007864783b */ /* 0x000ea20000004200 */
[C---:B------:R-:W-:Y:S07]  /*5e70*/  HMMA.16816.F32 R32, R4.reuse, R10, R32 ;  /* 0x0000000a0420723c */ /* 0x040fee0000001820 */
[----:B------:R-:W2:Y:S01]  /*5e80*/  LDSM.16.MT88.4 R104, [R231+0x12800] ;  /* 0x01280000e768783b */ /* 0x000ea20000004200 */
[-C--:B---3--:R-:W-:Y:S07]  /*5e90*/  HMMA.16816.F32 R36, R4, R16.reuse, R36 ;  /* 0x000000100424723c */ /* 0x088fee0000001824 */
[----:B------:R-:W3:Y:S01]  /*5ea0*/  LDSM.16.MT88.4 R108, [R231+0x14800] ;  /* 0x01480000e76c783b */ /* 0x000ee20000004200 */
[C---:B------:R-:W-:Y:S07]  /*5eb0*/  HMMA.16816.F32 R40, R12.reuse, R16, R40 ;  /* 0x000000100c28723c */ /* 0x040fee0000001828 */
[----:B------:R-:W3:Y:S01]  /*5ec0*/  LDSM.16.MT88.4 R8, [R231+0x16800] ;  /* 0x01680000e708783b */ /* 0x000ee20000004200 */
[-C--:B------:R-:W-:Y:S07]  /*5ed0*/  HMMA.16816.F32 R44, R12, R18.reuse, R44 ;  /* 0x000000120c2c723c */ /* 0x080fee000000182c */
[----:B------:R-:W-:Y:S01]  /*5ee0*/  LDSM.16.MT88.4 R112, [R120+0x1800] ;  /* 0x001800007870783b */ /* 0x000fe20000004200 */
[C---:B------:R-:W-:Y:S07]  /*5ef0*/  HMMA.16816.F32 R48, R4.reuse, R18, R48 ;  /* 0x000000120430723c */ /* 0x040fee0000001830 */
[----:B------:R-:W-:Y:S01]  /*5f00*/  LDSM.16.MT88.4 R16, [R120+0x1000] ;  /* 0x001000007810783b */ /* 0x000fe20000004200 */
[-C--:B----4-:R-:W-:Y:S07]  /*5f10*/  HMMA.16816.F32 R52, R4, R84.reuse, R52 ;  /* 0x000000540434723c */ /* 0x090fee0000001834 */
[----:B------:R-:W-:Y:S01]  /*5f20*/  LDSM.16.MT88.4 R116, [R231+0x15800] ;  /* 0x01580000e774783b */ /* 0x000fe20000004200 */
[C---:B------:R-:W-:Y:S08]  /*5f30*/  HMMA.16816.F32 R56, R12.reuse, R84, R56 ;  /* 0x000000540c38723c */ /* 0x040ff00000001838 */
[-C--:B------:R-:W-:Y:S08]  /*5f40*/  HMMA.16816.F32 R60, R12, R86.reuse, R60 ;  /* 0x000000560c3c723c */ /* 0x080ff0000000183c */
[C---:B------:R-:W-:Y:S01]  /*5f50*/  HMMA.16816.F32 R64, R4.reuse, R86, R64 ;  /* 0x000000560440723c */ /* 0x040fe20000001840 */
[----:B------:R-:W-:Y:S07]  /*5f60*/  LDSM.16.MT88.4 R84, [R231+0x13000] ;  /* 0x01300000e754783b */ /* 0x000fee0000004200 */
[-C--:B-----5:R-:W-:Y:S08]  /*5f70*/  HMMA.16816.F32 R68, R4, R88.reuse, R68 ;  /* 0x000000580444723c */ /* 0x0a0ff00000001844 */
[C---:B------:R-:W-:Y:S08]  /*5f80*/  HMMA.16816.F32 R72, R12.reuse, R88, R72 ;  /* 0x000000580c48723c */ /* 0x040ff00000001848 */
[-C--:B------:R-:W-:Y:S01]  /*5f90*/  HMMA.16816.F32 R76, R12, R90.reuse, R76 ;  /* 0x0000005a0c4c723c */ /* 0x080fe2000000184c */
[----:B------:R-:W-:Y:S07]  /*5fa0*/  LDSM.16.MT88.4 R12, [R231+0x11000] ;  /* 0x01100000e70c783b */ /* 0x000fee0000004200 */
[----:B------:R-:W-:Y:S01]  /*5fb0*/  HMMA.16816.F32 R80, R4, R90, R80 ;  /* 0x0000005a0450723c */ /* 0x000fe20000001850 */
[----:B------:R-:W4:Y:S07]  /*5fc0*/  LDSM.16.MT88.4 R4, [R229+0x2b000] ;  /* 0x02b00000e504783b */ /* 0x000f2e0000004200 */
[-C--:B-1----:R-:W-:Y:S01]  /*5fd0*/  HMMA.16816.F32 R20, R92, R96.reuse, R20 ;  /* 0x000000605c14723c */ /* 0x082fe20000001814 */
[----:B------:R-:W1:Y:S07]  /*5fe0*/  LDSM.16.MT88.4 R88, [R231+0x15000] ;  /* 0x01500000e758783b */ /* 0x000e6e0000004200 */
[C---:B--2---:R-:W-:Y:S08]  /*5ff0*/  HMMA.16816.F32 R24, R100.reuse, R96, R24 ;  /* 0x000000606418723c */ /* 0x044ff00000001818 */
[-C--:B------:R-:W-:Y:S08]  /*6000*/  HMMA.16816.F32 R28, R100, R98.reuse, R28 ;  /* 0x00000062641c723c */ /* 0x080ff0000000181c */
[C---:B------:R-:W-:Y:S01]  /*6010*/  HMMA.16816.F32 R32, R92.reuse, R98, R32 ;  /* 0x000000625c20723c */ /* 0x040fe20000001820 */
[----:B------:R-:W2:Y:S07]  /*6020*/  LDSM.16.MT88.4 R96, [R231+0x17000] ;  /* 0x01700000e760783b */ /* 0x000eae0000004200 */
[-C--:B------:R-:W-:Y:S08]  /*6030*/  HMMA.16816.F32 R36, R92, R104.reuse, R36 ;  /* 0x000000685c24723c */ /* 0x080ff00000001824 */
[C---:B------:R-:W-:Y:S08]  /*6040*/  HMMA.16816.F32 R40, R100.reuse, R104, R40 ;  /* 0x000000686428723c */ /* 0x040ff00000001828 */
[-C--:B------:R-:W-:Y:S08]  /*6050*/  HMMA.16816.F32 R44, R100, R106.reuse, R44 ;  /* 0x0000006a642c723c */ /* 0x080ff0000000182c */
[C---:B------:R-:W-:Y:S01]  /*6060*/  HMMA.16816.F32 R48, R92.reuse, R106, R48 ;  /* 0x0000006a5c30723c */ /* 0x040fe20000001830 */
[----:B------:R-:W-:Y:S07]  /*6070*/  LDSM.16.MT88.4 R104, [R229+0x2b800] ;  /* 0x02b80000e568783b */ /* 0x000fee0000004200 */
        /* <DEDUP_REMOVED lines=8> */
[----:B------:R-:W5:Y:S07]  /*6100*/  LDSM.16.MT88.4 R100, [R231+0x13800] ;  /* 0x01380000e764783b */ /* 0x000f6e0000004200 */
[----:B------:R-:W-:Y:S01]  /*6110*/  HMMA.16816.F32 R80, R92, R10, R80 ;  /* 0x0000000a5c50723c */ /* 0x000fe20000001850 */
[----:B------:R-:W5:Y:S07]  /*6120*/  LDSM.16.MT88.4 R8, [R231+0x17800] ;  /* 0x01780000e708783b */ /* 0x000f6e0000004200 */
[-C--:B----4-:R-:W-:Y:S01]  /*6130*/  HMMA.16816.F32 R20, R4, R12.reuse, R20 ;  /* 0x0000000c0414723c */ /* 0x090fe20000001814 */
[----:B------:R-:W-:Y:S07]  /*6140*/  BAR.SYNC.DEFER_BLOCKING 0x0 ;  /* 0x0000000000007b1d */ /* 0x000fee0000010000 */
        /* <DEDUP_REMOVED lines=11> */
[-C--:B--2---:R-:W-:Y:S08]  /*6200*/  HMMA.16816.F32 R68, R4, R96.reuse, R68 ;  /* 0x000000600444723c */ /* 0x084ff00000001844 */
[C---:B------:R-:W-:Y:S08]  /*6210*/  HMMA.16816.F32 R72, R16.reuse, R96, R72 ;  /* 0x000000601048723c */ /* 0x040ff00000001848 */
[-C--:B------:R-:W-:Y:S08]  /*6220*/  HMMA.16816.F32 R76, R16, R98.reuse, R76 ;  /* 0x00000062104c723c */ /* 0x080ff0000000184c */
[----:B------:R-:W-:Y:S04]  /*6230*/  HMMA.16816.F32 R80, R4, R98, R80 ;  /* 0x000000620450723c */ /* 0x000fe80000001850 */
[----:B------:R-:W-:Y:S04]  /*6240*/  LEA R5, -R122, RZ, 0x6 ;  /* 0x000000ff7a057211 */ /* 0x000fe800078e31ff */
[-C--:B---3--:R-:W-:Y:S05]  /*6250*/  HMMA.16816.F32 R20, R104, R108.reuse, R20 ;  /* 0x0000006c6814723c */ /* 0x088fea0000001814 */
[C---:B------:R-:W-:Y:S03]  /*6260*/  LEA R240, P1, R5.reuse, R240, 0x2 ;  /* 0x000000f005f07211 */ /* 0x040fe600078210ff */
[C---:B------:R-:W-:Y:S04]  /*6270*/  HMMA.16816.F32 R24, R112.reuse, R108, R24 ;  /* 0x0000006c7018723c */ /* 0x040fe80000001818 */
[----:B------:R-:W-:Y:S04]  /*6280*/  LEA.HI.X.SX32 R241, R5, R241, 0x2, P1 ;  /* 0x000000f105f17211 */ /* 0x000fe800008f16ff */
[-C--:B------:R-:W-:Y:S08]  /*6290*/  HMMA.16816.F32 R28, R112, R110.reuse, R28 ;  /* 0x0000006e701c723c */ /* 0x080ff0000000181c */
[C---:B------:R-:W-:Y:S08]  /*62a0*/  HMMA.16816.F32 R32, R104.reuse, R110, R32 ;  /* 0x0000006e6820723c */ /* 0x040ff00000001820 */
[-C--:B-----5:R-:W-:Y:S08]  /*62b0*/  HMMA.16816.F32 R36, R104, R100.reuse, R36 ;  /* 0x000000646824723c */ /* 0x0a0ff00000001824 */
        /* <DEDUP_REMOVED lines=18> */
[----:B------:R-:W-:Y:S02]  /*63e0*/  ISETP.GE.AND P5, PT, R215, UR8, PT ;  /* 0x00000008d7007c0c */ /* 0x000fe4000bfa6270 */
[----:B------:R-:W-:Y:S01]  /*63f0*/  SHF.R.S64 R7, R4, 0x1f, R5 ;  /* 0x0000001f04077819 */ /* 0x000fe20000001005 */
[----:B------:R-:W-:Y:S01]  /*6400*/  IMAD.U32 R4, RZ, RZ, UR51 ;  /* 0x00000033ff047e24 */ /* 0x000fe2000f8e00ff */
[----:B------:R-:W-:Y:S02]  /*6410*/  LOP3.LUT R9, R9, 0x1e00, R218, 0xf8, !PT ;  /* 0x00001e0009097812 */ /* 0x000fe400078ef8da */
[----:B------:R-:W-:Y:S01]  /*6420*/  IADD3 R242, P1, PT, R242, R7, RZ ;  /* 0x00000007f2f27210 */ /* 0x000fe20007f3e0ff */
[----:B------:R-:W-:Y:S01]  /*6430*/  IMAD.U32 R7, RZ, RZ, UR51 ;  /* 0x00000033ff077e24 */ /* 0x000fe2000f8e00ff */
[----:B------:R-:W-:Y:S02]  /*6440*/  LEA R11, R9, UR4, 0x1 ;  /* 0x00000004090b7c11 */ /* 0x000fe4000f8e08ff */
[----:B------:R-:W-:Y:S01]  /*6450*/  LEA.HI.X.SX32 R243, R5, R243, 0x1, P1 ;  /* 0x000000f305f37211 */ /* 0x000fe200008f0eff */
[----:B------:R-:W-:Y:S01]  /*6460*/  IMAD.U32 R5, RZ, RZ, UR50 ;  /* 0x00000032ff057e24 */ /* 0x000fe2000f8e00ff */
[----:B------:R-:W-:Y:S02]  /*6470*/  ISETP.GE.AND P2, PT, R214, UR8, PT ;  /* 0x00000008d6007c0c */ /* 0x000fe4000bf46270 */
[----:B------:R-:W-:Y:S01]  /*6480*/  LEA R6, P1, R7, R242, 0x1 ;  /* 0x000000f207067211 */ /* 0x000fe200078208ff */
[----:B------:R-:W-:Y:S01]  /*6490*/  @!PT LDS RZ, [RZ] ;  /* 0x00000000fffff984 */ /* 0x000fe20000000800 */
[----:B------:R-:W-:Y:S01]  /*64a0*/  @!PT LDS RZ, [RZ] ;  /* 0x00000000fffff984 */ /* 0x000fe20000000800 */
[----:B------:R-:W-:Y:S01]  /*64b0*/  @!PT LDS RZ, [RZ] ;  /* 0x00000000fffff984 */ /* 0x000fe20000000800 */
[----:B------:R1:W-:Y:S03]  /*64c0*/  @!P6 LDGSTS.E.BYPASS.LTC128B.128 [R11+0x10000], desc[UR34][R242.64] ;  /* 0x10000000f20befae */ /* 0x0003e6000b981a22 */
[----:B------:R-:W-:Y:S01]  /*64d0*/  LEA.HI.X R7, R4, R243, R5, 0x1, P1 ;  /* 0x000000f304077211 */ /* 0x000fe200008f0c05 */
[----:B------:R1:W-:Y:S01]  /*64e0*/  @P6 STS.128 [R11+0x10000], RZ ;  /* 0x010000ff0b006388 */ /* 0x0003e20000000c00 */
[----:B------:R-:W-:Y:S03]  /*64f0*/  ISETP.GE.AND P1, PT, R212, UR8, PT ;  /* 0x00000008d4007c0c */ /* 0x000fe6000bf26270 */
        /* <DEDUP_REMOVED lines=36> */
.L_x_468:
[----:B------:R-:W-:Y:S01]  /*6740*/  LEA R233, R221, UR4, 0x1 ;  /* 0x00000004dde97c11 */ /* 0x000fe2000f8e08ff */
[----:B------:R-:W-:Y:S01]  /*6750*/  LDSM.16.MT88.4 R16, [R231+0x18000] ;  /* 0x01800000e710783b */ /* 0x000fe20000004200 */
[----:B------:R-:W-:Y:S01]  /*6760*/  PLOP3.LUT P2, PT, PT, PT, UP0, 0x80, 0x8 ;  /* 0x000000000008781c */ /* 0x000fe20003f4f008 */
[----:B------:R-:W-:Y:S02]  /*6770*/  @UP0 UIADD3 UR16, UP1, UPT, UR54, -0x100, URZ ;  /* 0xffffff0036100890 */ /* 0x000fe4000ff3e0ff */
[----:B------:R-:W1:Y:S01]  /*6780*/  LDSM.16.M88.4 R128, [R233+0x28000] ;  /* 0x02800000e980783b */ /* 0x000e620000000200 */
[----:B------:R-:W-:Y:S01]  /*6790*/  IMAD.IADD R104, R228, 0x1, R233 ;  /* 0x00000001e4687824 */ /* 0x000fe200078e02e9 */
[----:B------:R-:W-:Y:S02]  /*67a0*/  @UP0 UIADD3.X UR15, UPT, UPT, UR55, -0x1, URZ, UP1, !UPT ;  /* 0xffffffff370f0890 */ /* 0x000fe40008ffe4ff */
[----:B------:R-:W2:Y:S01]  /*67b0*/  LDSM.16.M88.4 R124, [R233+0x29000] ;  /* 0x02900000e97c783b */ /* 0x000ea20000000200 */
[----:B------:R-:W-:Y:S02]  /*67c0*/  @UP0 UIADD3 UR10, UP1, UPT, UR10, -0x100, URZ ;  /* 0xffffff000a0a0890 */ /* 0x000fe4000ff3e0ff */
[----:B------:R-:W-:Y:S01]  /*67d0*/  ULOP3.LUT UR14, UR44, 0x1, URZ, 0xc0, !UPT ;  /* 0x000000012c0e7892 */ /* 0x000fe2000f8ec0ff */
[----:B------:R-:W3:Y:S01]  /*67e0*/  LDSM.16.MT88.4 R96, [R231+0x1a000] ;  /* 0x01a00000e760783b */ /* 0x000ee20000004200 */
[----:B------:R-:W-:Y:S02]  /*67f0*/  @UP0 UIADD3.X UR11, UPT, UPT, UR11, -0x1, URZ, UP1, !UPT ;  /* 0xffffffff0b0b0890 */ /* 0x000fe40008ffe4ff */
[----:B------:R-:W-:Y:S01]  /*6800*/  UISETP.NE.U32.AND UP1, UPT, UR14, 0x1, UPT ;  /* 0x000000010e00788c */ /* 0x000fe2000bf25070 */
[----:B------:R-:W4:Y:S04]  /*6810*/  LDSM.16.MT88.4 R112, [R231+0x1c000] ;  /* 0x01c00000e770783b */ /* 0x000f280000004200 */
[----:B------:R-:W-:Y:S01]  /*6820*/  LDSM.16.M88.4 R200, [R104+0x28000] ;  /* 0x0280000068c8783b */ /* 0x000fe20000000200 */
[----:B------:R-:W-:Y:S03]  /*6830*/  PLOP3.LUT P6, PT, PT, PT, UP1, 0x80, 0x8 ;  /* 0x000000000008781c */ /* 0x000fe60003fcf018 */
[----:B------:R4:W-:Y:S04]  /*6840*/  LDSM.16.M88.4 R208, [R104+0x29000] ;  /* 0x0290000068d0783b */ /* 0x0009e80000000200 */
[----:B------:R-:W4:Y:S04]  /*6850*/  LDSM.16.MT88.4 R196, [R231+0x1e000] ;  /* 0x01e00000e7c4783b */ /* 0x000f280000004200 */
[----:B------:R-:W4:Y:S04]  /*6860*/  LDSM.16.MT88.4 R204, [R231+0x18800] ;  /* 0x01880000e7cc783b */ /* 0x000f280000004200 */
[----:B------:R-:W4:Y:S04]  /*6870*/  LDSM.16.MT88.4 R212, [R231+0x1a800] ;  /* 0x01a80000e7d4783b */ /* 0x000f280000004200 */
[----:B------:R-:W-:Y:S01]  /*6880*/  STL.64 [R1+0x10], R20 ;  /* 0x0000101401007387 */ /* 0x000fe20000100a00 */
        /* <DEDUP_REMOVED lines=22> */
[-C--:B------:R-:W-:Y:S08]  /*69f0*/  HMMA.16816.F32 R84, R200, R212.reuse, R84 ;  /* 0x000000d4c854723c */ /* 0x080ff00000001854 */
[C---:B------:R-:W-:Y:S08]  /*6a00*/  HMMA.16816.F32 R88, R208.reuse, R212, R88 ;  /* 0x000000d4d058723c */ /* 0x040ff00000001858 */
[-C--:B------:R-:W-:Y:S08]  /*6a10*/  HMMA.16816.F32 R92, R208, R214.reuse, R92 ;  /* 0x000000d6d05c723c */ /* 0x080ff0000000185c */
[C---:B------:R-:W-:Y:S08]  /*6a20*/  HMMA.16816.F32 R96, R200.reuse, R214, R96 ;  /* 0x000000d6c860723c */ /* 0x040ff00000001860 */
[-C--:B-1----:R-:W-:Y:S08]  /*6a30*/  HMMA.16816.F32 R100, R200, R196.reuse, R100 ;  /* 0x000000c4c864723c */ /* 0x082ff00000001864 */
[C---:B------:R-:W-:Y:S04]  /*6a40*/  HMMA.16816.F32 R104, R208.reuse, R196, R104 ;  /* 0x000000c4d068723c */ /* 0x040fe80000001868 */
[C---:B------:R-:W-:Y:S02]  /*6a50*/  VIADD R196, R233.reuse, 0x28000 ;  /* 0x00028000e9c47836 */ /* 0x040fe40000000000 */
[----:B------:R-:W-:Y:S02]  /*6a60*/  VIADD R233, R233, 0x28040 ;  /* 0x00028040e9e97836 */ /* 0x000fe40000000000 */
[-C--:B------:R-:W-:Y:S03]  /*6a70*/  HMMA.16816.F32 R108, R208, R198.reuse, R108 ;  /* 0x000000c6d06c723c */ /* 0x080fe6000000186c */
[----:B------:R-:W-:Y:S05]  /*6a80*/  @P0 VIADD R233, R196, 0xffffffc0 ;  /* 0xffffffc0c4e90836 */ /* 0x000fea0000000000 */
[C---:B------:R-:W-:Y:S01]  /*6a90*/  HMMA.16816.F32 R112, R200.reuse, R198, R112 ;  /* 0x000000c6c870723c */ /* 0x040fe20000001870 */
[----:B------:R-:W-:Y:S04]  /*6aa0*/  LDSM.16.M88.4 R196, [R233] ;  /* 0x00000000e9c4783b */ /* 0x000fe80000000200 */
[----:B------:R1:W-:Y:S03]  /*6ab0*/  LDSM.16.M88.4 R212, [R233+0x1000] ;  /* 0x00100000e9d4783b */ /* 0x0003e60000000200 */
        /* <DEDUP_REMOVED lines=17> */
[----:B------:R-:W-:Y:S07]  /*6bd0*/  LDSM.16.M88.4 R200, [R233] ;  /* 0x00000000e9c8783b */ /* 0x000fee0000000200 */
        /* <DEDUP_REMOVED lines=8> */
[----:B------:R2:W3:Y:S07]  /*6c60*/  LDSM.16.M88.4 R212, [R233+0x1000] ;  /* 0x00100000e9d4783b */ /* 0x0004ee0000000200 */
[----:B------:R-:W-:Y:S01]  /*6c70*/  HMMA.16816.F32 R128, R196, R210, R128 ;  /* 0x000000d2c480723c */ /* 0x000fe20000001880 */
[----:B------:R-:W4:Y:S04]  /*6c80*/  LDSM.16.MT88.4 R196, [R231+0x1b800] ;  /* 0x01b80000e7c4783b */ /* 0x000f280000004200 */
[----:B------:R-:W4:Y:S03]  /*6c90*/  LDSM.16.MT88.4 R208, [R231+0x1d800] ;  /* 0x01d80000e7d0783b */ /* 0x000f260000004200 */
[-C--:B-1----:R-:W-:Y:S05]  /*6ca0*/  HMMA.16816.F32 R4, R200, R204.reuse, R4 ;  /* 0x000000ccc804723c */ /* 0x082fea0000001804 */
[----:B--2---:R-:W-:Y:S03]  /*6cb0*/  IMAD R233, R250, UR9, RZ ;  /* 0x00000009fae97c24 */ /* 0x004fe6000f8e02ff */
[C---:B---3--:R-:W-:Y:S08]  /*6cc0*/  HMMA.16816.F32 R8, R212.reuse, R204, R8 ;  /* 0x000000ccd408723c */ /* 0x048ff00000001808 */
[-C--:B------:R-:W-:Y:S08]  /*6cd0*/  HMMA.16816.F32 R12, R212, R206.reuse, R12 ;  /* 0x000000ced40c723c */ /* 0x080ff0000000180c */
[C---:B------:R-:W-:Y:S01]  /*6ce0*/  HMMA.16816.F32 R16, R200.reuse, R206, R16 ;  /* 0x000000cec810723c */ /* 0x040fe20000001810 */
[----:B------:R-:W1:Y:S07]  /*6cf0*/  LDSM.16.MT88.4 R204, [R231+0x1f800] ;  /* 0x01f80000e7cc783b */ /* 0x000e6e0000004200 */
[-C--:B----4-:R-:W-:Y:S08]  /*6d00*/  HMMA.16816.F32 R84, R200, R196.reuse, R84 ;  /* 0x000000c4c854723c */ /* 0x090ff00000001854 */
[C---:B------:R-:W-:Y:S01]  /*6d10*/  HMMA.16816.F32 R88, R212.reuse, R196, R88 ;  /* 0x000000c4d458723c */ /* 0x040fe20000001858 */
[----:B------:R-:W-:Y:S02]  /*6d20*/  IMAD.U32 R196, RZ, RZ, UR49 ;  /* 0x00000031ffc47e24 */ /* 0x000fe4000f8e00ff */
[----:B------:R-:W-:Y:S03]  /*6d30*/  IMAD.U32 R197, RZ, RZ, UR49 ;  /* 0x00000031ffc57e24 */ /* 0x000fe6000f8e00ff */
[----:B------:R-:W-:Y:S02]  /*6d40*/  LEA R196, P1, R196, R240, 0x2 ;  /* 0x000000f0c4c47211 */ /* 0x000fe400078210ff */
[-C--:B------:R-:W-:Y:S03]  /*6d50*/  HMMA.16816.F32 R92, R212, R198.reuse, R92 ;  /* 0x000000c6d45c723c */ /* 0x080fe6000000185c */
[----:B------:R-:W-:Y:S05]  /*6d60*/  LEA.HI.X.SX32 R197, R197, R241, 0x2, P1 ;  /* 0x000000f1c5c57211 */ /* 0x000fea00008f16ff */
[C---:B------:R-:W-:Y:S04]  /*6d70*/  HMMA.16816.F32 R96, R200.reuse, R198, R96 ;  /* 0x000000c6c860723c */ /* 0x040fe80000001860 */
[C---:B------:R-:W-:Y:S04]  /*6d80*/  LEA R198, P1, R233.reuse, R196, 0x5 ;  /* 0x000000c4e9c67211 */ /* 0x040fe800078228ff */
[-C--:B------:R-:W-:Y:S03]  /*6d90*/  HMMA.16816.F32 R100, R200, R208.reuse, R100 ;  /* 0x000000d0c864723c */ /* 0x080fe60000001864 */
[C---:B------:R-:W-:Y:S05]  /*6da0*/  LEA.HI.X.SX32 R199, R233.reuse, R197, 0x5, P1 ;  /* 0x000000c5e9c77211 */ /* 0x040fea00008f2eff */
        /* <DEDUP_REMOVED lines=14> */
[C---:B------:R-:W-:Y:S02]  /*6e90*/  LEA R212, P5, R233.reuse, R204, 0x5 ;  /* 0x000000cce9d47211 */ /* 0x040fe400078a28ff */
[----:B------:R-:W-:Y:S01]  /*6ea0*/  PLOP3.LUT P1, PT, PT, PT, UP0, 0x80, 0x8 ;  /* 0x000000000008781c */ /* 0x000fe20003f2f008 */
[----:B------:R-:W-:Y:S04]  /*6eb0*/  HMMA.16816.F32 R128, R200, R206, R128 ;  /* 0x000000cec880723c */ /* 0x000fe80000001880 */
[C---:B------:R-:W-:Y:S02]  /*6ec0*/  LEA.HI.X.SX32 R213, R233.reuse, R205, 0x5, P5 ;  /* 0x000000cde9d57211 */ /* 0x040fe400028f2eff */
[----:B------:R-:W-:Y:S01]  /*6ed0*/  PLOP3.LUT P5, PT, PT, PT, UP0, 0x80, 0x8 ;  /* 0x000000000008781c */ /* 0x000fe20003faf008 */
[C---:B------:R-:W-:Y:S05]  /*6ee0*/  IMAD.WIDE R202, R233.reuse, -0xc0, R212 ;  /* 0xffffff40e9ca7825 */ /* 0x040fea00078e02d4 */
[----:B------:R-:W-:Y:S02]  /*6ef0*/  @P1 LOP3.LUT R201, R2, 0x30, RZ, 0xc0, !PT ;  /* 0x0000003002c91812 */ /* 0x000fe400078ec0ff */
[----:B------:R-:W-:Y:S02]  /*6f00*/  LEA R200, P1, R233, R202, 0x5 ;  /* 0x000000cae9c87211 */ /* 0x000fe400078228ff */
[----:B------:R-:W-:Y:S02]  /*6f10*/  @P2 LOP3.LUT R236, R201, 0x7, R248, 0xf8, !PT ;  /* 0x00000007c9ec2812 */ /* 0x000fe400078ef8f8 */
[C---:B------:R-:W-:Y:S02]  /*6f20*/  LEA.HI.X.SX32 R201, R233.reuse, R203, 0x5, P1 ;  /* 0x000000cbe9c97211 */ /* 0x040fe400008f2eff */
[----:B------:R-:W-:Y:S01]  /*6f30*/  PLOP3.LUT P1, PT, PT, PT, UP0, 0x80, 0x8 ;  /* 0x000000000008781c */ /* 0x000fe20003f2f008 */
[----:B------:R-:W-:Y:S01]  /*6f40*/  @P5 IMAD.WIDE.U32 R206, R236, R239, UR54 ;  /* 0x00000036ecce5e25 */ /* 0x000fe2000f8e00ef */
[----:B------:R-:W-:Y:S01]  /*6f50*/  PLOP3.LUT P2, PT, PT, PT, UP0, 0x80, 0x8 ;  /* 0x000000000008781c */ /* 0x000fe20003f4f008 */
[----:B------:R-:W-:Y:S01]  /*6f60*/  @UP0 UMOV UR54, UR16 ;  /* 0x0000001000360c82 */ /* 0x000fe20008000000 */
[C---:B------:R-:W-:Y:S01]  /*6f70*/  LEA R214, P5, R233.reuse, R200, 0x5 ;  /* 0x000000c8e9d67211 */ /* 0x040fe200078a28ff */
[----:B------:R-:W-:Y:S01]  /*6f80*/  @UP0 UMOV UR55, UR15 ;  /* 0x0000000f00370c82 */ /* 0x000fe20008000000 */
[----:B------:R-:W-:Y:S02]  /*6f90*/  UISETP.GT.AND UP0, UPT, UR44, UR46, UPT ;  /* 0x0000002e2c00728c */ /* 0x000fe4000bf04270 */
[C---:B------:R-:W-:Y:S05]  /*6fa0*/  LEA.HI.X.SX32 R215, R233.reuse, R201, 0x5, P5 ;  /* 0x000000c9e9d77211 */ /* 0x040fea00028f2eff */
        /* <DEDUP_REMOVED lines=14> */
[----:B------:R3:W-:Y:S01]  /*7090*/  REDG.E.ADD.F32.FTZ.RN.STRONG.GPU desc[UR34][R240.64+0x80], R16 ;  /* 0x00008010f00079a6 */ /* 0x0007e2000c12f322 */
[C---:B------:R-:W-:Y:S03]  /*70a0*/  LEA R196, P1, R233.reuse, R4, 0x5 ;  /* 0x00000004e9c47211 */ /* 0x040fe600078228ff */
[----:B------:R3:W-:Y:S01]  /*70b0*/  REDG.E.ADD.F32.FTZ.RN.STRONG.GPU desc[UR34][R202.64+0x80], R17 ;  /* 0x00008011ca0079a6 */ /* 0x0007e2000c12f322 */
[C---:B------:R-:W-:Y:S02]  /*70c0*/  LEA.HI.X.SX32 R197, R233.reuse, R5, 0x5, P1 ;  /* 0x00000005e9c57211 */ /* 0x040fe400008f2eff */
[C---:B----4-:R-:W-:Y:S01]  /*70d0*/  LEA R198, P1, R233.reuse, R196, 0x5 ;  /* 0x000000c4e9c67211 */ /* 0x050fe200078228ff */
[----:B------:R4:W-:Y:S03]  /*70e0*/  REDG.E.ADD.F32.FTZ.RN.STRONG.GPU desc[UR34][R200.64+0x80], R18 ;  /* 0x00008012c80079a6 */ /* 0x0009e6000c12f322 */
[C---:B------:R-:W-:Y:S01]  /*70f0*/  LEA.HI.X.SX32 R199, R233.reuse, R197, 0x5, P1 ;  /* 0x000000c5e9c77211 */ /* 0x040fe200008f2eff */
[----:B------:R4:W-:Y:S02]  /*7100*/  REDG.E.ADD.F32.FTZ.RN.STRONG.GPU desc[UR34][R214.64+0x80], R19 ;  /* 0x00008013d60079a6 */ /* 0x0009e4000c12f322 */
[C---:B------:R-:W-:Y:S02]  /*7110*/  IMAD.WIDE R6, R233.reuse, -0xc0, R198 ;  /* 0xffffff40e9067825 */ /* 0x040fe400078e02c6 */
        /* <DEDUP_REMOVED lines=8> */
[C---:B------:R-:W-:Y:S01]  /*71a0*/  LEA R20, P1, R233.reuse, R210, 0x5 ;  /* 0x000000d2e9147211 */ /* 0x040fe200078228ff */
[----:B------:R4:W-:Y:S03]  /*71b0*/  REDG.E.ADD.F32.FTZ.RN.STRONG.GPU desc[UR34][R240.64+0x100], R84 ;  /* 0x00010054f00079a6 */ /* 0x0009e6000c12f322 */
[C---:B------:R-:W-:Y:S01]  /*71c0*/  LEA.HI.X.SX32 R21, R233.reuse, R211, 0x5, P1 ;  /* 0x000000d3e9157211 */ /* 0x040fe200008f2eff */
[----:B------:R4:W-:Y:S01]  /*71d0*/  REDG.E.ADD.F32.FTZ.RN.STRONG.GPU desc[UR34][R6.64+0x100], R85 ;  /* 0x00010055060079a6 */ /* 0x0009e2000c12f322 */
[C---:B------:R-:W-:Y:S03]  /*71e0*/  LEA R8, P1, R233.reuse, R20, 0x5 ;  /* 0x00000014e9087211 */ /* 0x040fe600078228ff */
[----:B------:R4:W-:Y:S01]  /*71f0*/  REDG.E.ADD.F32.FTZ.RN.STRONG.GPU desc[UR34][R208.64+0x100], R86 ;  /* 0x00010056d00079a6 */ /* 0x0009e2000c12f322 */
[C---:B------:R-:W-:Y:S02]  /*7200*/  LEA.HI.X.SX32 R9, R233.reuse, R21, 0x5, P1 ;  /* 0x00000015e9097211 */ /* 0x040fe400008f2eff */
[C---:B-1----:R-:W-:Y:S01]  /*7210*/  LEA R204, P1, R233.reuse, R8, 0x5 ;  /* 0x00000008e9cc7211 */ /* 0x042fe200078228ff */
[----:B------:R1:W-:Y:S03]  /*7220*/  REDG.E.ADD.F32.FTZ.RN.STRONG.GPU desc[UR34][R210.64+0x100], R87 ;  /* 0x00010057d20079a6 */ /* 0x0003e6000c12f322 */
[C---:B------:R-:W-:Y:S01]  /*7230*/  LEA.HI.X.SX32 R205, R233.reuse, R9, 0x5, P1 ;  /* 0x00000009e9cd7211 */ /* 0x040fe200008f2eff */
[----:B------:R1:W-:Y:S01]  /*7240*/  REDG.E.ADD.F32.FTZ.RN.STRONG.GPU desc[UR34][R20.64+0x100], R88 ;  /* 0x00010058140079a6 */ /* 0x0003e2000c12f322 */
[C---:B--2---:R-:W-:Y:S03]  /*7250*/  LEA R212, P1, R233.reuse, R204, 0x5 ;  /* 0x000000cce9d47211 */ /* 0x044fe600078228ff */
[----:B------:R2:W-:Y:S01]  /*7260*/  REDG.E.ADD.F32.FTZ.RN.STRONG.GPU desc[UR34][R8.64+0x100], R89 ;  /* 0x00010059080079a6 */ /* 0x0005e2000c12f322 */
[C---:B------:R-:W-:Y:S03]  /*7270*/  LEA.HI.X.SX32 R213, R233.reuse, R205, 0x5, P1 ;  /* 0x000000cde9d57211 */ /* 0x040fe600008f2eff */
[----:B------:R2:W-:Y:S01]  /*7280*/  REDG.E.ADD.F32.FTZ.RN.STRONG.GPU desc[UR34][R204.64+0x100], R90 ;  /* 0x0001005acc0079a6 */ /* 0x0005e2000c12f322 */
[C---:B------:R-:W-:Y:S03]  /*7290*/  IMAD.WIDE R10, R233.reuse, -0xc0, R212 ;  /* 0xffffff40e90a7825 */ /* 0x040fe600078e02d4 */
[----:B------:R2:W-:Y:S01]  /*72a0*/  REDG.E.ADD.F32.FTZ.RN.STRONG.GPU desc[UR34][R212.64+0x100], R91 ;  /* 0x0001005bd40079a6 */ /* 0x0005e2000c12f322 */
[C---:B---3--:R-:W-:Y:S03]  /*72b0*/  LEA R16, P1, R233.reuse, R10, 0x5 ;  /* 0x0000000ae9107211 */ /* 0x048fe600078228ff */
[----:B------:R3:W-:Y:S01]  /*72c0*/  REDG.E.ADD.F32.FTZ.RN.STRONG.GPU desc[UR34][R240.64+0x180], R96 ;  /* 0x00018060f00079a6 */ /* 0x0007e2000c12f322 */
[C---:B------:R-:W-:Y:S03]  /*72d0*/  LEA.HI.X.SX32 R17, R233.reuse, R11, 0x5, P1 ;  /* 0x0000000be9117211 */ /* 0x040fe600008f2eff */
[----:B------:R3:W-:Y:S01]  /*72e0*/  REDG.E.ADD.F32.FTZ.RN.STRONG.GPU desc[UR34][R10.64+0x180], R97 ;  /* 0x000180610a0079a6 */ /* 0x0007e2000c12f322 */
        /* <DEDUP_REMOVED lines=40> */
[C---:B-1----:R-:W-:Y:S03]  /*7570*/  LEA.HI.X.SX32 R87, R233.reuse, R209, 0x5, P1 ;  /* 0x000000d1e9577211 */ /* 0x042fe600008f2eff */
        /* <DEDUP_REMOVED lines=10> */
[C---:B--2---:R-:W-:Y:S02]  /*7620*/  LEA.HI.X.SX32 R89, R233.reuse, R21, 0x5, P1 ;  /* 0x00000015e9597211 */ /* 0x044fe400008f2eff */
        /* <DEDUP_REMOVED lines=14> */
[C---:B---3--:R-:W-:Y:S03]  /*7710*/  LEA R96, P1, R233.reuse, R212, 0x5 ;  /* 0x000000d4e9607211 */ /* 0x048fe600078228ff */
        /* <DEDUP_REMOVED lines=10> */
[----:B------:R-:W2:Y:S03]  /*77c0*/  LDSM.16.MT88.4 R8, [R222] ;  /* 0x00000000de08783b */ /* 0x000ea60000004200 */
[C---:B----4-:R-:W-:Y:S01]  /*77d0*/  LEA.HI.X.SX32 R99, R233.reuse, R17, 0x5, P1 ;  /* 0x00000011e9637211 */ /* 0x050fe200008f2eff */
[----:B------:R-:W-:Y:S01]  /*77e0*/  REDG.E.ADD.F32.FTZ.RN.STRONG.GPU desc[UR34][R16.64+0x300], R121 ;  /* 0x00030079100079a6 */ /* 0x000fe2000c12f322 */
[C---:B------:R-:W-:Y:S03]  /*77f0*/  LEA R202, P1, R233.reuse, R98, 0x5 ;  /* 0x00000062e9ca7211 */ /* 0x040fe600078228ff */
[----:B------:R-:W-:Y:S01]  /*7800*/  REDG.E.ADD.F32.FTZ.RN.STRONG.GPU desc[UR34][R98.64+0x300], R122 ;  /* 0x0003007a620079a6 */ /* 0x000fe2000c12f322 */
[C---:B------:R-:W-:Y:S03]  /*7810*/  LEA.HI.X.SX32 R203, R233.reuse, R99, 0x5, P1 ;  /* 0x00000063e9cb7211 */ /* 0x040fe600008f2eff */
[----:B------:R-:W-:Y:S01]  /*7820*/  LDSM.16.MT88.4 R96, [R222+0x800] ;  /* 0x00080000de60783b */ /* 0x000fe20000004200 */
[C---:B------:R-:W-:Y:S03]  /*7830*/  IMAD.WIDE R200, R233.reuse, -0xc0, R202 ;  /* 0xffffff40e9c87825 */ /* 0x040fe600078e02ca */
[----:B------:R-:W-:Y:S01]  /*7840*/  REDG.E.ADD.F32.FTZ.RN.STRONG.GPU desc[UR34][R202.64+0x300], R123 ;  /* 0x0003007bca0079a6 */ /* 0x000fe2000c12f322 */
[----:B------:R-:W-:Y:S03]  /*7850*/  LEA R92, P1, R233, R200, 0x5 ;  /* 0x000000c8e95c7211 */ /* 0x000fe600078228ff */
[----:B------:R-:W-:Y:S01]  /*7860*/  REDG.E.ADD.F32.FTZ.RN.STRONG.GPU desc[UR34][R240.64+0x380], R128 ;  /* 0x00038080f00079a6 */ /* 0x000fe2000c12f322 */
[----:B-1----:R-:W-:Y:S01]  /*7870*/  VIADD R120, R229, 0x40 ;  /* 0x00000040e5787836 */ /* 0x002fe20000000000 */
[----:B------:R-:W-:Y:S01]  /*7880*/  LEA.HI.X.SX32 R93, R233, R201, 0x5, P1 ;  /* 0x000000c9e95d7211 */ /* 0x000fe200008f2eff */
[----:B------:R-:W-:Y:S01]  /*7890*/  @P0 VIADD R120, R229, 0xffffffc0 ;  /* 0xffffffc0e5780836 */ /* 0x000fe20000000000 */
        /* <DEDUP_REMOVED lines=8> */
[----:B------:R-:W-:Y:S01]  /*7920*/  REDG.E.ADD.F32.FTZ.RN.STRONG.GPU desc[UR34][R18.64+0x380], R131 ;  /* 0x00038083120079a6 */ /* 0x000fe2000c12f322 */
[-C--:B--2---:R-:W-:Y:S03]  /*7930*/  HMMA.16816.F32 R132, R4, R8.reuse, R132 ;  /* 0x000000080484723c */ /* 0x084fe60000001884 */
[----:B------:R-:W2:Y:S02]  /*7940*/  LDSM.16.MT88.4 R16, [R222+0x2000] ;  /* 0x00200000de10783b */ /* 0x000ea40000004200 */
[C---:B------:R-:W-:Y:S02]  /*7950*/  LEA.HI.X.SX32 R95, R233.reuse, R207, 0x5, P1 ;  /* 0x000000cfe95f7211 */ /* 0x040fe400008f2eff */
[----:B------:R-:W-:Y:S01]  /*7960*/  LDSM.16.MT88.4 R108, [R222+0x4800] ;  /* 0x00480000de6c783b */ /* 0x000fe20000004200 */
[C---:B------:R-:W-:Y:S03]  /*7970*/  LEA R100, P1, R233.reuse, R94, 0x5 ;  /* 0x0000005ee9647211 */ /* 0x040fe600078228ff */
[----:B------:R-:W-:Y:S01]  /*7980*/  LDSM.16.MT88.4 R112, [R120+0x29800] ;  /* 0x029800007870783b */ /* 0x000fe20000004200 */
[C---:B------:R-:W-:Y:S02]  /*7990*/  LEA.HI.X.SX32 R101, R233.reuse, R95, 0x5, P1 ;  /* 0x0000005fe9657211 */ /* 0x040fe400008f2eff */
[C---:B------:R-:W-:Y:S01]  /*79a0*/  LEA R102, P1, R233.reuse, R100, 0x5 ;  /* 0x00000064e9667211 */ /* 0x040fe200078228ff */
[----:B------:R-:W-:Y:S03]  /*79b0*/  LDSM.16.MT88.4 R116, [R222+0x5800] ;  /* 0x00580000de74783b */ /* 0x000fe60000004200 */
[----:B------:R-:W-:Y:S01]  /*79c0*/  LEA.HI.X.SX32 R103, R233, R101, 0x5, P1 ;  /* 0x00000065e9677211 */ /* 0x000fe200008f2eff */
[----:B------:R3:W5:Y:S04]  /*79d0*/  LDL.LU.64 R20, [R1+0x10] ;  /* 0x0000100001147983 */ /* 0x0007680000300a00 */
[----:B------:R-:W4:Y:S04]  /*79e0*/  LDL.LU R233, [R1+0x8] ;  /* 0x0000080001e97983 */ /* 0x000f280000300800 */
[----:B------:R-:W-:Y:S01]  /*79f0*/  REDG.E.ADD.F32.FTZ.RN.STRONG.GPU desc[UR34][R206.64+0x380], R124 ;  /* 0x0003807cce0079a6 */ /* 0x000fe2000c12f322 */
[C---:B-1----:R-:W-:Y:S03]  /*7a00*/  HMMA.16816.F32 R136, R12.reuse, R8, R136 ;  /* 0x000000080c88723c */ /* 0x042fe60000001888 */
[----:B------:R-:W-:Y:S04]  /*7a10*/  REDG.E.ADD.F32.FTZ.RN.STRONG.GPU desc[UR34][R94.64+0x380], R125 ;  /* 0x0003807d5e0079a6 */ /* 0x000fe8000c12f322 */
[----:B------:R-:W1:Y:S01]  /*7a20*/  LDSM.16.MT88.4 R92, [R229+0x28800] ;  /* 0x02880000e55c783b */ /* 0x000e620000004200 */
[-C--:B------:R-:W-:Y:S03]  /*7a30*/  HMMA.16816.F32 R140, R12, R10.reuse, R140 ;  /* 0x0000000a0c8c723c */ /* 0x080fe6000000188c */
[----:B------:R-:W-:Y:S04]  /*7a40*/  REDG.E.ADD.F32.FTZ.RN.STRONG.GPU desc[UR34][R100.64+0x380], R126 ;  /* 0x0003807e640079a6 */ /* 0x000fe8000c12f322 */
[----:B------:R-:W-:Y:S01]  /*7a50*/  REDG.E.ADD.F32.FTZ.RN.STRONG.GPU desc[UR34][R102.64+0x380], R127 ;  /* 0x0003807f660079a6 */ /* 0x000fe2000c12f322 */
[C---:B------:R-:W-:Y:S03]  /*7a60*/  HMMA.16816.F32 R144, R4.reuse, R10, R144 ;  /* 0x0000000a0490723c */ /* 0x040fe60000001890 */
[----:B------:R-:W3:Y:S04]  /*7a70*/  LDSM.16.MT88.4 R100, [R120+0x28800] ;  /* 0x028800007864783b */ /* 0x000ee80000004200 */
[----:B------:R-:W3:Y:S01]  /*7a80*/  LDSM.16.MT88.4 R8, [R222+0x6800] ;  /* 0x00680000de08783b */ /* 0x000ee20000004200 */
[-C--:B--2---:R-:W-:Y:S08]  /*7a90*/  HMMA.16816.F32 R148, R4, R16.reuse, R148 ;  /* 0x000000100494723c */ /* 0x084ff00000001894 */
        /* <DEDUP_REMOVED lines=14> */
[----:B------:R-:W2:Y:S04]  /*7b80*/  LDSM.16.MT88.4 R4, [R229+0x29000] ;  /* 0x02900000e504783b */ /* 0x000ea80000004200 */
[----:B------:R-:W4:Y:S03]  /*7b90*/  LDSM.16.MT88.4 R88, [R222+0x5000] ;  /* 0x00500000de58783b */ /* 0x000f260000004200 */
[-C--:B-1----:R-:W-:Y:S08]  /*7ba0*/  HMMA.16816.F32 R132, R92, R96.reuse, R132 ;  /* 0x000000605c84723c */ /* 0x082ff00000001884 */
[C---:B---3--:R-:W-:Y:S08]  /*7bb0*/  HMMA.16816.F32 R136, R100.reuse, R96, R136 ;  /* 0x000000606488723c */ /* 0x048ff00000001888 */
        /* <DEDUP_REMOVED lines=13> */
[-C--:B------:R-:W-:Y:S08]  /*7c90*/  HMMA.16816.F32 R180, R92, R8.reuse, R180 ;  /* 0x000000085cb4723c */ /* 0x080ff000000018b4 */
[C---:B------:R-:W-:Y:S08]  /*7ca0*/  HMMA.16816.F32 R184, R100.reuse, R8, R184 ;  /* 0x0000000864b8723c */ /* 0x040ff000000018b8 */
[-C--:B------:R-:W-:Y:S01]  /*7cb0*/  HMMA.16816.F32 R188, R100, R10.reuse, R188 ;  /* 0x0000000a64bc723c */ /* 0x080fe200000018bc */
[----:B------:R-:W3:Y:S07]  /*7cc0*/  LDSM.16.MT88.4 R100, [R222+0x3800] ;  /* 0x00380000de64783b */ /* 0x000eee0000004200 */
[----:B------:R-:W-:Y:S01]  /*7cd0*/  HMMA.16816.F32 R192, R92, R10, R192 ;  /* 0x0000000a5cc0723c */ /* 0x000fe200000018c0 */
[----:B------:R3:W3:Y:S07]  /*7ce0*/  LDSM.16.MT88.4 R8, [R222+0x7800] ;  /* 0x00780000de08783b */ /* 0x0006ee0000004200 */
[-C--:B--2---:R-:W-:Y:S08]  /*7cf0*/  HMMA.16816.F32 R132, R4, R12.reuse, R132 ;  /* 0x0000000c0484723c */ /* 0x084ff00000001884 */
[C---:B------:R-:W-:Y:S08]  /*7d00*/  HMMA.16816.F32 R136, R16.reuse, R12, R136 ;  /* 0x0000000c1088723c */ /* 0x040ff00000001888 */
[-C--:B------:R-:W-:Y:S08]  /*7d10*/  HMMA.16816.F32 R140, R16, R14.reuse, R140 ;  /* 0x0000000e108c723c */ /* 0x080ff0000000188c */
[C---:B------:R-:W-:Y:S08]  /*7d20*/  HMMA.16816.F32 R144, R4.reuse, R14, R144 ;  /* 0x0000000e0490723c */ /* 0x040ff00000001890 */
[-C--:B------:R-:W-:Y:S08]  /*7d30*/  HMMA.16816.F32 R148, R4, R84.reuse, R148 ;  /* 0x000000540494723c */ /* 0x080ff00000001894 */
[C---:B------:R-:W-:Y:S04]  /*7d40*/  HMMA.16816.F32 R152, R16.reuse, R84, R152 ;  /* 0x000000541098723c */ /* 0x040fe80000001898 */
[----:B----4-:R-:W-:Y:S04]  /*7d50*/  VIADD R233, R233, 0xffffffc0 ;  /* 0xffffffc0e9e97836 */ /* 0x010fe80000000000 */
[-C--:B------:R-:W-:Y:S01]  /*7d60*/  HMMA.16816.F32 R156, R16, R86.reuse, R156 ;  /* 0x00000056109c723c */ /* 0x080fe2000000189c */
[----:B------:R2:W-:Y:S07]  /*7d70*/  STL [R1+0x8], R233 ;  /* 0x000008e901007387 */ /* 0x0005ee0000100800 */
        /* <DEDUP_REMOVED lines=9> */
[C---:B------:R-:W-:Y:S02]  /*7e10*/  VIADD R4, R222.reuse, 0xffff8000 ;  /* 0xffff8000de047836 */ /* 0x040fe40000000000 */
[----:B------:R-:W-:Y:S02]  /*7e20*/  @P6 VIADD R4, R222, 0x8000 ;  /* 0x00008000de046836 */ /* 0x000fe40000000000 */
[-C--:B---3--:R-:W-:Y:S05]  /*7e30*/  HMMA.16816.F32 R132, R104, R108.reuse, R132 ;  /* 0x0000006c6884723c */ /* 0x088fea0000001884 */
[----:B------:R-:W-:Y:S03]  /*7e40*/  IMAD.MOV.U32 R222, RZ, RZ, R4 ;  /* 0x000000ffffde7224 */ /* 0x000fe600078e0004 */
        /* <DEDUP_REMOVED lines=16> */
[----:B--2---:R-:W-:Y:S11]  /*7f50*/  BRA.U UP0, `(.L_x_469) ;  /* 0xffffffbd00a47547 */ /* 0x004ff6000b83ffff */
[C---:B------:R-:W-:Y:S01]  /*7f60*/  IMAD.SHL.U32 R0, R249.reuse, 0x10, RZ ;  /* 0x00000010f9007824 */ /* 0x040fe200078e00ff */
[----:B------:R-:W-:Y:S01]  /*7f70*/  SHF.R.U32.HI R3, RZ, 0x3, R249 ;  /* 0x00000003ff037819 */ /* 0x000fe200000116f9 */
[C---:B------:R-:W-:Y:S01]  /*7f80*/  IMAD.SHL.U32 R2, R249.reuse, 0x20, RZ ;  /* 0x00000020f9027824 */ /* 0x040fe200078e00ff */
[----:B------:R-:W1:Y:S01]  /*7f90*/  LDCU UR8, c[0x0][0x500] ;  /* 0x0000a000ff0877ac */ /* 0x000e620008000800 */
[----:B------:R-:W-:Y:S01]  /*7fa0*/  IMAD.SHL.U32 R4, R249, 0x2, RZ ;  /* 0x00000002f9047824 */ /* 0x000fe200078e00ff */
[----:B------:R-:W-:Y:S02]  /*7fb0*/  LOP3.LUT R0, R0, 0x1c0, RZ, 0xc0, !PT ;  /* 0x000001c000007812 */ /* 0x000fe400078ec0ff */
[----:B------:R-:W-:Y:S01]  /*7fc0*/  LOP3.LUT R5, R2, 0x400, RZ, 0xc0, !PT ;  /* 0x0000040002057812 */ /* 0x000fe200078ec0ff */
[----:B------:R-:W-:Y:S01]  /*7fd0*/  UISETP.NE.AND UP0, UPT, UR39, -0x1, UPT ;  /* 0xffffffff2700788c */ /* 0x000fe2000bf05270 */
[----:B------:R-:W-:Y:S01]  /*7fe0*/  LOP3.LUT R7, R0, 0x18, R3, 0xf8, !PT ;  /* 0x0000001800077812 */ /* 0x000fe200078ef803 */
[----:B------:R-:W-:Y:S01]  /*7ff0*/  UMOV UR42, UR18 ;  /* 0x00000012002a7c82 */ /* 0x000fe20008000000 */
[--C-:B------:R-:W-:Y:S01]  /*8000*/  LOP3.LUT R5, R5, 0x6, R4.reuse, 0xf8, !PT ;  /* 0x0000000605057812 */ /* 0x100fe200078ef804 */
[----:B------:R-:W-:Y:S01]  /*8010*/  UISETP.NE.AND UP1, UPT, UR39, -0x1, UPT ;  /* 0xffffffff2700788c */ /* 0x000fe2000bf25270 */
[----:B------:R-:W-:-:S02]  /*8020*/  LOP3.LUT R4, R7, 0x38, R4, 0x78, !PT ;  /* 0x0000003807047812 */ /* 0x000fc400078e7804 */
[----:B------:R-:W-:Y:S02]  /*8030*/  LOP3.LUT P0, RZ, R249, 0x10, RZ, 0xc0, !PT ;  /* 0x00000010f9ff7812 */ /* 0x000fe4000780c0ff */
[----:B------:R-:W-:Y:S02]  /*8040*/  LOP3.LUT R4, R5, R4, RZ, 0xfc, !PT ;  /* 0x0000000405047212 */ /* 0x000fe400078efcff */
[----:B-----5:R-:W-:Y:S01]  /*8050*/  F2FP.F16.F32.PACK_AB R20, R21, R20 ;  /* 0x000000141514723e */ /* 0x020fe200000000ff */
[----:B------:R-:W2:Y:S01]  /*8060*/  @UP0 LDCU.64 UR10, c[0x0][0x5c0] ;  /* 0x0000b800ff0a07ac */ /* 0x000ea20008000a00 */
[----:B------:R-:W-:Y:S01]  /*8070*/  LEA R5, R4, UR5, 0x1 ;  /* 0x0000000504057c11 */ /* 0x000fe2000f8e08ff */
        /* <DEDUP_REMOVED lines=12> */
[----:B------:R-:W-:-:S02]  /*8140*/  VIADD R0, R5, 0x18000 ;  /* 0x0001800005007836 */ /* 0x000fc40000000000 */
        /* <DEDUP_REMOVED lines=13> */
[----:B------:R-:W-:Y:S01]  /*8220*/  BAR.SYNC.DEFER_BLOCKING 0x0 ;  /* 0x0000000000007b1d */ /* 0x000fe20000010000 */
[----:B------:R-:W-:Y:S01]  /*8230*/  F2FP.F16.F32.PACK_AB R134, R135, R134 ;  /* 0x000000868786723e */ /* 0x000fe200000000ff */
[----:B------:R-:W-:-:S02]  /*8240*/  VIADD R7, R5, 0x18040 ;  /* 0x0001804005077836 */ /* 0x000fc40000000000 */
[----:B------:R-:W-:Y:S01]  /*8250*/  FMUL.FTZ R152, R152, UR8 ;  /* 0x0000000898987c20 */ /* 0x000fe20008410000 */
[----:B------:R-:W-:Y:S01]  /*8260*/  FMUL.FTZ R153, R153, UR8 ;  /* 0x0000000899997c20 */ /* 0x000fe20008410000 */
        /* <DEDUP_REMOVED lines=74> */
[----:B--2---:R-:W-:Y:S01]  /*8710*/  @UP0 UIMAD.WIDE.U32 UR8, UR16, UR10, URZ ;  /* 0x0000000a100802a5 */ /* 0x004fe2000f8e00ff */
        /* <DEDUP_REMOVED lines=10> */
[----:B------:R-:W-:Y:S01]  /*87c0*/  F2FP.F16.F32.PACK_AB R186, R187, R186 ;  /* 0x000000babbba723e */ /* 0x000fe200000000ff */
[----:B------:R-:W-:Y:S01]  /*87d0*/  @UP0 UMOV UR30, UR8 ;  /* 0x00000008001e0c82 */ /* 0x000fe20008000000 */
        /* <DEDUP_REMOVED lines=93> */
[----:B------:R-:W-:-:S09]  /*8db0*/  UMOV UR30, UR12 ;  /* 0x0000000c001e7c82 */ /* 0x000fd20008000000 */
.L_x_470:
        /* <DEDUP_REMOVED lines=12> */
.L_x_471:
[----:B------:R-:W2:Y:S01]  /*8e80*/  LDCU.64 UR8, c[0x0][0x5c8] ;  /* 0x0000b900ff0877ac */ /* 0x000ea20008000a00 */
[----:B------:R-:W-:-:S04]  /*8e90*/  UIADD3 UR12, UPT, UPT, UR37, UR39, URZ ;  /* 0x00000027250c7290 */ /* 0x000fc8000fffe0ff */
[----:B--2---:R-:W-:Y:S02]  /*8ea0*/  UIMAD.WIDE.U32 UR44, UR12, UR8, URZ ;  /* 0x000000080c2c72a5 */ /* 0x004fe4000f8e00ff */
[----:B------:R-:W-:-:S04]  /*8eb0*/  UIMAD UR12, UR12, UR9, URZ ;  /* 0x000000090c0c72a4 */ /* 0x000fc8000f8e02ff */
[----:B------:R-:W-:-:S06]  /*8ec0*/  UIADD3 UR12, UPT, UPT, UR45, UR12, URZ ;  /* 0x0000000c2d0c7290 */ /* 0x000fcc000fffe0ff */
[----:B------:R-:W-:-:S07]  /*8ed0*/  MOV R0, UR12 ;  /* 0x0000000c00007c02 */ /* 0x000fce0008000f00 */
.L_x_472:
[----:B------:R-:W-:Y:S01]  /*8ee0*/  BAR.SYNC.DEFER_BLOCKING 0x0 ;  /* 0x0000000000007b1d */ /* 0x000fe20000010000 */
[----:B-1----:R-:W-:Y:S01]  /*8ef0*/  IMAD.SHL.U32 R52, R249, 0x8, RZ ;  /* 0x00000008f9347824 */ /* 0x002fe200078e00ff */
[----:B------:R-:W-:Y:S02]  /*8f00*/  USHF.L.U32 UR14, UR38, 0x6, URZ ;  /* 0x00000006260e7899 */ /* 0x000fe400080006ff */
[----:B------:R-:W-:Y:S02]  /*8f10*/  USHF.L.U32 UR12, UR38, 0x6, URZ ;  /* 0x00000006260c7899 */ /* 0x000fe400080006ff */
[----:B------:R-:W-:Y:S01]  /*8f20*/  LOP3.LUT R2, R52, 0x1f8, RZ, 0xc0, !PT ;  /* 0x000001f834027812 */ /* 0x000fe200078ec0ff */
[----:B------:R-:W-:Y:S01]  /*8f30*/  UIMAD.WIDE.U32 UR46, UR14, UR10, URZ ;  /* 0x0000000a0e2e72a5 */ /* 0x000fe2000f8e00ff */
[----:B------:R-:W1:Y:S01]  /*8f40*/  LDC.64 R6, c[0x0][0x5d8] ;  /* 0x00017600ff067b82 */ /* 0x000e620000000a00 */
[----:B------:R-:W-:Y:S01]  /*8f50*/  USHF.R.S32.HI UR15, URZ, 0x1f, UR14 ;  /* 0x0000001fff0f7899 */ /* 0x000fe2000801140e */
[----:B------:R-:W-:Y:S01]  /*8f60*/  LOP3.LUT R249, R2, 0x38, R249, 0x78, !PT ;  /* 0x0000003802f97812 */ /* 0x000fe200078e78f9 */
[----:B------:R-:W-:Y:S01]  /*8f70*/  UIADD3 UR36, UPT, UPT, -UR12, UR36, URZ ;  /* 0x000000240c247290 */ /* 0x000fe2000fffe1ff */
[----:B------:R-:W-:Y:S01]  /*8f80*/  BSSY.RECONVERGENT B0, `(.L_x_473) ;  /* 0x000003a000007945 */ /* 0x000fe20003800200 */
[----:B------:R-:W-:Y:S01]  /*8f90*/  IMAD.U32 R4, RZ, RZ, UR46 ;  /* 0x0000002eff047e24 */ /* 0x000fe2000f8e00ff */
[--C-:B------:R-:W-:Y:S01]  /*8fa0*/  LOP3.LUT R2, R249, 0x1e00, R52.reuse, 0xf8, !PT ;  /* 0x00001e00f9027812 */ /* 0x100fe200078ef834 */
[----:B------:R-:W-:Y:S01]  /*8fb0*/  IMAD.U32 R5, RZ, RZ, UR47 ;  /* 0x0000002fff057e24 */ /* 0x000fe2000f8e00ff */
[----:B------:R-:W-:Y:S01]  /*8fc0*/  UIMAD UR13, UR15, UR10, URZ ;  /* 0x0000000a0f0d72a4 */ /* 0x000fe2000f8e02ff */
[----:B------:R-:W-:Y:S01]  /*8fd0*/  IMAD.U32 R55, RZ, RZ, UR47 ;  /* 0x0000002fff377e24 */ /* 0x000fe2000f8e00ff */
[----:B------:R-:W-:Y:S01]  /*8fe0*/  LEA R2, R2, UR5, 0x1 ;  /* 0x0000000502027c11 */ /* 0x000fe2000f8e08ff */
[----:B------:R-:W-:Y:S01]  /*8ff0*/  IMAD.U32 R54, RZ, RZ, UR46 ;  /* 0x0000002eff367e24 */ /* 0x000fe2000f8e00ff */
[----:B------:R-:W-:Y:S01]  /*9000*/  LOP3.LUT R4, R4, 0x38, R52, 0xf8, !PT ;  /* 0x0000003804047812 */ /* 0x000fe200078ef834 */
[----:B------:R-:W-:Y:S01]  /*9010*/  UIMAD UR13, UR14, UR11, UR13 ;  /* 0x0000000b0e0d72a4 */ /* 0x000fe2000f8e020d */
[----:B------:R-:W-:Y:S01]  /*9020*/  ISETP.GE.AND P4, PT, R3, UR36, PT ;  /* 0x0000002403007c0c */ /* 0x000fe2000bf86270 */
[----:B------:R2:W3:Y:S01]  /*9030*/  LDS.128 R48, [R2+0x19000] ;  /* 0x0190000002307984 */ /* 0x0004e20000000c00 */
[----:B------:R-:W-:-:S02]  /*9040*/  IADD3 R76, P0, PT, R4, UR30, RZ ;  /* 0x0000001e044c7c10 */ /* 0x000fc4000ff1e0ff */
[----:B------:R-:W4:Y:S01]  /*9050*/  LDC.64 R4, c[0x0][0x5e0] ;  /* 0x00017800ff047b82 */ /* 0x000f220000000a00 */
[----:B------:R2:W2:Y:S01]  /*9060*/  LDS.128 R44, [R2+0x1b000] ;  /* 0x01b00000022c7984 */ /* 0x0004a20000000c00 */
[----:B------:R-:W-:-:S03]  /*9070*/  IMAD.U32 R53, RZ, RZ, UR13 ;  /* 0x0000000dff357e24 */ /* 0x000fc6000f8e00ff */
[----:B------:R1:W2:Y:S02]  /*9080*/  LDS.128 R40, [R2+0x1d000] ;  /* 0x01d0000002287984 */ /* 0x0002a40000000c00 */
[----:B------:R-:W-:Y:S01]  /*9090*/  IADD3.X R77, PT, PT, R55, UR16, R53, P0, !PT ;  /* 0x00000010374d7c10 */ /* 0x000fe200087fe435 */
[C---:B------:R-:W-:Y:S01]  /*90a0*/  VIADD R53, R3.reuse, 0x20 ;  /* 0x0000002003357836 */ /* 0x040fe20000000000 */
[----:B------:R2:W2:Y:S01]  /*90b0*/  LDS.128 R36, [R2+0x20000] ;  /* 0x0200000002247984 */ /* 0x0004a20000000c00 */
[----:B------:R-:W-:Y:S01]  /*90c0*/  IADD3 R68, P0, PT, R3, 0x20, RZ ;  /* 0x0000002003447810 */ /* 0x000fe20007f1e0ff */
[----:B-1----:R-:W-:Y:S02]  /*90d0*/  IMAD.WIDE.U32 R76, R6, UR20, R76 ;  /* 0x00000014064c7c25 */ /* 0x002fe4000f8e004c */
[----:B------:R1:W1:Y:S01]  /*90e0*/  LDS.128 R32, [R2+0x21000] ;  /* 0x0210000002207984 */ /* 0x0002620000000c00 */
[----:B------:R-:W-:Y:S01]  /*90f0*/  LOP3.LUT R6, R52, 0x38, RZ, 0xc0, !PT ;  /* 0x0000003834067812 */ /* 0x000fe200078ec0ff */
[----:B------:R-:W-:-:S02]  /*9100*/  IMAD R73, R7, UR20, R77 ;  /* 0x0000001407497c24 */ /* 0x000fc4000f8e024d */
[----:B------:R1:W1:Y:S01]  /*9110*/  LDS.128 R28, [R2+0x22000] ;  /* 0x02200000021c7984 */ /* 0x0002620000000c00 */
[----:B------:R-:W-:Y:S01]  /*9120*/  ISETP.GE.AND P6, PT, R53, UR36, PT ;  /* 0x0000002435007c0c */ /* 0x000fe2000bfc6270 */
[----:B------:R-:W-:Y:S01]  /*9130*/  IMAD.U32 R7, RZ, RZ, UR8 ;  /* 0x00000008ff077e24 */ /* 0x000fe2000f8e00ff */
[C---:B------:R-:W-:Y:S01]  /*9140*/  LOP3.LUT R71, R6.reuse, 0x40, RZ, 0xfc, !PT ;  /* 0x0000004006477812 */ /* 0x040fe200078efcff */
[----:B------:R1:W1:Y:S01]  /*9150*/  LDS.128 R24, [R2+0x23000] ;  /* 0x0230000002187984 */ /* 0x0002620000000c00 */
[----:B------:R-:W-:Y:S01]  /*9160*/  IMAD.X R72, RZ, RZ, RZ, P0 ;  /* 0x000000ffff487224 */ /* 0x000fe200000e06ff */
[C---:B------:R-:W-:Y:S02]  /*9170*/  LOP3.LUT R70, R6.reuse, 0x80, RZ, 0xfc, !PT ;  /* 0x0000008006467812 */ /* 0x040fe400078efcff */
[----:B------:R1:W1:Y:S01]  /*9180*/  LDS.128 R20, [R2+0x24000] ;  /* 0x0240000002147984 */ /* 0x0002620000000c00 */
[----:B------:R-:W-:-:S03]  /*9190*/  LOP3.LUT R69, R6, 0xc0, RZ, 0xfc, !PT ;  /* 0x000000c006457812 */ /* 0x000fc600078efcff */
[----:B------:R1:W1:Y:S04]  /*91a0*/  LDS.128 R16, [R2+0x25000] ;  /* 0x0250000002107984 */ /* 0x0002680000000c00 */
[----:B------:R1:W1:Y:S04]  /*91b0*/  LDS.128 R12, [R2+0x26000] ;  /* 0x02600000020c7984 */ /* 0x0002680000000c00 */
[----:B------:R1:W1:Y:S01]  /*91c0*/  LDS.128 R8, [R2+0x27000] ;  /* 0x0270000002087984 */ /* 0x0002620000000c00 */
[----:B--234-:R-:W-:Y:S05]  /*91d0*/  @P4 BRA `(.L_x_474) ;  /* 0x0000000000504947 */ /* 0x01cfea0003800000 */
[----:B------:R-:W2:Y:S01]  /*91e0*/  LDCU UR16, c[0x0][0x440] ;  /* 0x00008800ff1077ac */ /* 0x000ea20008000800 */
[----:B------:R-:W3:Y:S01]  /*91f0*/  LDS.128 R64, [R2+0x1a000] ;  /* 0x01a0000002407984 */ /* 0x000ee20000000c00 */
[----:B------:R-:W-:Y:S01]  /*9200*/  IMAD.MOV.U32 R74, RZ, RZ, R76 ;  /* 0x000000ffff4a7224 */ /* 0x000fe200078e004c */
[----:B------:R-:W4:Y:S02]  /*9210*/  LDCU.64 UR12, c[0x0][0x560] ;  /* 0x0000ac00ff0c77ac */ /* 0x000f240008000a00 */
[----:B------:R-:W5:Y:S01]  /*9220*/  LDS.128 R60, [R2+0x1c000] ;  /* 0x01c00000023c7984 */ /* 0x000f620000000c00 */
        /* <DEDUP_REMOVED lines=8> */
[----:B----4-:R-:W-:-:S04]  /*92b0*/  LEA R78, P5, R80, UR12, 0x1 ;  /* 0x0000000c504e7c11 */ /* 0x010fc8000f8a08ff */
[----:B------:R-:W-:Y:S01]  /*92c0*/  LEA.HI.X R79, R80, UR13, R74, 0x1, P5 ;  /* 0x0000000d504f7c11 */ /* 0x000fe2000a8f0c4a */
[----:B------:R-:W2:Y:S04]  /*92d0*/  @!P3 LDS.128 R52, [R2+0x18000] ;  /* 0x018000000234b984 */ /* 0x000ea80000000c00 */
[----:B---3--:R3:W-:Y:S04]  /*92e0*/  @!P2 STG.E.128 desc[UR34][R78.64+0x80], R64 ;  /* 0x000080404e00a986 */ /* 0x0087e8000c101d22 */
[----:B-----5:R3:W-:Y:S04]  /*92f0*/  @!P1 STG.E.128 desc[UR34][R78.64+0x100], R60 ;  /* 0x0001003c4e009986 */ /* 0x0207e8000c101d22 */
[----:B-1----:R3:W-:Y:S04]  /*9300*/  @!P0 STG.E.128 desc[UR34][R78.64+0x180], R56 ;  /* 0x000180384e008986 */ /* 0x0027e8000c101d22 */
[----:B--2---:R3:W-:Y:S02]  /*9310*/  @!P3 STG.E.128 desc[UR34][R78.64], R52 ;  /* 0x000000344e00b986 */ /* 0x0047e4000c101d22 */
.L_x_474:
[----:B------:R-:W-:Y:S05]  /*9320*/  BSYNC.RECONVERGENT B0 ;  /* 0x0000000000007941 */ /* 0x000fea0003800200 */
.L_x_473:
[----:B---3--:R2:W3:Y:S01]  /*9330*/  LDS.128 R52, [R2+0x1f000] ;  /* 0x01f0000002347984 */ /* 0x0084e20000000c00 */
[----:B------:R-:W-:Y:S04]  /*9340*/  BSSY.RECONVERGENT B0, `(.L_x_475) ;  /* 0x0000014000007945 */ /* 0x000fe80003800200 */
[----:B------:R-:W-:Y:S05]  /*9350*/  @P6 BRA `(.L_x_476) ;  /* 0x0000000000486947 */ /* 0x000fea0003800000 */
[----:B------:R-:W4:Y:S01]  /*9360*/  LDCU UR16, c[0x0][0x440] ;  /* 0x00008800ff1077ac */ /* 0x000f220008000800 */
[----:B------:R-:W-:Y:S02]  /*9370*/  IMAD R57, R72, UR10, RZ ;  /* 0x0000000a48397c24 */ /* 0x000fe4000f8e02ff */
[----:B------:R-:W-:Y:S01]  /*9380*/  IMAD.MOV.U32 R58, RZ, RZ, R76 ;  /* 0x000000ffff3a7224 */ /* 0x000fe200078e004c */
[----:B------:R-:W5:Y:S01]  /*9390*/  LDCU.64 UR12, c[0x0][0x560] ;  /* 0x0000ac00ff0c77ac */ /* 0x000f620008000a00 */
[----:B------:R-:W-:Y:S02]  /*93a0*/  IMAD.MOV.U32 R59, RZ, RZ, R73 ;  /* 0x000000ffff3b7224 */ /* 0x000fe400078e0049 */
[C---:B------:R-:W-:Y:S02]  /*93b0*/  IMAD R57, R68.reuse, UR11, R57 ;  /* 0x0000000b44397c24 */ /* 0x040fe4000f8e0239 */
[----:B------:R-:W-:-:S04]  /*93c0*/  IMAD.WIDE.U32 R58, R68, UR10, R58 ;  /* 0x0000000a443a7c25 */ /* 0x000fc8000f8e003a */
[----:B------:R-:W-:Y:S01]  /*93d0*/  IMAD.IADD R57, R57, 0x1, R59 ;  /* 0x0000000139397824 */ /* 0x000fe200078e023b */
[----:B----4-:R-:W-:Y:S02]  /*93e0*/  ISETP.GE.AND P3, PT, R6, UR16, PT ;  /* 0x0000001006007c0c */ /* 0x010fe4000bf66270 */
[----:B------:R-:W-:Y:S02]  /*93f0*/  ISETP.GE.AND P2, PT, R71, UR16, PT ;  /* 0x0000001047007c0c */ /* 0x000fe4000bf46270 */
[----:B------:R-:W-:Y:S02]  /*9400*/  ISETP.GE.AND P1, PT, R70, UR16, PT ;  /* 0x0000001046007c0c */ /* 0x000fe4000bf26270 */
[----:B------:R-:W-:Y:S02]  /*9410*/  ISETP.GE.AND P0, PT, R69, UR16, PT ;  /* 0x0000001045007c0c */ /* 0x000fe4000bf06270 */
[----:B-----5:R-:W-:-:S04]  /*9420*/  LEA R56, P5, R58, UR12, 0x1 ;  /* 0x0000000c3a387c11 */ /* 0x020fc8000f8a08ff */
[----:B------:R-:W-:-:S05]  /*9430*/  LEA.HI.X R57, R58, UR13, R57, 0x1, P5 ;  /* 0x0000000d3a397c11 */ /* 0x000fca000a8f0c39 */
[----:B------:R4:W-:Y:S04]  /*9440*/  @!P3 STG.E.128 desc[UR34][R56.64], R48 ;  /* 0x000000303800b986 */ /* 0x0009e8000c101d22 */
[----:B------:R4:W-:Y:S04]  /*9450*/  @!P2 STG.E.128 desc[UR34][R56.64+0x80], R44 ;  /* 0x0000802c3800a986 */ /* 0x0009e8000c101d22 */
[----:B------:R4:W-:Y:S04]  /*9460*/  @!P1 STG.E.128 desc[UR34][R56.64+0x100], R40 ;  /* 0x0001002838009986 */ /* 0x0009e8000c101d22 */
[----:B---3--:R4:W-:Y:S02]  /*9470*/  @!P0 STG.E.128 desc[UR34][R56.64+0x180], R52 ;  /* 0x0001803438008986 */ /* 0x0089e4000c101d22 */
.L_x_476:
[----:B------:R-:W-:Y:S05]  /*9480*/  BSYNC.RECONVERGENT B0 ;  /* 0x0000000000007941 */ /* 0x000fea0003800200 */
.L_x_475:
[----:B----4-:R-:W-:Y:S01]  /*9490*/  MOV R40, R6 ;  /* 0x0000000600287202 */ /* 0x010fe20000000f00 */
        /* <DEDUP_REMOVED lines=10> */
[----:B------:R-:W4:Y:S01]  /*9540*/  LDCU UR12, c[0x0][0x440] ;  /* 0x00008800ff0c77ac */ /* 0x000f220008000800 */
[----:B------:R-:W-:Y:S01]  /*9550*/  IMAD.MOV.U32 R4, RZ, RZ, R40 ;  /* 0x000000ffff047224 */ /* 0x000fe200078e0028 */
[----:B------:R-:W1:Y:S03]  /*9560*/  LDCU.64 UR10, c[0x0][0x568] ;  /* 0x0000ad00ff0a77ac */ /* 0x000e660008000a00 */
[----:B------:R-:W-:-:S04]  /*9570*/  IMAD.WIDE.U32 R42, R3, UR8, R4 ;  /* 0x00000008032a7c25 */ /* 0x000fc8000f8e0004 */
[----:B------:R-:W-:Y:S01]  /*9580*/  IMAD R3, R3, UR9, R43 ;  /* 0x0000000903037c24 */ /* 0x000fe2000f8e022b */
[----:B----4-:R-:W-:Y:S02]  /*9590*/  ISETP.GE.AND P3, PT, R6, UR12, PT ;  /* 0x0000000c06007c0c */ /* 0x010fe4000bf66270 */
[----:B------:R-:W-:Y:S02]  /*95a0*/  ISETP.GE.AND P2, PT, R71, UR12, PT ;  /* 0x0000000c47007c0c */ /* 0x000fe4000bf46270 */
[----:B------:R-:W-:Y:S02]  /*95b0*/  ISETP.GE.AND P1, PT, R70, UR12, PT ;  /* 0x0000000c46007c0c */ /* 0x000fe4000bf26270 */
[----:B------:R-:W-:Y:S02]  /*95c0*/  ISETP.GE.AND P0, PT, R69, UR12, PT ;  /* 0x0000000c45007c0c */ /* 0x000fe4000bf06270 */
[----:B-12---:R-:W-:-:S04]  /*95d0*/  LEA R2, P4, R42, UR10, 0x1 ;  /* 0x0000000a2a027c11 */ /* 0x006fc8000f8808ff */
[----:B------:R-:W-:-:S05]  /*95e0*/  LEA.HI.X R3, R42, UR11, R3, 0x1, P4 ;  /* 0x0000000b2a037c11 */ /* 0x000fca000a0f0c03 */
[----:B------:R4:W-:Y:S04]  /*95f0*/  @!P3 STG.E.128 desc[UR34][R2.64], R36 ;  /* 0x000000240200b986 */ /* 0x0009e8000c101d22 */
[----:B------:R4:W-:Y:S04]  /*9600*/  @!P2 STG.E.128 desc[UR34][R2.64+0x80], R28 ;  /* 0x0000801c0200a986 */ /* 0x0009e8000c101d22 */
[----:B------:R4:W-:Y:S04]  /*9610*/  @!P1 STG.E.128 desc[UR34][R2.64+0x100], R20 ;  /* 0x0001001402009986 */ /* 0x0009e8000c101d22 */
[----:B------:R4:W-:Y:S02]  /*9620*/  @!P0 STG.E.128 desc[UR34][R2.64+0x180], R12 ;  /* 0x0001800c02008986 */ /* 0x0009e4000c101d22 */
.L_x_478:
[----:B------:R-:W-:Y:S05]  /*9630*/  BSYNC.RECONVERGENT B0 ;  /* 0x0000000000007941 */ /* 0x000fea0003800200 */
.L_x_477:
[----:B------:R-:W-:Y:S05]  /*9640*/  @P6 BRA `(.L_x_446) ;  /* 0x0000000000446947 */ /* 0x000fea0003800000 */
[----:B------:R-:W5:Y:S01]  /*9650*/  LDCU UR12, c[0x0][0x440] ;  /* 0x00008800ff0c77ac */ /* 0x000f620008000800 */
[----:B----4-:R-:W-:Y:S02]  /*9660*/  IMAD R3, R72, UR8, RZ ;  /* 0x0000000848037c24 */ /* 0x010fe4000f8e02ff */
        /* <DEDUP_REMOVED lines=15> */
.L_x_446:
[----:B------:R-:W-:Y:S05]  /*9760*/  BSYNC.RECONVERGENT B1 ;  /* 0x0000000000017941 */ /* 0x000fea0003800200 */
.L_x_424:
[----:B------:R-:W5:Y:S01]  /*9770*/  LDCU UR9, c[0x0][0x438] ;  /* 0x00008700ff0977ac */ /* 0x000f620008000800 */
[----:B------:R-:W3:Y:S01]  /*9780*/  LDCU UR10, c[0x0][0x370] ;  /* 0x00006e00ff0a77ac */ /* 0x000ee20008000800 */
[----:B-----5:R-:W-:-:S04]  /*9790*/  UIADD3 UR9, UPT, UPT, UR9, 0x3f, URZ ;  /* 0x0000003f09097890 */ /* 0x020fc8000fffe0ff */
[----:B------:R-:W-:Y:S02]  /*97a0*/  USHF.R.S32.HI UR8, URZ, 0x1f, UR9 ;  /* 0x0000001fff087899 */ /* 0x000fe40008011409 */
[----:B---3--:R-:W-:Y:S02]  /*97b0*/  UIADD3 UR38, UPT, UPT, UR10, UR38, URZ ;  /* 0x000000260a267290 */ /* 0x008fe4000fffe0ff */
[----:B------:R-:W-:Y:S01]  /*97c0*/  ULEA.HI UR8, UR8, UR9, URZ, 0x6 ;  /* 0x0000000908087291 */ /* 0x000fe2000f8f30ff */
[----:B-1----:R-:W-:-:S03]  /*97d0*/  UMOV UR10, UR19 ;  /* 0x00000013000a7c82 */ /* 0x002fc60008000000 */
[----:B------:R-:W-:-:S04]  /*97e0*/  USHF.R.S32.HI UR8, URZ, 0x6, UR8 ;  /* 0x00000006ff087899 */ /* 0x000fc80008011408 */
[----:B------:R-:W-:-:S09]  /*97f0*/  UISETP.GE.AND UP0, UPT, UR38, UR8, UPT ;  /* 0x000000082600728c */ /* 0x000fd2000bf06270 */
[----:B------:R-:W-:Y:S05]  /*9800*/  BRA.U !UP0, `(.L_x_479) ;  /* 0xffffff6908cc7547 */ /* 0x000fea000b83ffff */
[----:B------:R-:W-:Y:S05]  /*9810*/  EXIT ;  /* 0x000000000000794d */ /* 0x000fea0003800000 */
.L_x_480:
        /* <DEDUP_REMOVED lines=14> */
.L_x_1267:


//--------------------- .text._ZN5flash44flash_bwd_dq_dk_dv_loop_seqk_parallel_kernelI23Flash_bwd_kernel_traitsILi256ELi64ELi64ELi8ELi4ELi2ELi2ELb0ELb0EN7cutlass6half_tE19Flash_kernel_traitsILi256ELi64ELi64ELi8ES3_EELb0ELb1ELb0ELb0ELb0ELb1ELb0EEEvNS_16Flash_bwd_paramsE --------------------------
	.section	.text._ZN5flash44flash_bwd_dq_dk_dv_loop_seqk_parallel_kernelI23Flash_bwd_kernel_traitsILi256ELi64ELi64ELi8ELi4ELi2ELi2ELb0ELb0EN7cutlass6half_tE19Flash_kernel_traitsILi256ELi64ELi64ELi8ES3_EELb0ELb1ELb0ELb0ELb0ELb1ELb0EEEvNS_16Flash_bwd_paramsE,"ax",@progbits
	.align	128
        .global         _ZN5flash44flash_bwd_dq_dk_dv_loop_seqk_parallel_kernelI23Flash_bwd_kernel_traitsILi256ELi64ELi64ELi8ELi4ELi2ELi2ELb0ELb0EN7cutlass6half_tE19Flash_kernel_traitsILi256ELi64ELi64ELi8ES3_EELb0ELb1ELb0ELb0ELb0ELb1ELb0EEEvNS_16Flash_bwd_paramsE
        .type           _ZN5flash44flash_bwd_dq_dk_dv_loop_seqk_parallel_kernelI23Flash_bwd_kernel_traitsILi256ELi64ELi64ELi8ELi4ELi2ELi2ELb0ELb0EN7cutlass6half_tE19Flash_kernel_traitsILi256ELi64ELi64ELi8ES3_EELb0ELb1ELb0ELb0ELb0ELb1ELb0EEEvNS_16Flash_bwd_paramsE,@function
        .size           _ZN5flash44flash_bwd_dq_dk_dv_loop_seqk_parallel_kernelI23Flash_bwd_kernel_traitsILi256ELi64ELi64ELi8ELi4ELi2ELi2ELb0ELb0EN7cutlass6half_tE19Flash_kernel_traitsILi256ELi64ELi64ELi8ES3_EELb0ELb1ELb0ELb0ELb0ELb1ELb0EEEvNS_16Flash_bwd_paramsE,(.L_x_1268 - _ZN5flash44flash_bwd_dq_dk_dv_loop_seqk_parallel_kernelI23Flash_bwd_kernel_traitsILi256ELi64ELi64ELi8ELi4ELi2ELi2ELb0ELb0EN7cutlass6half_tE19Flash_kernel_traitsILi256ELi64ELi64ELi8ES3_EELb0ELb1ELb0ELb0ELb0ELb1ELb0EEEvNS_16Flash_bwd_paramsE)
        .other          _ZN5flash44flash_bwd_dq_dk_dv_loop_seqk_parallel_kernelI23Flash_bwd_kernel_traitsILi256ELi64ELi64ELi8ELi4ELi2ELi2ELb0ELb0EN7cutlass6half_tE19Flash_kernel_traitsILi256ELi64ELi64ELi8ES3_EELb0ELb1ELb0ELb0ELb0ELb1ELb0EEEvNS_16Flash_bwd_paramsE,@"STO_CUDA_ENTRY STV_DEFAULT"
_ZN5flash44flash_bwd_dq_dk_dv_loop_seqk_parallel_kernelI23Flash_bwd_kernel_traitsILi256ELi64ELi64ELi8ELi4ELi2ELi2ELb0ELb0EN7cutlass6half_tE19Flash_kernel_traitsILi256ELi64ELi64ELi8ES3_EELb0ELb1ELb0ELb0ELb0ELb1ELb0EEEvNS_16Flash_bwd_paramsE:
.text._ZN5flash44flash_bwd_dq_dk_dv_loop_seqk_parallel_kernelI23Flash_bwd_kernel_traitsILi256ELi64ELi64ELi8ELi4ELi2ELi2ELb0ELb0EN7cutlass6half_tE19Flash_kernel_traitsILi256ELi64ELi64ELi8ES3_EELb0ELb1ELb0ELb0ELb0ELb1ELb0EEEvNS_16Flash_bwd_paramsE:
        /* <DEDUP_REMOVED lines=51> */
.L_x_517:
        /* <DEDUP_REMOVED lines=20> */
[----:B------:R-:W-:Y:S01]  /*0470*/  IMAD.U32 R10, RZ, RZ, UR14 ;  /* 0x0000000eff0a7e24 */ /* 0x000fe2000f8e00ff */
[----:B-----5:R-:W5:Y:S01]  /*0480*/  @!UP0 LDCU.64 UR8, c[0x0][0x488] ;  /* 0x00009100ff0887ac */ /* 0x020f620008000a00 */
        /* <DEDUP_REMOVED lines=32> */
.L_x_481:
        /* <DEDUP_REMOVED lines=16> */
[----:B------:R-:W-:Y:S02]  /*0790*/  USHF.R.S32.HI UR54, URZ, 0x1f, UR47 ;  /* 0x0000001fff367899 */ /* 0x000fe4000801142f */
[----:B---3--:R-:W-:Y:S02]  /*07a0*/  @UP1 UIMAD.WIDE.U32 UR12, UR17, UR8, URZ ;  /* 0x00000008110c12a5 */ /* 0x008fe4000f8e00ff */
[----:B------:R-:W-:Y:S02]  /*07b0*/  @!UP1 UIMAD UR49, UR40, UR11, UR51 ;  /* 0x0000000b283192a4 */ /* 0x000fe4000f8e0233 */
[----:B------:R-:W-:-:S03]  /*07c0*/  @UP1 UIMAD UR49, UR17, UR9, UR13 ;  /* 0x00000009113112a4 */ /* 0x000fc6000f8e020d */
[----:B------:R-:W-:Y:S01]  /*07d0*/  @UP1 UMOV UR50, UR12 ;  /* 0x0000000c00321c82 */ /* 0x000fe20008000000 */
[----:B------:R-:W-:Y:S08]  /*07e0*/  BRA.U UP2, `(.L_x_483) ;  /* 0x0000000102347547 */ /* 0x000ff0000b800000 */
        /* <DEDUP_REMOVED lines=13> */
.L_x_483:
[----:B------:R-:W2:Y:S01]  /*08c0*/  LDCU.64 UR14, c[0x0][0x3b8] ;  /* 0x00007700ff0e77ac */ /* 0x000ea20008000a00 */
[----:B------:R-:W-:-:S04]  /*08d0*/  UIADD3 UR8, UPT, UPT, UR41, UR42, URZ ;  /* 0x0000002a29087290 */ /* 0x000fc8000fffe0ff */
[----:B--2---:R-:W-:Y:S02]  /*08e0*/  UIMAD.WIDE.U32 UR10, UR8, UR14, URZ ;  /* 0x0000000e080a72a5 */ /* 0x004fe4000f8e00ff */
[----:B------:R-:W-:-:S04]  /*08f0*/  UIMAD UR8, UR8, UR15, URZ ;  /* 0x0000000f080872a4 */ /* 0x000fc8000f8e02ff */
[----:B------:R-:W-:Y:S01]  /*0900*/  UIADD3 UR8, UPT, UPT, UR11, UR8, URZ ;  /* 0x000000080b087290 */ /* 0x000fe2000fffe0ff */
[----:B------:R-:W-:-:S05]  /*0910*/  UMOV UR46, UR10 ;  /* 0x0000000a002e7c82 */ /* 0x000fca0008000000 */
[----:B------:R-:W-:Y:S02]  /*0920*/  MOV R6, UR8 ;  /* 0x0000000800067c02 */ /* 0x000fe40008000f00 */
.L_x_484:
        /* <DEDUP_REMOVED lines=40> */
[----:B------:R-:W-:Y:S06]  /*0bb0*/  BRA `(.L_x_486) ;  /* 0x00000000001c7947 */ /* 0x000fec0003800000 */
.L_x_485:
[----:B------:R-:W2:Y:S01]  /*0bc0*/  LDCU.64 UR12, c[0x0][0x3c0] ;  /* 0x00007800ff0c77ac */ /* 0x000ea20008000a00 */
[----:B------:R-:W-:-:S04]  /*0bd0*/  UIADD3 UR8, UPT, UPT, UR41, UR42, URZ ;  /* 0x0000002a29087290 */ /* 0x000fc8000fffe0ff */
[----:B--2---:R-:W-:Y:S02]  /*0be0*/  UIMAD.WIDE.U32 UR10, UR8, UR12, URZ ;  /* 0x0000000c080a72a5 */ /* 0x004fe4000f8e00ff */
[----:B------:R-:W-:-:S04]  /*0bf0*/  UIMAD UR8, UR8, UR13, URZ ;  /* 0x0000000d080872a4 */ /* 0x000fc8000f8e02ff */
[----:B------:R-:W-:Y:S01]  /*0c00*/  UIADD3 UR8, UPT, UPT, UR11, UR8, URZ ;  /* 0x000000080b087290 */ /* 0x000fe2000fffe0ff */
[----:B------:R-:W-:-:S05]  /*0c10*/  UMOV UR48, UR10 ;  /* 0x0000000a00307c82 */ /* 0x000fca0008000000 */
[----:B------:R-:W-:-:S07]  /*0c20*/  MOV R2, UR8 ;  /* 0x0000000800027c02 */ /* 0x000fce0008000f00 */
.L_x_486:
        /* <DEDUP_REMOVED lines=17> */
[----:B------:R-:W-:-:S04]  /*0d40*/  UIADD3 UR8, UPT, UPT, UR59, UR8, URZ ;  /* 0x000000083b087290 */ /* 0x000fc8000fffe0ff */
[----:B------:R-:W-:-:S04]  /*0d50*/  UIMAD UR8, UR8, UR16, URZ ;  /* 0x00000010080872a4 */ /* 0x000fc8000f8e02ff */
[----:B------:R-:W-:Y:S02]  /*0d60*/  UIMAD UR8, UR9, UR58, UR8 ;  /* 0x0000003a090872a4 */ /* 0x000fe4000f8e0208 */
[----:B------:R-:W-:Y:S02]  /*0d70*/  USHF.R.S32.HI UR9, URZ, 0x1f, UR55 ;  /* 0x0000001fff097899 */ /* 0x000fe40008011437 */
[----:B------:R-:W-:Y:S02]  /*0d80*/  UIADD3 UR8, UPT, UPT, UR11, UR8, URZ ;  /* 0x000000080b087290 */ /* 0x000fe4000fffe0ff */
[----:B------:R-:W-:Y:S02]  /*0d90*/  UIMAD.WIDE.U32 UR58, UR10, UR55, URZ ;  /* 0x000000370a3a72a5 */ /* 0x000fe4000f8e00ff */
[----:B------:R-:W-:-:S04]  /*0da0*/  UIMAD UR8, UR8, UR55, URZ ;  /* 0x00000037080872a4 */ /* 0x000fc8000f8e02ff */
[----:B------:R-:W-:-:S04]  /*0db0*/  UIMAD UR8, UR9, UR10, UR8 ;  /* 0x0000000a090872a4 */ /* 0x000fc8000f8e0208 */
[----:B------:R-:W-:Y:S01]  /*0dc0*/  UIADD3 UR8, UPT, UPT, UR59, UR8, URZ ;  /* 0x000000083b087290 */ /* 0x000fe2000fffe0ff */
[----:B------:R-:W-:Y:S11]  /*0dd0*/  BRA `(.L_x_488) ;  /* 0x00000000000c7947 */ /* 0x000ff60003800000 */
.L_x_487:
[----:B------:R-:W-:Y:S02]  /*0de0*/  UIMAD.WIDE.U32 UR58, UR52, UR17, URZ ;  /* 0x00000011343a72a5 */ /* 0x000fe4000f8e00ff */
[----:B------:R-:W-:-:S04]  /*0df0*/  UIMAD UR8, UR53, UR17, URZ ;  /* 0x00000011350872a4 */ /* 0x000fc8000f8e02ff */
[----:B------:R-:W-:Y:S02]  /*0e00*/  UIADD3 UR8, UPT, UPT, UR59, UR8, URZ ;  /* 0x000000083b087290 */ /* 0x000fe4000fffe0ff */
.L_x_488:
        /* <DEDUP_REMOVED lines=20> */
.L_x_489:
[----:B------:R-:W2:Y:S01]  /*0f50*/  LDCU UR60, c[0x0][0x434] ;  /* 0x00008680ff3c77ac */ /* 0x000ea20008000800 */
[----:B------:R-:W-:-:S04]  /*0f60*/  UIMAD UR10, UR40, UR16, UR23 ;  /* 0x00000010280a72a4 */ /* 0x000fc8000f8e0217 */
[----:B--2---:R-:W-:Y:S02]  /*0f70*/  UIMAD UR60, UR10, UR60, URZ ;  /* 0x0000003c0a3c72a4 */ /* 0x004fe4000f8e02ff */
.L_x_490:
        /* <DEDUP_REMOVED lines=11> */
.L_x_491:
[----:B------:R-:W2:Y:S01]  /*1030*/  LDCU UR59, c[0x0][0x444] ;  /* 0x00008880ff3b77ac */ /* 0x000ea20008000800 */
[----:B------:R-:W-:-:S04]  /*1040*/  UIMAD UR10, UR40, UR16, UR23 ;  /* 0x00000010280a72a4 */ /* 0x000fc8000f8e0217 */
[----:B--2---:R-:W-:-:S12]  /*1050*/  UIMAD UR59, UR10, UR59, URZ ;  /* 0x0000003b0a3b72a4 */ /* 0x004fd8000f8e02ff */
.L_x_492:
        /* <DEDUP_REMOVED lines=9> */
[----:B------:R-:W-:Y:S01]  /*10f0*/  UIMAD UR55, UR16, UR55, URZ ;  /* 0x00000037103772a4 */ /* 0x000fe2000f8e02ff */
[----:B------:R-:W4:Y:S01]  /*1100*/  LDCU.64 UR64, c[0x0][0x420] ;  /* 0x00008400ff4077ac */ /* 0x000f220008000a00 */
[----:B------:R-:W-:-:S02]  /*1110*/  ULEA UR59, UR53, UR59, 0x6 ;  /* 0x0000003b353b7291 */ /* 0x000fc4000f8e30ff */
[----:B------:R-:W-:Y:S02]  /*1120*/  ULEA UR60, UR53, UR60, 0x6 ;  /* 0x0000003c353c7291 */ /* 0x000fe4000f8e30ff */
[----:B---3--:R-:W-:-:S04]  /*1130*/  UIADD3 UR9, UPT, UPT, UR52, -UR9, -UR36 ;  /* 0x8000000934097290 */ /* 0x008fc8000fffe824 */
[----:B------:R-:W-:-:S04]  /*1140*/  USHF.R.S32.HI UR8, URZ, 0x1f, UR9 ;  /* 0x0000001fff087899 */ /* 0x000fc80008011409 */
[----:B------:R-:W-:Y:S02]  /*1150*/  ULEA.HI UR8, UR8, UR9, URZ, 0x6 ;  /* 0x0000000908087291 */ /* 0x000fe4000f8f30ff */
[----:B----4-:R-:W-:Y:S01]  /*1160*/  UIMAD.WIDE UR64, UR60, 0x4, UR64 ;  /* 0x000000043c4078a5 */ /* 0x010fe2000f8e0240 */
[----:B--2---:R-:W-:Y:S01]  /*1170*/  IMAD.SHL.U32 R10, R8, 0x8, RZ ;  /* 0x00000008080a7824 */ /* 0x004fe200078e00ff */
[----:B------:R-:W-:Y:S01]  /*1180*/  USHF.R.S32.HI UR51, URZ, 0x6, UR8 ;  /* 0x00000006ff337899 */ /* 0x000fe20008011408 */
[--C-:B------:R-:W-:Y:S02]  /*1190*/  SHF.R.U32.HI R11, RZ, 0x3, R8.reuse ;  /* 0x00000003ff0b7819 */ /* 0x100fe40000011608 */
[----:B------:R-:W-:Y:S01]  /*11a0*/  SHF.R.U32.HI R0, RZ, 0x5, R8 ;  /* 0x00000005ff007819 */ /* 0x000fe20000011608 */
[----:B------:R-:W-:Y:S01]  /*11b0*/  UISETP.LT.AND UP0, UPT, URZ, UR51, UPT ;  /* 0x00000033ff00728c */ /* 0x000fe2000bf01270 */
[----:B------:R-:W-:Y:S02]  /*11c0*/  LOP3.LUT R18, R10, 0x38, RZ, 0xc0, !PT ;  /* 0x000000380a127812 */ /* 0x000fe400078ec0ff */
[----:B------:R-:W2:Y:S01]  /*11d0*/  LDCU.128 UR8, c[0x0][0x590] ;  /* 0x0000b200ff0877ac */ /* 0x000ea20008000c00 */
[----:B------:R-:W-:-:S02]  /*11e0*/  LOP3.LUT R7, R8, 0x1f, RZ, 0xc0, !PT ;  /* 0x0000001f08077812 */ /* 0x000fc400078ec0ff */
[----:B------:R-:W-:Y:S01]  /*11f0*/  IADD3 R4, P0, PT, R18, UR62, RZ ;  /* 0x0000003e12047c10 */ /* 0x000fe2000ff1e0ff */
[----:B------:R-:W3:Y:S02]  /*1200*/  LDCU.64 UR62, c[0x0][0x5e8] ;  /* 0x0000bd00ff3e77ac */ /* 0x000ee40008000a00 */
[----:B------:R-:W-:Y:S02]  /*1210*/  IMAD R7, R0, UR55, R7 ;  /* 0x0000003700077c24 */ /* 0x000fe4000f8e0207 */
[----:B------:R-:W-:Y:S01]  /*1220*/  IMAD.X R5, RZ, RZ, UR56, P0 ;  /* 0x00000038ff057e24 */ /* 0x000fe200080e06ff */
[----:B------:R-:W-:-:S04]  /*1230*/  USEL UR51, URZ, UR51, !UP0 ;  /* 0x00000033ff337287 */ /* 0x000fc8000c000000 */
[----:B------:R-:W-:Y:S02]  /*1240*/  UISETP.GT.AND UP0, UPT, UR44, UR51, UPT ;  /* 0x000000332c00728c */ /* 0x000fe4000bf04270 */
[----:B--2---:R-:W-:Y:S01]  /*1250*/  UIMAD UR17, UR54, UR8, URZ ;  /* 0x00000008361172a4 */ /* 0x004fe2000f8e02ff */
[----:B------:R-:W-:Y:S01]  /*1260*/  IMAD.U32 R14, RZ, RZ, UR8 ;  /* 0x00000008ff0e7e24 */ /* 0x000fe2000f8e00ff */
[----:B------:R-:W-:Y:S01]  /*1270*/  USHF.L.U64.HI UR56, UR8, 0x5, UR9 ;  /* 0x0000000508387899 */ /* 0x000fe20008010209 */
[----:B------:R-:W-:Y:S01]  /*1280*/  IMAD.U32 R16, RZ, RZ, UR10 ;  /* 0x0000000aff107e24 */ /* 0x000fe2000f8e00ff */
[----:B------:R-:W-:Y:S01]  /*1290*/  UIMAD UR17, UR47, UR9, UR17 ;  /* 0x000000092f1172a4 */ /* 0x000fe2000f8e0211 */
[----:B------:R-:W-:Y:S01]  /*12a0*/  IMAD.WIDE.U32 R14, R14, UR47, R4 ;  /* 0x0000002f0e0e7c25 */ /* 0x000fe2000f8e0004 */
[----:B---3--:R-:W-:Y:S01]  /*12b0*/  UIMAD.WIDE UR62, UR59, 0x4, UR62 ;  /* 0x000000043b3e78a5 */ /* 0x008fe2000f8e023e */
[----:B------:R-:W2:Y:S02]  /*12c0*/  LDC.64 R4, c[0x0][0x3b0] ;  /* 0x0000ec00ff047b82 */ /* 0x000ea40000000a00 */
[----:B------:R-:W-:Y:S01]  /*12d0*/  IMAD.U32 R22, RZ, RZ, UR11 ;  /* 0x0000000bff167e24 */ /* 0x000fe2000f8e00ff */
[----:B------:R-:W-:Y:S01]  /*12e0*/  IADD3 R15, PT, PT, R15, UR17, RZ ;  /* 0x000000110f0f7c10 */ /* 0x000fe2000fffe0ff */
[----:B------:R-:W3:Y:S02]  /*12f0*/  LDCU.64 UR10, c[0x0][0x550] ;  /* 0x0000aa00ff0a77ac */ /* 0x000ee40008000a00 */
[----:B------:R-:W-:-:S02]  /*1300*/  IMAD.WIDE.U32 R16, R16, UR23, R14 ;  /* 0x0000001710107c25 */ /* 0x000fc4000f8e000e */
[----:B------:R-:W4:Y:S01]  /*1310*/  LDCU.64 UR16, c[0x0][0x3c8] ;  /* 0x00007900ff1077ac */ /* 0x000f220008000a00 */
[----:B------:R-:W5:Y:S01]  /*1320*/  LDC.64 R14, c[0x0][0x5f8] ;  /* 0x00017e00ff0e7b82 */ /* 0x000f620000000a00 */
[----:B------:R-:W-:Y:S01]  /*1330*/  IMAD R23, R22, UR23, R17 ;  /* 0x0000001716177c24 */ /* 0x000fe2000f8e0211 */
[----:B------:R-:W-:Y:S01]  /*1340*/  MOV R22, R16 ;  /* 0x0000001000167202 */ /* 0x000fe20000000f00 */
[C---:B--2---:R-:W-:Y:S02]  /*1350*/  IMAD R16, R4.reuse, UR54, RZ ;  /* 0x0000003604107c24 */ /* 0x044fe4000f8e02ff */
[----:B------:R-:W-:Y:S01]  /*1360*/  IMAD.WIDE.U32 R20, R4, UR47, R18 ;  /* 0x0000002f04147c25 */ /* 0x000fe2000f8e0012 */
[----:B----4-:R-:W-:-:S03]  /*1370*/  MOV R13, UR17 ;  /* 0x00000011000d7c02 */ /* 0x010fc60008000f00 */
[----:B------:R-:W-:Y:S01]  /*1380*/  IMAD R9, R5, UR47, R16 ;  /* 0x0000002f05097c24 */ /* 0x000fe2000f8e0210 */
[----:B------:R-:W-:Y:S01]  /*1390*/  IADD3 R24, P0, PT, R20, UR50, RZ ;  /* 0x0000003214187c10 */ /* 0x000fe2000ff1e0ff */
[----:B------:R-:W-:Y:S01]  /*13a0*/  IMAD.WIDE.U32 R16, R11, UR8, R22 ;  /* 0x000000080b107c25 */ /* 0x000fe2000f8e0016 */
[----:B------:R-:W-:Y:S02]  /*13b0*/  USHF.L.U32 UR47, UR8, 0x5, URZ ;  /* 0x00000005082f7899 */ /* 0x000fe400080006ff */
[----:B------:R-:W-:Y:S01]  /*13c0*/  IADD3.X R25, PT, PT, R21, UR49, R9, P0, !PT ;  /* 0x0000003115197c10 */ /* 0x000fe200087fe409 */
[----:B-----5:R-:W-:Y:S01]  /*13d0*/  IMAD.WIDE.U32 R22, R14, UR21, RZ ;  /* 0x000000150e167c25 */ /* 0x020fe2000f8e00ff */
[----:B------:R-:W-:Y:S01]  /*13e0*/  USHF.L.U32 UR49, UR55, 0x6, URZ ;  /* 0x0000000637317899 */ /* 0x000fe200080006ff */
[----:B---3--:R-:W-:Y:S02]  /*13f0*/  LEA R236, P2, R16, UR10, 0x1 ;  /* 0x0000000a10ec7c11 */ /* 0x008fe4000f8408ff */
[----:B------:R-:W-:Y:S01]  /*1400*/  IMAD R0, R11, UR9, R17 ;  /* 0x000000090b007c24 */ /* 0x000fe2000f8e0211 */
[----:B------:R-:W2:Y:S01]  /*1410*/  LDCU.64 UR8, c[0x0][0x380] ;  /* 0x00007000ff0877ac */ /* 0x000ea20008000a00 */
[----:B------:R-:W-:Y:S01]  /*1420*/  IMAD.U32 R20, RZ, RZ, UR16 ;  /* 0x00000010ff147e24 */ /* 0x000fe2000f8e00ff */
[----:B------:R-:W-:Y:S01]  /*1430*/  SEL R14, R22, RZ, P5 ;  /* 0x000000ff160e7207 */ /* 0x000fe20002800000 */
[----:B------:R-:W-:Y:S01]  /*1440*/  IMAD R15, R15, UR21, R23 ;  /* 0x000000150f0f7c24 */ /* 0x000fe2000f8e0217 */
[----:B------:R-:W3:Y:S01]  /*1450*/  LDCU.64 UR16, c[0x0][0x570] ;  /* 0x0000ae00ff1077ac */ /* 0x000ee20008000a00 */
[----:B------:R-:W-:Y:S01]  /*1460*/  IMAD.WIDE.U32 R20, R20, UR23, R24 ;  /* 0x0000001714147c25 */ /* 0x000fe2000f8e0018 */
[----:B------:R-:W-:-:S02]  /*1470*/  IADD3 R9, P1, P0, R7, UR58, R14 ;  /* 0x0000003a07097c10 */ /* 0x000fc4000f83e00e */
[----:B------:R-:W-:Y:S01]  /*1480*/  SHF.R.S32.HI R7, RZ, 0x1f, R7 ;  /* 0x0000001fff077819 */ /* 0x000fe20000011407 */
[----:B------:R-:W-:Y:S01]  /*1490*/  IMAD R21, R13, UR23, R21 ;  /* 0x000000170d157c24 */ /* 0x000fe2000f8e0215 */
[----:B------:R-:W-:Y:S02]  /*14a0*/  SEL R14, R15, RZ, P5 ;  /* 0x000000ff0f0e7207 */ /* 0x000fe40002800000 */
[----:B------:R-:W-:Y:S01]  /*14b0*/  LEA.HI.X R237, R16, UR11, R0, 0x1, P2 ;  /* 0x0000000b10ed7c11 */ /* 0x000fe200090f0c00 */
[----:B------:R-:W-:Y:S01]  /*14c0*/  IMAD.WIDE.U32 R16, R11, R4, R20 ;  /* 0x000000040b107225 */ /* 0x000fe200078e0014 */
[----:B------:R-:W-:Y:S02]  /*14d0*/  IADD3.X R14, PT, PT, R7, UR57, R14, P1, P0 ;  /* 0x00000039070e7c10 */ /* 0x000fe40008fe040e */
[----:B------:R-:W-:Y:S01]  /*14e0*/  IADD3 R9, P0, PT, R9, UR49, RZ ;  /* 0x0000003109097c10 */ /* 0x000fe2000ff1e0ff */
[----:B------:R-:W-:Y:S01]  /*14f0*/  IMAD.U32 R7, RZ, RZ, UR49 ;  /* 0x00000031ff077e24 */ /* 0x000fe2000f8e00ff */
[----:B--2---:R-:W-:Y:S01]  /*1500*/  LEA R238, P1, R16, UR8, 0x1 ;  /* 0x0000000810ee7c11 */ /* 0x004fe2000f8208ff */
[----:B------:R-:W-:Y:S01]  /*1510*/  IMAD R0, R11, R5, R17 ;  /* 0x000000050b007224 */ /* 0x000fe200078e0211 */
[----:B------:R-:W-:-:S02]  /*1520*/  SHF.L.U64.HI R5, R4, 0x5, R5 ;  /* 0x0000000504057819 */ /* 0x000fc40000010205 */
[----:B------:R-:W-:Y:S01]  /*1530*/  LEA.HI.X.SX32 R14, R7, R14, 0x1, P0 ;  /* 0x0000000e070e7211 */ /* 0x000fe200000f0eff */
[----:B------:R-:W-:Y:S01]  /*1540*/  IMAD.SHL.U32 R7, R4, 0x20, RZ ;  /* 0x0000002004077824 */ /* 0x000fe200078e00ff */
[C---:B---3--:R-:W-:Y:S01]  /*1550*/  LEA R234, P0, R9.reuse, UR16, 0x2 ;  /* 0x0000001009ea7c11 */ /* 0x048fe2000f8010ff */
[----:B------:R-:W-:Y:S01]  /*1560*/  UMOV UR16, UR62 ;  /* 0x0000003e00107c82 */ /* 0x000fe20008000000 */
[----:B------:R-:W-:Y:S02]  /*1570*/  LEA.HI.X R239, R16, UR9, R0, 0x1, P1 ;  /* 0x0000000910ef7c11 */ /* 0x000fe400088f0c00 */
[----:B------:R-:W-:Y:S01]  /*1580*/  LEA.HI.X R235, R9, UR17, R14, 0x2, P0 ;  /* 0x0000001109eb7c11 */ /* 0x000fe200080f140e */
[----:B------:R-:W-:Y:S01]  /*1590*/  UMOV UR17, UR63 ;  /* 0x0000003f00117c82 */ /* 0x000fe20008000000 */
[C---:B------:R-:W-:Y:S02]  /*15a0*/  IADD3 R16, P0, PT, R11.reuse, 0x20, RZ ;  /* 0x000000200b107810 */ /* 0x040fe40007f1e0ff */
[----:B------:R-:W-:-:S03]  /*15b0*/  IADD3 R13, PT, PT, R11, 0x20, RZ ;  /* 0x000000200b0d7810 */ /* 0x000fc60007ffe0ff */
[----:B------:R-:W-:Y:S01]  /*15c0*/  IMAD.X R0, RZ, RZ, RZ, P0 ;  /* 0x000000ffff007224 */ /* 0x000fe200000e06ff */
[----:B------:R-:W-:Y:S07]  /*15d0*/  BRA.U UP0, `(.L_x_493) ;  /* 0x0000000500d87547 */ /* 0x000fee000b800000 */
        /* <DEDUP_REMOVED lines=12> */
[----:B------:R-:W-:Y:S05]  /*16a0*/  BRA `(.L_x_495) ;  /* 0x0000000000187947 */ /* 0x000fea0003800000 */
.L_x_494:
[----:B------:R-:W2:Y:S01]  /*16b0*/  LDCU.64 UR12, c[0x0][0x5c0] ;  /* 0x0000b800ff0c77ac */ /* 0x000ea20008000a00 */
[----:B------:R-:W-:-:S04]  /*16c0*/  UIADD3 UR8, UPT, UPT, UR41, UR42, URZ ;  /* 0x0000002a29087290 */ /* 0x000fc8000fffe0ff */
[----:B--2---:R-:W-:Y:S02]  /*16d0*/  UIMAD.WIDE.U32 UR16, UR8, UR12, URZ ;  /* 0x0000000c081072a5 */ /* 0x004fe4000f8e00ff */
[----:B------:R-:W-:-:S04]  /*16e0*/  UIMAD UR8, UR8, UR13, URZ ;  /* 0x0000000d080872a4 */ /* 0x000fc8000f8e02ff */
[----:B------:R-:W-:-:S06]  /*16f0*/  UIADD3 UR8, UPT, UPT, UR17, UR8, URZ ;  /* 0x0000000811087290 */ /* 0x000fcc000fffe0ff */
[----:B------:R-:W-:Y:S02]  /*1700*/  MOV R2, UR8 ;  /* 0x0000000800027c02 */ /* 0x000fe40008000f00 */
.L_x_495:
        /* <DEDUP_REMOVED lines=13> */
.L_x_496:
[----:B------:R-:W2:Y:S01]  /*17e0*/  LDCU.64 UR10, c[0x0][0x5c8] ;  /* 0x0000b900ff0a77ac */ /* 0x000ea20008000a00 */
[----:B------:R-:W-:-:S04]  /*17f0*/  UIADD3 UR41, UPT, UPT, UR41, UR42, URZ ;  /* 0x0000002a29297290 */ /* 0x000fc8000fffe0ff */
[----:B--2---:R-:W-:Y:S02]  /*1800*/  UIMAD.WIDE.U32 UR14, UR41, UR10, URZ ;  /* 0x0000000a290e72a5 */ /* 0x004fe4000f8e00ff */
[----:B------:R-:W-:-:S04]  /*1810*/  UIMAD UR41, UR41, UR11, URZ ;  /* 0x0000000b292972a4 */ /* 0x000fc8000f8e02ff */
[----:B------:R-:W-:-:S06]  /*1820*/  UIADD3 UR41, UPT, UPT, UR15, UR41, URZ ;  /* 0x000000290f297290 */ /* 0x000fcc000fffe0ff */
[----:B------:R-:W-:-:S07]  /*1830*/  MOV R3, UR41 ;  /* 0x0000002900037c02 */ /* 0x000fce0008000f00 */
.L_x_497:
[----:B------:R-:W2:Y:S01]  /*1840*/  LDCU.64 UR8, c[0x0][0x5d8] ;  /* 0x0000bb00ff0877ac */ /* 0x000ea20008000a00 */
        /* <DEDUP_REMOVED lines=10> */
[----:B--2---:R-:W-:Y:S01]  /*18f0*/  IMAD.U32 R4, RZ, RZ, UR9 ;  /* 0x00000009ff047e24 */ /* 0x004fe2000f8e00ff */
[----:B------:R-:W-:-:S05]  /*1900*/  MOV R2, UR8 ;  /* 0x0000000800027c02 */ /* 0x000fca0008000f00 */
        /* <DEDUP_REMOVED lines=13> */
.L_x_499:
[----:B-1----:R-:W-:Y:S05]  /*19e0*/  BSYNC.RECONVERGENT B0 ;  /* 0x0000000000007941 */ /* 0x002fea0003800200 */
.L_x_498:
[----:B------:R-:W-:Y:S04]  /*19f0*/  BSSY.RECONVERGENT B0, `(.L_x_500) ;  /* 0x000000e000007945 */ /* 0x000fe80003800200 */
[----:B------:R-:W-:Y:S05]  /*1a00*/  @P1 BRA `(.L_x_501) ;  /* 0x0000000000301947 */ /* 0x000fea0003800000 */
[----:B------:R-:W1:Y:S01]  /*1a10*/  LDCU.64 UR8, c[0x0][0x560] ;  /* 0x0000ac00ff0877ac */ /* 0x000e620008000a00 */
[----:B------:R-:W-:Y:S01]  /*1a20*/  MOV R4, R6 ;  /* 0x0000000600047202 */ /* 0x000fe20000000f00 */
[----:B------:R-:W-:-:S04]  /*1a30*/  IMAD R7, R0, UR12, RZ ;  /* 0x0000000c00077c24 */ /* 0x000fc8000f8e02ff */
[----:B------:R-:W-:-:S04]  /*1a40*/  IMAD.WIDE.U32 R4, R16, UR12, R4 ;  /* 0x0000000c10047c25 */ /* 0x000fc8000f8e0004 */
[----:B------:R-:W-:-:S05]  /*1a50*/  IMAD R7, R16, UR13, R7 ;  /* 0x0000000d10077c24 */ /* 0x000fca000f8e0207 */
[----:B------:R-:W-:Y:S02]  /*1a60*/  IADD3 R7, PT, PT, R5, R7, RZ ;  /* 0x0000000705077210 */ /* 0x000fe40007ffe0ff */
[----:B-1----:R-:W-:-:S04]  /*1a70*/  LEA R6, P0, R4, UR8, 0x1 ;  /* 0x0000000804067c11 */ /* 0x002fc8000f8008ff */
[----:B------:R-:W-:-:S05]  /*1a80*/  LEA.HI.X R7, R4, UR9, R7, 0x1, P0 ;  /* 0x0000000904077c11 */ /* 0x000fca00080f0c07 */
[----:B------:R1:W-:Y:S04]  /*1a90*/  STG.E.128 desc[UR34][R6.64], RZ ;  /* 0x000000ff06007986 */ /* 0x0003e8000c101d22 */
[----:B------:R1:W-:Y:S04]  /*1aa0*/  STG.E.128 desc[UR34][R6.64+0x80], RZ ;  /* 0x000080ff06007986 */ /* 0x0003e8000c101d22 */
[----:B------:R1:W-:Y:S04]  /*1ab0*/  STG.E.128 desc[UR34][R6.64+0x100], RZ ;  /* 0x000100ff06007986 */ /* 0x0003e8000c101d22 */
[----:B------:R1:W-:Y:S02]  /*1ac0*/  STG.E.128 desc[UR34][R6.64+0x180], RZ ;  /* 0x000180ff06007986 */ /* 0x0003e4000c101d22 */
.L_x_501:
[----:B------:R-:W-:Y:S05]  /*1ad0*/  BSYNC.RECONVERGENT B0 ;  /* 0x0000000000007941 */ /* 0x000fea0003800200 */
.L_x_500:
[----:B------:R-:W3:Y:S01]  /*1ae0*/  LDCU.64 UR8, c[0x0][0x5e0] ;  /* 0x0000bc00ff0877ac */ /* 0x000ee20008000a00 */
[----:B------:R-:W-:Y:S01]  /*1af0*/  MOV R5, UR10 ;  /* 0x0000000a00057c02 */ /* 0x000fe20008000f00 */
[----:B------:R-:W-:Y:S01]  /*1b00*/  BSSY.RECONVERGENT B0, `(.L_x_502) ;  /* 0x0000015000007945 */ /* 0x000fe20003800200 */
[----:B------:R-:W-:-:S03]  /*1b10*/  UIMAD UR27, UR27, UR10, URZ ;  /* 0x0000000a1b1b72a4 */ /* 0x000fc6000f8e02ff */
[----:B------:R-:W-:Y:S01]  /*1b20*/  IMAD.WIDE.U32 R18, R5, UR30, R18 ;  /* 0x0000001e05127c25 */ /* 0x000fe2000f8e0012 */
[----:B------:R-:W-:Y:S02]  /*1b30*/  UIMAD UR27, UR30, UR11, UR27 ;  /* 0x0000000b1e1b72a4 */ /* 0x000fe4000f8e021b */
[----:B-1----:R-:W-:-:S04]  /*1b40*/  IADD3 R6, P0, PT, R18, UR14, RZ ;  /* 0x0000000e12067c10 */ /* 0x002fc8000ff1e0ff */
[----:B------:R-:W-:Y:S02]  /*1b50*/  IADD3.X R7, PT, PT, R3, UR27, R19, P0, !PT ;  /* 0x0000001b03077c10 */ /* 0x000fe400087fe413 */
[----:B---3--:R-:W-:Y:S02]  /*1b60*/  MOV R4, UR8 ;  /* 0x0000000800047c02 */ /* 0x008fe40008000f00 */
[----:B------:R-:W-:-:S03]  /*1b70*/  MOV R3, UR9 ;  /* 0x0000000900037c02 */ /* 0x000fc60008000f00 */
        /* <DEDUP_REMOVED lines=13> */
.L_x_503:
[----:B------:R-:W-:Y:S05]  /*1c50*/  BSYNC.RECONVERGENT B0 ;  /* 0x0000000000007941 */ /* 0x000fea0003800200 */
.L_x_502:
[----:B------:R-:W-:Y:S05]  /*1c60*/  @P1 BRA `(.L_x_504) ;  /* 0x0000006400881947 */ /* 0x000fea0003800000 */
[----:B------:R-:W3:Y:S01]  /*1c70*/  LDCU.64 UR8, c[0x0][0x568] ;  /* 0x0000ad00ff0877ac */ /* 0x000ee20008000a00 */
[----:B------:R-:W-:Y:S01]  /*1c80*/  MOV R2, R4 ;  /* 0x0000000400027202 */ /* 0x000fe20000000f00 */
[----:B------:R-:W-:-:S04]  /*1c90*/  IMAD R5, R0, UR10, RZ ;  /* 0x0000000a00057c24 */ /* 0x000fc8000f8e02ff */
[----:B------:R-:W-:-:S04]  /*1ca0*/  IMAD.WIDE.U32 R2, R16, UR10, R2 ;  /* 0x0000000a10027c25 */ /* 0x000fc8000f8e0002 */
[----:B------:R-:W-:-:S05]  /*1cb0*/  IMAD R5, R16, UR11, R5 ;  /* 0x0000000b10057c24 */ /* 0x000fca000f8e0205 */
        /* <DEDUP_REMOVED lines=8> */
.L_x_493:
[----:B------:R-:W2:Y:S01]  /*1d40*/  LDCU.64 UR10, c[0x0][0x3d0] ;  /* 0x00007a00ff0a77ac */ /* 0x000ea20008000a00 */
[----:B------:R-:W-:Y:S01]  /*1d50*/  IMAD.U32 R9, RZ, RZ, UR14 ;  /* 0x0000000eff097e24 */ /* 0x000fe2000f8e00ff */
[----:B------:R-:W-:Y:S01]  /*1d60*/  SHF.R.U32.HI R231, RZ, 0x2, R8 ;  /* 0x00000002ffe77819 */ /* 0x000fe20000011608 */
[----:B------:R-:W-:Y:S01]  /*1d70*/  IMAD.U32 R4, RZ, RZ, UR12 ;  /* 0x0000000cff047e24 */ /* 0x000fe2000f8e00ff */
[----:B------:R-:W3:Y:S01]  /*1d80*/  LDCU.64 UR8, c[0x0][0x3d8] ;  /* 0x00007b00ff0877ac */ /* 0x000ee20008000a00 */
[----:B------:R-:W-:Y:S01]  /*1d90*/  IMAD.WIDE.U32 R20, R9, UR30, R18 ;  /* 0x0000001e09147c25 */ /* 0x000fe2000f8e0012 */
[----:B------:R-:W-:Y:S01]  /*1da0*/  SHF.R.U32.HI R9, RZ, 0x1, R8 ;  /* 0x00000001ff097819 */ /* 0x000fe20000011608 */
[----:B------:R-:W-:Y:S02]  /*1db0*/  UIMAD UR50, UR27, UR14, URZ ;  /* 0x0000000e1b3272a4 */ /* 0x000fe4000f8e02ff */
[----:B------:R-:W-:Y:S01]  /*1dc0*/  IMAD.WIDE.U32 R14, R4, UR30, R18 ;  /* 0x0000001e040e7c25 */ /* 0x000fe2000f8e0012 */
[----:B------:R-:W-:Y:S01]  /*1dd0*/  UIMAD UR49, UR53, -0x40, UR43 ;  /* 0xffffffc0353178a4 */ /* 0x000fe2000f8e022b */
[----:B------:R-:W-:Y:S01]  /*1de0*/  IADD3 R18, P1, PT, R20, UR46, RZ ;  /* 0x0000002e14127c10 */ /* 0x000fe2000ff3e0ff */
[----:B------:R-:W-:Y:S01]  /*1df0*/  UIMAD UR27, UR27, UR12, URZ ;  /* 0x0000000c1b1b72a4 */ /* 0x000fe2000f8e02ff */
[----:B------:R-:W-:Y:S01]  /*1e00*/  LOP3.LUT R4, R9, 0x30, RZ, 0xc0, !PT ;  /* 0x0000003009047812 */ /* 0x000fe200078ec0ff */
[----:B------:R-:W-:Y:S01]  /*1e10*/  UIADD3 UR40, UPT, UPT, -UR30, UR36, URZ ;  /* 0x000000241e287290 */ /* 0x000fe2000fffe1ff */
[----:B------:R-:W-:Y:S01]  /*1e20*/  IADD3 R20, P0, PT, R14, UR48, RZ ;  /* 0x000000300e147c10 */ /* 0x000fe2000ff1e0ff */
[----:B------:R-:W-:Y:S01]  /*1e30*/  UIMAD UR50, UR30, UR15, UR50 ;  /* 0x0000000f1e3272a4 */ /* 0x000fe2000f8e0232 */
[C---:B------:R-:W-:Y:S01]  /*1e40*/  ISETP.GE.AND P4, PT, R13.reuse, UR49, PT ;  /* 0x000000310d007c0c */ /* 0x040fe2000bf86270 */
[----:B------:R-:W-:Y:S01]  /*1e50*/  UIMAD UR27, UR30, UR13, UR27 ;  /* 0x0000000d1e1b72a4 */ /* 0x000fe2000f8e021b */
[----:B------:R-:W-:Y:S01]  /*1e60*/  LOP3.LUT R231, R4, 0x7, R231, 0xf8, !PT ;  /* 0x0000000704e77812 */ /* 0x000fe200078ef8e7 */
[----:B------:R-:W-:Y:S01]  /*1e70*/  IMAD.U32 R4, RZ, RZ, UR47 ;  /* 0x0000002fff047e24 */ /* 0x000fe2000f8e00ff */
[----:B------:R-:W-:Y:S01]  /*1e80*/  ISETP.GE.AND P2, PT, R13, UR40, PT ;  /* 0x000000280d007c0c */ /* 0x000fe2000bf46270 */
[C---:B--2---:R-:W-:Y:S01]  /*1e90*/  IMAD R13, R3.reuse, UR10, RZ ;  /* 0x0000000a030d7c24 */ /* 0x044fe2000f8e02ff */
[----:B------:R-:W-:Y:S01]  /*1ea0*/  IADD3.X R19, PT, PT, R6, UR50, R21, P1, !PT ;  /* 0x0000003206137c10 */ /* 0x000fe20008ffe415 */
[----:B---3--:R-:W-:Y:S01]  /*1eb0*/  IMAD R3, R3, UR8, RZ ;  /* 0x0000000803037c24 */ /* 0x008fe2000f8e02ff */
[----:B------:R-:W-:Y:S01]  /*1ec0*/  IADD3.X R21, PT, PT, R2, UR27, R15, P0, !PT ;  /* 0x0000001b02157c10 */ /* 0x000fe200087fe40f */
[C---:B------:R-:W-:Y:S01]  /*1ed0*/  IMAD R24, R12.reuse, UR11, R13 ;  /* 0x0000000b0c187c24 */ /* 0x040fe2000f8e020d */
[----:B------:R-:W-:Y:S01]  /*1ee0*/  ISETP.GE.AND P3, PT, R11, UR40, PT ;  /* 0x000000280b007c0c */ /* 0x000fe2000bf66270 */
[----:B------:R-:W-:Y:S01]  /*1ef0*/  IMAD.WIDE.U32 R18, R12, UR10, R18 ;  /* 0x0000000a0c127c25 */ /* 0x000fe2000f8e0012 */
[----:B------:R-:W-:Y:S01]  /*1f00*/  ULOP3.LUT UR53, UR53, 0x80000001, URZ, 0xc0, !UPT ;  /* 0x8000000135357892 */ /* 0x000fe2000f8ec0ff */
[----:B------:R-:W-:-:S02]  /*1f10*/  @!P4 LEA R26, P0, R7, R238, 0x1 ;  /* 0x000000ee071ac211 */ /* 0x000fc400078008ff */
[----:B------:R-:W-:Y:S01]  /*1f20*/  IMAD.MOV.U32 R229, RZ, RZ, 0x7f800000 ;  /* 0x7f800000ffe57424 */ /* 0x000fe200078e00ff */
[----:B------:R-:W-:Y:S01]  /*1f30*/  UISETP.NE.AND UP0, UPT, UR53, 0x1, UPT ;  /* 0x000000013500788c */ /* 0x000fe2000bf05270 */
[----:B------:R-:W-:Y:S01]  /*1f40*/  IMAD.U32 R15, RZ, RZ, UR47 ;  /* 0x0000002fff0f7e24 */ /* 0x000fe2000f8e00ff */
[----:B------:R-:W-:Y:S01]  /*1f50*/  @!P4 LEA.HI.X R27, R7, R239, R5, 0x1, P0 ;  /* 0x000000ef071bc211 */ /* 0x000fe200000f0c05 */
[C---:B------:R-:W-:Y:S01]  /*1f60*/  IMAD R22, R12.reuse, UR9, R3 ;  /* 0x000000090c167c24 */ /* 0x040fe2000f8e0203 */
[----:B------:R-:W-:Y:S01]  /*1f70*/  @P5 BAR.SYNC.DEFER_BLOCKING 0x0 ;  /* 0x0000000000005b1d */ /* 0x000fe20000010000 */
[----:B------:R-:W-:Y:S01]  /*1f80*/  IMAD.WIDE.U32 R12, R12, UR8, R20 ;  /* 0x000000080c0c7c25 */ /* 0x000fe2000f8e0014 */
[----:B------:R-:W-:Y:S01]  /*1f90*/  @!P4 LEA R14, P1, R15, R236, 0x1 ;  /* 0x000000ec0f0ec211 */ /* 0x000fe200078208ff */
[----:B------:R-:W-:Y:S02]  /*1fa0*/  USEL UR8, URZ, 0x8000, UP0 ;  /* 0x00008000ff087887 */ /* 0x000fe40008000000 */
[----:B------:R-:W-:-:S03]  /*1fb0*/  IMAD.U32 R3, RZ, RZ, UR56 ;  /* 0x00000038ff037e24 */ /* 0x000fc6000f8e00ff */
[----:B------:R-:W2:Y:S01]  /*1fc0*/  LDC R246, c[0x0][0x44c] ;  /* 0x00011300fff67b82 */ /* 0x000ea20000000800 */
[----:B------:R-:W-:Y:S01]  /*1fd0*/  IMAD.IADD R23, R13, 0x1, R22 ;  /* 0x000000010d177824 */ /* 0x000fe200078e0216 */
[----:B------:R-:W-:Y:S01]  /*1fe0*/  LOP3.LUT R13, R10, 0x1f8, RZ, 0xc0, !PT ;  /* 0x000001f80a0d7812 */ /* 0x000fe200078ec0ff */
[----:B------:R-:W-:Y:S01]  /*1ff0*/  IMAD.IADD R25, R19, 0x1, R24 ;  /* 0x0000000113197824 */ /* 0x000fe200078e0218 */
[----:B------:R-:W-:Y:S01]  /*2000*/  @!P4 LEA.HI.X R15, R4, R237, R3, 0x1, P1 ;  /* 0x000000ed040fc211 */ /* 0x000fe200008f0c03 */
[----:B------:R-:W-:Y:S01]  /*2010*/  @!P2 IMAD.MOV.U32 R6, RZ, RZ, R12 ;  /* 0x000000ffff06a224 */ /* 0x000fe200078e000c */
[----:B------:R-:W-:Y:S01]  /*2020*/  LOP3.LUT R13, R13, 0x38, R8, 0x78, !PT ;  /* 0x000000380d0d7812 */ /* 0x000fe200078e7808 */
[----:B------:R-:W-:Y:S01]  /*2030*/  @!P2 IMAD.MOV.U32 R19, RZ, RZ, R25 ;  /* 0x000000ffff13a224 */ /* 0x000fe200078e0019 */
[----:B------:R-:W-:Y:S01]  /*2040*/  ISETP.GE.AND P1, PT, R11, UR49, PT ;  /* 0x000000310b007c0c */ /* 0x000fe2000bf26270 */
[----:B------:R-:W-:Y:S01]  /*2050*/  @!P2 IMAD.MOV.U32 R7, RZ, RZ, R23 ;  /* 0x000000ffff07a224 */ /* 0x000fe200078e0017 */
[----:B------:R-:W-:Y:S01]  /*2060*/  LOP3.LUT R13, R13, 0x1e00, R10, 0xf8, !PT ;  /* 0x00001e000d0d7812 */ /* 0x000fe200078ef80a */
[C---:B------:R-:W-:Y:S01]  /*2070*/  @!P2 IMAD R5, R0.reuse, UR14, RZ ;  /* 0x0000000e0005ac24 */ /* 0x040fe2000f8e02ff */
[----:B------:R-:W3:Y:S01]  /*2080*/  S2R R216, SR_TID.X ;  /* 0x0000000000d87919 */ /* 0x000ee20000002100 */
[----:B------:R-:W-:Y:S01]  /*2090*/  @!P2 IMAD R3, R0, UR12, RZ ;  /* 0x0000000c0003ac24 */ /* 0x000fe2000f8e02ff */
[----:B------:R-:W-:Y:S01]  /*20a0*/  LEA R13, R13, UR24, 0x1 ;  /* 0x000000180d0d7c11 */ /* 0x000fe2000f8e08ff */
[----:B------:R-:W-:-:S02]  /*20b0*/  @!P3 IMAD.MOV.U32 R24, RZ, RZ, R18 ;  /* 0x000000ffff18b224 */ /* 0x000fc400078e0012 */
[----:B------:R-:W-:Y:S02]  /*20c0*/  IMAD.MOV.U32 R230, RZ, RZ, 0x7f800000 ;  /* 0x7f800000ffe67424 */ /* 0x000fe400078e00ff */
[----:B------:R-:W-:Y:S01]  /*20d0*/  IMAD.SHL.U32 R223, R8, 0x10, RZ ;  /* 0x0000001008df7824 */ /* 0x000fe200078e00ff */
[----:B------:R-:W4:Y:S01]  /*20e0*/  S2R R245, SR_TID.X ;  /* 0x0000000000f57919 */ /* 0x000f220000002100 */
[----:B------:R-:W-:Y:S01]  /*20f0*/  @!P3 IMAD.MOV.U32 R22, RZ, RZ, R12 ;  /* 0x000000ffff16b224 */ /* 0x000fe200078e000c */
[----:B------:R-:W1:Y:S01]  /*2100*/  LDCU UR11, c[0x0][0x590] ;  /* 0x0000b200ff0b77ac */ /* 0x000e620008000800 */
[C---:B------:R-:W-:Y:S01]  /*2110*/  @!P2 IMAD R12, R16.reuse, UR15, R5 ;  /* 0x0000000f100cac24 */ /* 0x040fe2000f8e0205 */
[----:B------:R-:W-:Y:S01]  /*2120*/  @!PT LDS RZ, [RZ] ;  /* 0x00000000fffff984 */ /* 0x000fe20000000800 */
[----:B------:R-:W-:Y:S01]  /*2130*/  @!PT LDS RZ, [RZ] ;  /* 0x00000000fffff984 */ /* 0x000fe20000000800 */
[----:B------:R-:W-:Y:S01]  /*2140*/  @!PT LDS RZ, [RZ] ;  /* 0x00000000fffff984 */ /* 0x000fe20000000800 */
[----:B------:R-:W-:Y:S01]  /*2150*/  @!P1 LDGSTS.E.BYPASS.LTC128B.128 [R13+0x10000], desc[UR34][R236.64] ;  /* 0x10000000ec0d9fae */ /* 0x000fe2000b981a22 */
[C---:B------:R-:W-:Y:S01]  /*2160*/  @!P2 IMAD R0, R16.reuse, UR13, R3 ;  /* 0x0000000d1000ac24 */ /* 0x040fe2000f8e0203 */
[----:B------:R-:W1:Y:S01]  /*2170*/  @!P3 LDC.64 R4, c[0x0][0x390] ;  /* 0x0000e400ff04bb82 */ /* 0x000e620000000a00 */
[C---:B------:R-:W-:Y:S01]  /*2180*/  @!P2 IMAD.WIDE.U32 R18, R16.reuse, UR14, R18 ;  /* 0x0000000e1012ac25 */ /* 0x040fe2000f8e0012 */
[----:B------:R-:W-:Y:S03]  /*2190*/  @!P1 LDGSTS.E.BYPASS.LTC128B.128 [R13+0x12000], desc[UR34][R236.64+0x80] ;  /* 0x12000080ec0d9fae */ /* 0x000fe6000b981a22 */
[----:B------:R-:W-:Y:S01]  /*21a0*/  IMAD.MOV.U32 R226, RZ, RZ, 0x40 ;  /* 0x00000040ffe27424 */ /* 0x000fe200078e00ff */
[----:B------:R-:W-:Y:S01]  /*21b0*/  @!P1 LDGSTS.E.BYPASS.LTC128B.128 [R13+0x14000], desc[UR34][R236.64+0x100] ;  /* 0x14000100ec0d9fae */ /* 0x000fe2000b981a22 */
[----:B------:R-:W-:-:S04]  /*21c0*/  @!P2 IMAD.WIDE.U32 R16, R16, UR12, R6 ;  /* 0x0000000c1010ac25 */ /* 0x000fc8000f8e0006 */
[----:B------:R-:W-:Y:S01]  /*21d0*/  IMAD.MOV.U32 R224, RZ, RZ, 0x20 ;  /* 0x00000020ffe07424 */ /* 0x000fe200078e00ff */
[----:B------:R-:W3:Y:S01]  /*21e0*/  @!P3 LDC.64 R6, c[0x0][0x388] ;  /* 0x0000e200ff06bb82 */ /* 0x000ee20000000a00 */
[----:B------:R-:W-:Y:S01]  /*21f0*/  @!P1 LDGSTS.E.BYPASS.LTC128B.128 [R13+0x16000], desc[UR34][R236.64+0x180] ;  /* 0x16000180ec0d9fae */ /* 0x000fe2000b981a22 */
[----:B------:R-:W-:Y:S02]  /*2200*/  VIADD R232, R13, UR8 ;  /* 0x000000080de87c36 */ /* 0x000fe40008000000 */
[----:B------:R-:W-:Y:S01]  /*2210*/  IMAD.MOV.U32 R249, RZ, RZ, 0x10 ;  /* 0x00000010fff97424 */ /* 0x000fe200078e00ff */
[----:B------:R1:W-:Y:S01]  /*2220*/  @P1 STS.128 [R13+0x10000], RZ ;  /* 0x010000ff0d001388 */ /* 0x0003e20000000c00 */
[----:B------:R-:W-:Y:S01]  /*2230*/  VIADD R2, R231, 0x8 ;  /* 0x00000008e7027836 */ /* 0x000fe20000000000 */
[----:B------:R-:W-:Y:S01]  /*2240*/  CS2R R190, SRZ ;  /* 0x0000000000be7805 */ /* 0x000fe2000001ff00 */
[----:B------:R-:W-:Y:S01]  /*2250*/  @!P3 IMAD.WIDE.U32 R24, R11, UR14, R24 ;  /* 0x0000000e0b18bc25 */ /* 0x000fe2000f8e0018 */
[----:B------:R1:W-:Y:S01]  /*2260*/  @P1 STS.128 [R13+0x12000], RZ ;  /* 0x012000ff0d001388 */ /* 0x0003e20000000c00 */
[----:B------:R-:W-:-:S02]  /*2270*/  CS2R R188, SRZ ;  /* 0x0000000000bc7805 */ /* 0x000fc4000001ff00 */
[----:B------:R-:W-:Y:S01]  /*2280*/  ISETP.GE.AND P0, PT, R2, UR49, PT ;  /* 0x0000003102007c0c */ /* 0x000fe2000bf06270 */
[----:B------:R-:W-:Y:S01]  /*2290*/  @!P2 IMAD.IADD R12, R19, 0x1, R12 ;  /* 0x00000001130ca824 */ /* 0x000fe200078e020c */
[----:B------:R1:W-:Y:S01]  /*22a0*/  @P1 STS.128 [R13+0x14000], RZ ;  /* 0x014000ff0d001388 */ /* 0x0003e20000000c00 */
[----:B------:R-:W2:Y:S01]  /*22b0*/  @!P2 LDC.64 R2, c[0x0][0x388] ;  /* 0x0000e200ff02ab82 */ /* 0x000ea20000000a00 */
[----:B------:R-:W-:Y:S01]  /*22c0*/  @!P3 IMAD.WIDE.U32 R22, R11, UR12, R22 ;  /* 0x0000000c0b16bc25 */ /* 0x000fe2000f8e0016 */
[----:B------:R-:W-:Y:S01]  /*22d0*/  CS2R R194, SRZ ;  /* 0x0000000000c27805 */ /* 0x000fe2000001ff00 */
[----:B------:R1:W-:Y:S01]  /*22e0*/  @P1 STS.128 [R13+0x16000], RZ ;  /* 0x016000ff0d001388 */ /* 0x0003e20000000c00 */
[----:B------:R-:W-:Y:S01]  /*22f0*/  CS2R R192, SRZ ;  /* 0x0000000000c07805 */ /* 0x000fe2000001ff00 */
[----:B------:R-:W-:Y:S01]  /*2300*/  @!P2 IMAD.IADD R0, R17, 0x1, R0 ;  /* 0x000000011100a824 */ /* 0x000fe200078e0200 */
[----:B------:R-:W-:Y:S01]  /*2310*/  CS2R R186, SRZ ;  /* 0x0000000000ba7805 */ /* 0x000fe2000001ff00 */
[----:B------:R1:W-:Y:S01]  /*2320*/  @P4 STS.128 [R13+0x11000], RZ ;  /* 0x011000ff0d004388 */ /* 0x0003e20000000c00 */
[----:B------:R-:W-:Y:S01]  /*2330*/  IMAD.MOV.U32 R242, RZ, RZ, 0x3f ;  /* 0x0000003ffff27424 */ /* 0x000fe200078e00ff */
[----:B------:R-:W-:Y:S01]  /*2340*/  CS2R R184, SRZ ;  /* 0x0000000000b87805 */ /* 0x000fe2000001ff00 */
[----:B------:R-:W-:Y:S01]  /*2350*/  IMAD.MOV.U32 R241, RZ, RZ, 0x37 ;  /* 0x00000037fff17424 */ /* 0x000fe200078e00ff */
[----:B------:R1:W-:Y:S01]  /*2360*/  @P4 STS.128 [R13+0x13000], RZ ;  /* 0x013000ff0d004388 */ /* 0x0003e20000000c00 */
[----:B------:R-:W-:Y:S01]  /*2370*/  IMAD.MOV.U32 R248, RZ, RZ, 0x20 ;  /* 0x00000020fff87424 */ /* 0x000fe200078e00ff */
[----:B------:R-:W-:Y:S01]  /*2380*/  CS2R R182, SRZ ;  /* 0x0000000000b67805 */ /* 0x000fe2000001ff00 */
[----:B------:R-:W-:Y:S01]  /*2390*/  IMAD.MOV.U32 R247, RZ, RZ, 0x40 ;  /* 0x00000040fff77424 */ /* 0x000fe200078e00ff */
[----:B------:R1:W-:Y:S01]  /*23a0*/  @P4 STS.128 [R13+0x15000], RZ ;  /* 0x015000ff0d004388 */ /* 0x0003e20000000c00 */
[----:B------:R-:W-:Y:S01]  /*23b0*/  IMAD.MOV.U32 R240, RZ, RZ, 0x4 ;  /* 0x00000004fff07424 */ /* 0x000fe200078e00ff */
[----:B------:R-:W-:-:S02]  /*23c0*/  CS2R R180, SRZ ;  /* 0x0000000000b47805 */ /* 0x000fc4000001ff00 */
[----:B------:R-:W-:Y:S01]  /*23d0*/  CS2R R174, SRZ ;  /* 0x0000000000ae7805 */ /* 0x000fe2000001ff00 */
[----:B------:R1:W-:Y:S01]  /*23e0*/  @P4 STS.128 [R13+0x17000], RZ ;  /* 0x017000ff0d004388 */ /* 0x0003e20000000c00 */
        /* <DEDUP_REMOVED lines=38> */
[----:B------:R1:W-:Y:S01]  /*2650*/  @P1 STS.128 [R232], RZ ;  /* 0x000000ffe8001388 */ /* 0x0003e20000000c00 */
[----:B------:R-:W-:Y:S02]  /*2660*/  CS2R R74, SRZ ;  /* 0x00000000004a7805 */ /* 0x000fe4000001ff00 */
[----:B------:R-:W-:-:S02]  /*2670*/  CS2R R72, SRZ ;  /* 0x0000000000487805 */ /* 0x000fc4000001ff00 */
[----:B------:R-:W-:Y:S01]  /*2680*/  CS2R R70, SRZ ;  /* 0x0000000000467805 */ /* 0x000fe2000001ff00 */
[----:B------:R3:W-:Y:S01]  /*2690*/  @P1 STS.128 [R232+0x2000], RZ ;  /* 0x002000ffe8001388 */ /* 0x0007e20000000c00 */
[----:B------:R-:W-:Y:S02]  /*26a0*/  CS2R R68, SRZ ;  /* 0x0000000000447805 */ /* 0x000fe4000001ff00 */
[----:B------:R-:W-:Y:S01]  /*26b0*/  CS2R R62, SRZ ;  /* 0x00000000003e7805 */ /* 0x000fe2000001ff00 */
[----:B----4-:R-:W-:Y:S01]  /*26c0*/  @!P3 IMAD R14, R11, UR15, R25 ;  /* 0x0000000f0b0ebc24 */ /* 0x010fe2000f8e0219 */
[----:B------:R4:W-:Y:S01]  /*26d0*/  @P1 STS.128 [R232+0x4000], RZ ;  /* 0x004000ffe8001388 */ /* 0x0009e20000000c00 */
[----:B------:R-:W-:Y:S02]  /*26e0*/  CS2R R60, SRZ ;  /* 0x00000000003c7805 */ /* 0x000fe4000001ff00 */
[----:B------:R-:W-:Y:S02]  /*26f0*/  CS2R R66, SRZ ;  /* 0x0000000000427805 */ /* 0x000fe4000001ff00 */
[----:B------:R-:W-:Y:S01]  /*2700*/  CS2R R64, SRZ ;  /* 0x0000000000407805 */ /* 0x000fe2000001ff00 */
[----:B------:R4:W-:Y:S01]  /*2710*/  @P1 STS.128 [R232+0x6000], RZ ;  /* 0x006000ffe8001388 */ /* 0x0009e20000000c00 */
[----:B--2---:R-:W-:-:S02]  /*2720*/  @!P2 LEA R2, P1, R18, R2, 0x1 ;  /* 0x000000021202a211 */ /* 0x004fc400078208ff */
[----:B------:R-:W-:Y:S02]  /*2730*/  CS2R R58, SRZ ;  /* 0x00000000003a7805 */ /* 0x000fe4000001ff00 */
[----:B------:R-:W-:Y:S01]  /*2740*/  CS2R R56, SRZ ;  /* 0x0000000000387805 */ /* 0x000fe2000001ff00 */
[----:B------:R4:W-:Y:S01]  /*2750*/  @P4 STS.128 [R232+0x1000], RZ ;  /* 0x001000ffe8004388 */ /* 0x0009e20000000c00 */
[----:B------:R-:W-:Y:S01]  /*2760*/  @!P2 LEA.HI.X R3, R18, R3, R12, 0x1, P1 ;  /* 0x000000031203a211 */ /* 0x000fe200008f0c0c */
[----:B------:R-:W-:Y:S01]  /*2770*/  @!P3 IMAD R12, R11, UR13, R23 ;  /* 0x0000000d0b0cbc24 */ /* 0x000fe2000f8e0217 */
[----:B-1----:R-:W-:Y:S01]  /*2780*/  @!P3 LEA R4, P1, R22, R4, 0x1 ;  /* 0x000000041604b211 */ /* 0x002fe200078208ff */
[----:B------:R4:W-:Y:S01]  /*2790*/  @P4 STS.128 [R232+0x3000], RZ ;  /* 0x003000ffe8004388 */ /* 0x0009e20000000c00 */
[----:B------:R-:W-:Y:S02]  /*27a0*/  CS2R R54, SRZ ;  /* 0x0000000000367805 */ /* 0x000fe4000001ff00 */
[----:B------:R-:W-:-:S02]  /*27b0*/  CS2R R52, SRZ ;  /* 0x0000000000347805 */ /* 0x000fc4000001ff00 */
[----:B------:R-:W-:Y:S01]  /*27c0*/  @!P3 LEA.HI.X R5, R22, R5, R12, 0x1, P1 ;  /* 0x000000051605b211 */ /* 0x000fe200008f0c0c */
[----:B------:R4:W-:Y:S01]  /*27d0*/  @P4 STS.128 [R232+0x5000], RZ ;  /* 0x005000ffe8004388 */ /* 0x0009e20000000c00 */
[----:B------:R-:W-:Y:S02]  /*27e0*/  CS2R R46, SRZ ;  /* 0x00000000002e7805 */ /* 0x000fe4000001ff00 */
[----:B------:R-:W-:Y:S02]  /*27f0*/  CS2R R44, SRZ ;  /* 0x00000000002c7805 */ /* 0x000fe4000001ff00 */
[----:B------:R-:W-:Y:S01]  /*2800*/  CS2R R50, SRZ ;  /* 0x0000000000327805 */ /* 0x000fe2000001ff00 */
[----:B------:R4:W-:Y:S01]  /*2810*/  @P4 STS.128 [R232+0x7000], RZ ;  /* 0x007000ffe8004388 */ /* 0x0009e20000000c00 */
[----:B------:R-:W-:Y:S02]  /*2820*/  CS2R R48, SRZ ;  /* 0x0000000000307805 */ /* 0x000fe4000001ff00 */
[----:B------:R-:W-:-:S02]  /*2830*/  CS2R R42, SRZ ;  /* 0x00000000002a7805 */ /* 0x000fc4000001ff00 */
[----:B------:R-:W-:Y:S01]  /*2840*/  CS2R R40, SRZ ;  /* 0x0000000000287805 */ /* 0x000fe2000001ff00 */
[----:B------:R-:W-:Y:S01]  /*2850*/  @!PT LDS RZ, [RZ] ;  /* 0x00000000fffff984 */ /* 0x000fe20000000800 */
[----:B------:R-:W-:Y:S01]  /*2860*/  @!PT LDS RZ, [RZ] ;  /* 0x00000000fffff984 */ /* 0x000fe20000000800 */
[----:B------:R-:W-:Y:S01]  /*2870*/  @!PT LDS RZ, [RZ] ;  /* 0x00000000fffff984 */ /* 0x000fe20000000800 */
        /* <DEDUP_REMOVED lines=9> */
[----:B------:R-:W-:Y:S02]  /*2910*/  UIADD3 UR52, UPT, UPT, UR52, 0x40, -UR36 ;  /* 0x0000004034347890 */ /* 0x000fe4000fffe824 */
[----:B------:R-:W-:Y:S01]  /*2920*/  UIADD3 UR30, UPT, UPT, UR30, 0x40, URZ ;  /* 0x000000401e1e7890 */ /* 0x000fe2000fffe0ff */
[----:B------:R-:W-:Y:S01]  /*2930*/  @!P4 LDGSTS.E.BYPASS.LTC128B.128 [R232+0x7000], desc[UR34][R26.64+0x180] ;  /* 0x070001801ae8cfae */ /* 0x000fe2000b981a22 */
[C---:B---3--:R-:W-:Y:S01]  /*2940*/  @!P3 LEA R20, P4, R24.reuse, R6, 0x1 ;  /* 0x000000061814b211 */ /* 0x048fe200078808ff */
[----:B------:R-:W-:Y:S01]  /*2950*/  USHF.L.U32 UR55, UR55, 0x3, URZ ;  /* 0x0000000337377899 */ /* 0x000fe200080006ff */
[----:B------:R-:W1:Y:S02]  /*2960*/  LDCU UR9, c[0x0][0x3e0] ;  /* 0x00007c00ff0977ac */ /* 0x000e640008000800 */
[----:B------:R-:W-:-:S02]  /*2970*/  @!P3 LEA.HI.X R21, R24, R7, R14, 0x1, P4 ;  /* 0x000000071815b211 */ /* 0x000fc400020f0c0e */
[----:B------:R-:W2:Y:S01]  /*2980*/  @!P2 LDC.64 R6, c[0x0][0x390] ;  /* 0x0000e400ff06ab82 */ /* 0x000ea20000000a00 */
[----:B------:R-:W3:Y:S02]  /*2990*/  LDCU UR10, c[0x0][0x45c] ;  /* 0x00008b80ff0a77ac */ /* 0x000ee40008000800 */
[----:B------:R-:W-:Y:S04]  /*29a0*/  @!P3 LDGSTS.E.BYPASS.LTC128B.128 [R13+0x18000], desc[UR34][R20.64] ;  /* 0x18000000140dbfae */ /* 0x000fe8000b981a22 */
[----:B------:R-:W-:Y:S04]  /*29b0*/  @!P3 LDGSTS.E.BYPASS.LTC128B.128 [R13+0x1a000], desc[UR34][R20.64+0x80] ;  /* 0x1a000080140dbfae */ /* 0x000fe8000b981a22 */
[----:B------:R-:W-:Y:S04]  /*29c0*/  @!P3 LDGSTS.E.BYPASS.LTC128B.128 [R13+0x1c000], desc[UR34][R20.64+0x100] ;  /* 0x1c000100140dbfae */ /* 0x000fe8000b981a22 */
[----:B------:R-:W-:Y:S04]  /*29d0*/  @!P3 LDGSTS.E.BYPASS.LTC128B.128 [R13+0x1e000], desc[UR34][R20.64+0x180] ;  /* 0x1e000180140dbfae */ /* 0x000fe8000b981a22 */
[----:B------:R4:W-:Y:S04]  /*29e0*/  @P3 STS.128 [R13+0x18000], RZ ;  /* 0x018000ff0d003388 */ /* 0x0009e80000000c00 */
[----:B------:R4:W-:Y:S01]  /*29f0*/  @P3 STS.128 [R13+0x1a000], RZ ;  /* 0x01a000ff0d003388 */ /* 0x0009e20000000c00 */
[----:B--2---:R-:W-:Y:S01]  /*2a00*/  @!P2 LEA R14, P1, R16, R6, 0x1 ;  /* 0x00000006100ea211 */ /* 0x004fe200078208ff */
[----:B------:R-:W-:-:S02]  /*2a10*/  IMAD.MOV.U32 R6, RZ, RZ, 0x4 ;  /* 0x00000004ff067424 */ /* 0x000fc400078e00ff */
[----:B------:R4:W-:Y:S01]  /*2a20*/  @P3 STS.128 [R13+0x1c000], RZ ;  /* 0x01c000ff0d003388 */ /* 0x0009e20000000c00 */
[----:B------:R-:W-:Y:S01]  /*2a30*/  @!P2 LEA.HI.X R15, R16, R7, R0, 0x1, P1 ;  /* 0x00000007100fa211 */ /* 0x000fe200008f0c00 */
[C---:B------:R-:W-:Y:S01]  /*2a40*/  IMAD.WIDE.U32 R16, R231.reuse, R6, UR64 ;  /* 0x00000040e7107e25 */ /* 0x040fe2000f8e0006 */
[----:B------:R-:W-:Y:S01]  /*2a50*/  ISETP.GE.AND P1, PT, R231, UR49, PT ;  /* 0x00000031e7007c0c */ /* 0x000fe2000bf26270 */
[----:B------:R4:W-:Y:S04]  /*2a60*/  @P3 STS.128 [R13+0x1e000], RZ ;  /* 0x01e000ff0d003388 */ /* 0x0009e80000000c00 */
[----:B------:R-:W5:Y:S01]  /*2a70*/  @!P0 LDG.E R229, desc[UR34][R16.64+0x20] ;  /* 0x0000202210e58981 */ /* 0x000f62000c1e1900 */
[----:B------:R-:W-:-:S03]  /*2a80*/  IMAD.SHL.U32 R0, R8, 0x40, RZ ;  /* 0x0000004008007824 */ /* 0x000fc600078e00ff */
[----:B------:R4:W-:Y:S04]  /*2a90*/  @P2 STS.128 [R13+0x19000], RZ ;  /* 0x019000ff0d002388 */ /* 0x0009e80000000c00 */
[----:B------:R4:W-:Y:S04]  /*2aa0*/  @P2 STS.128 [R13+0x1b000], RZ ;  /* 0x01b000ff0d002388 */ /* 0x0009e80000000c00 */
[----:B------:R4:W-:Y:S04]  /*2ab0*/  @P2 STS.128 [R13+0x1d000], RZ ;  /* 0x01d000ff0d002388 */ /* 0x0009e80000000c00 */
[----:B------:R4:W-:Y:S04]  /*2ac0*/  @P2 STS.128 [R13+0x1f000], RZ ;  /* 0x01f000ff0d002388 */ /* 0x0009e80000000c00 */
        /* <DEDUP_REMOVED lines=11> */
[----:B------:R4:W-:Y:S04]  /*2b80*/  @P3 STS.128 [R13+0x20000], RZ ;  /* 0x020000ff0d003388 */ /* 0x0009e80000000c00 */
[----:B------:R4:W-:Y:S01]  /*2b90*/  @P3 STS.128 [R13+0x22000], RZ ;  /* 0x022000ff0d003388 */ /* 0x0009e20000000c00 */
[----:B--2---:R-:W-:-:S03]  /*2ba0*/  LOP3.LUT R3, R0, 0x1c0, RZ, 0xc0, !PT ;  /* 0x000001c000037812 */ /* 0x004fc600078ec0ff */
[----:B------:R4:W-:Y:S04]  /*2bb0*/  @P3 STS.128 [R13+0x24000], RZ ;  /* 0x024000ff0d003388 */ /* 0x0009e80000000c00 */
[----:B------:R4:W-:Y:S01]  /*2bc0*/  @P3 STS.128 [R13+0x26000], RZ ;  /* 0x026000ff0d003388 */ /* 0x0009e20000000c00 */
[----:B------:R-:W-:-:S03]  /*2bd0*/  LOP3.LUT R3, R3, 0x38, R10, 0xf8, !PT ;  /* 0x0000003803037812 */ /* 0x000fc600078ef80a */
[----:B------:R4:W-:Y:S04]  /*2be0*/  @P2 STS.128 [R13+0x21000], RZ ;  /* 0x021000ff0d002388 */ /* 0x0009e80000000c00 */
[----:B------:R4:W-:Y:S04]  /*2bf0*/  @P2 STS.128 [R13+0x23000], RZ ;  /* 0x023000ff0d002388 */ /* 0x0009e80000000c00 */
[----:B------:R4:W-:Y:S01]  /*2c00*/  @P2 STS.128 [R13+0x25000], RZ ;  /* 0x025000ff0d002388 */ /* 0x0009e20000000c00 */
[----:B-1----:R-:W-:-:S03]  /*2c10*/  IMAD.SHL.U32 R4, R8, 0x2, RZ ;  /* 0x0000000208047824 */ /* 0x002fc600078e00ff */
[----:B------:R4:W-:Y:S04]  /*2c20*/  @P2 STS.128 [R13+0x27000], RZ ;  /* 0x027000ff0d002388 */ /* 0x0009e80000000c00 */
[----:B------:R-:W-:Y:S01]  /*2c30*/  @!PT LDS RZ, [RZ] ;  /* 0x00000000fffff984 */ /* 0x000fe20000000800 */
[----:B------:R-:W-:Y:S01]  /*2c40*/  @!PT LDS RZ, [RZ] ;  /* 0x00000000fffff984 */ /* 0x000fe20000000800 */
[----:B------:R-:W-:Y:S01]  /*2c50*/  @!PT LDS RZ, [RZ] ;  /* 0x00000000fffff984 */ /* 0x000fe20000000800 */
[----:B------:R4:W-:Y:S04]  /*2c60*/  @!P2 LDGSTS.E.BYPASS.LTC128B.128 [R13+0x21000], desc[UR34][R14.64] ;  /* 0x210000000e0dafae */ /* 0x0009e8000b981a22 */
[----:B------:R4:W-:Y:S01]  /*2c70*/  @!P2 LDGSTS.E.BYPASS.LTC128B.128 [R13+0x23000], desc[UR34][R14.64+0x80] ;  /* 0x230000800e0dafae */ /* 0x0009e2000b981a22 */
[----:B------:R-:W-:-:S03]  /*2c80*/  LOP3.LUT R9, R3, 0x8, R9, 0x78, !PT ;  /* 0x0000000803097812 */ /* 0x000fc600078e7809 */
[----:B------:R4:W-:Y:S01]  /*2c90*/  @!P2 LDGSTS.E.BYPASS.LTC128B.128 [R13+0x25000], desc[UR34][R14.64+0x100] ;  /* 0x250001000e0dafae */ /* 0x0009e2000b981a22 */
[----:B------:R-:W-:-:S03]  /*2ca0*/  LOP3.LUT R4, R4, 0x20, RZ, 0xc0, !PT ;  /* 0x0000002004047812 */ /* 0x000fc600078ec0ff */
[----:B------:R4:W-:Y:S01]  /*2cb0*/  @!P2 LDGSTS.E.BYPASS.LTC128B.128 [R13+0x27000], desc[UR34][R14.64+0x180] ;  /* 0x270001800e0dafae */ /* 0x0009e2000b981a22 */
[----:B------:R-:W-:Y:S02]  /*2cc0*/  LOP3.LUT R5, R0, 0x200, RZ, 0xc0, !PT ;  /* 0x0000020000057812 */ /* 0x000fe400078ec0ff */
[----:B------:R-:W-:Y:S01]  /*2cd0*/  LOP3.LUT R11, R4, 0x18, R11, 0xf8, !PT ;  /* 0x00000018040b7812 */ /* 0x000fe200078ef80b */
[----:B------:R-:W0:Y:S01]  /*2ce0*/  LDGDEPBAR ;  /* 0x00000000000079af */ /* 0x000e220000000000 */
[----:B------:R-:W-:Y:S02]  /*2cf0*/  IMAD.SHL.U32 R213, R216, 0x40, RZ ;  /* 0x00000040d8d57824 */ /* 0x000fe400078e00ff */
[C---:B------:R-:W-:Y:S01]  /*2d00*/  IMAD.SHL.U32 R6, R8.reuse, 0x20, RZ ;  /* 0x0000002008067824 */ /* 0x040fe200078e00ff */
[----:B------:R4:W5:Y:S01]  /*2d10*/  @!P1 LDG.E R230, desc[UR34][R16.64] ;  /* 0x0000002210e69981 */ /* 0x000962000c1e1900 */
[----:B------:R-:W-:Y:S01]  /*2d20*/  R2P PR, R8, 0x6 ;  /* 0x0000000608007804 */ /* 0x000fe20000000000 */
[C---:B------:R-:W-:Y:S01]  /*2d30*/  IMAD.SHL.U32 R214, R216.reuse, 0x20, RZ ;  /* 0x00000020d8d67824 */ /* 0x040fe200078e00ff */
[----:B------:R-:W-:Y:S01]  /*2d40*/  LOP3.LUT R8, R3, 0x8, R8, 0x78, !PT ;  /* 0x0000000803087812 */ /* 0x000fe200078e7808 */
[C---:B------:R-:W-:Y:S01]  /*2d50*/  IMAD.SHL.U32 R215, R216.reuse, 0x2, RZ ;  /* 0x00000002d8d77824 */ /* 0x040fe200078e00ff */
[----:B------:R-:W-:Y:S01]  /*2d60*/  LOP3.LUT R3, R213, 0x1c0, RZ, 0xc0, !PT ;  /* 0x000001c0d5037812 */ /* 0x000fe200078ec0ff */
[----:B------:R-:W-:Y:S01]  /*2d70*/  IMAD.SHL.U32 R212, R216, 0x8, RZ ;  /* 0x00000008d8d47824 */ /* 0x000fe200078e00ff */
[----:B------:R-:W-:Y:S01]  /*2d80*/  LOP3.LUT R2, R6, 0x200, RZ, 0xc0, !PT ;  /* 0x0000020006027812 */ /* 0x000fe200078ec0ff */
[----:B------:R-:W-:Y:S01]  /*2d90*/  IMAD.SHL.U32 R250, R216, 0x10, RZ ;  /* 0x00000010d8fa7824 */ /* 0x000fe200078e00ff */
[----:B------:R-:W-:-:S02]  /*2da0*/  SHF.R.U32.HI R228, RZ, 0x2, R216 ;  /* 0x00000002ffe47819 */ /* 0x000fc400000116d8 */
[----:B------:R-:W-:Y:S02]  /*2db0*/  LOP3.LUT R7, R215, 0x38, RZ, 0xc0, !PT ;  /* 0x00000038d7077812 */ /* 0x000fe400078ec0ff */
[----:B------:R-:W-:Y:S02]  /*2dc0*/  LOP3.LUT R233, R214, 0x200, RZ, 0xc0, !PT ;  /* 0x00000200d6e97812 */ /* 0x000fe400078ec0ff */
[----:B------:R-:W-:Y:S02]  /*2dd0*/  LOP3.LUT R3, R3, 0x38, R212, 0xf8, !PT ;  /* 0x0000003803037812 */ /* 0x000fe400078ef8d4 */
[----:B------:R-:W-:Y:S02]  /*2de0*/  LOP3.LUT R6, R5, 0xc00, R6, 0xf8, !PT ;  /* 0x00000c0005067812 */ /* 0x000fe400078ef806 */
[----:B------:R-:W-:Y:S02]  /*2df0*/  LOP3.LUT R223, R2, 0x3800, R223, 0xf8, !PT ;  /* 0x0000380002df7812 */ /* 0x000fe400078ef8df */
[----:B------:R-:W-:-:S02]  /*2e00*/  LOP3.LUT R5, R11, 0x1c0, R0, 0xf8, !PT ;  /* 0x000001c00b057812 */ /* 0x000fc400078ef800 */
[----:B------:R-:W-:Y:S02]  /*2e10*/  LOP3.LUT R7, R7, 0x20, R228, 0x78, !PT ;  /* 0x0000002007077812 */ /* 0x000fe400078e78e4 */
[----:B------:R-:W-:Y:S02]  /*2e20*/  LOP3.LUT R233, R233, 0x3800, R250, 0xf8, !PT ;  /* 0x00003800e9e97812 */ /* 0x000fe400078ef8fa */
[----:B------:R-:W-:Y:S02]  /*2e30*/  LOP3.LUT R2, R3, 0x8, R216, 0x78, !PT ;  /* 0x0000000803027812 */ /* 0x000fe400078e78d8 */
[----:B------:R-:W-:Y:S02]  /*2e40*/  LOP3.LUT R5, R5, 0x38, R10, 0x78, !PT ;  /* 0x0000003805057812 */ /* 0x000fe400078e780a */
[----:B------:R-:W-:Y:S02]  /*2e50*/  LOP3.LUT R250, R7, 0x1c0, R250, 0xf8, !PT ;  /* 0x000001c007fa7812 */ /* 0x000fe400078ef8fa */
[----:B------:R-:W-:-:S02]  /*2e60*/  LOP3.LUT R233, R233, R2, RZ, 0xfc, !PT ;  /* 0x00000002e9e97212 */ /* 0x000fc400078efcff */
[----:B------:R-:W-:Y:S02]  /*2e70*/  LOP3.LUT R7, R213, 0x200, RZ, 0xc0, !PT ;  /* 0x00000200d5077812 */ /* 0x000fe400078ec0ff */
[----:B------:R-:W-:Y:S02]  /*2e80*/  SHF.R.U32.HI R2, RZ, 0x1, R216 ;  /* 0x00000001ff027819 */ /* 0x000fe400000116d8 */
[----:B------:R-:W-:Y:S02]  /*2e90*/  LOP3.LUT R5, R5, 0x200, R0, 0xf8, !PT ;  /* 0x0000020005057812 */ /* 0x000fe400078ef800 */
[----:B------:R-:W-:Y:S02]  /*2ea0*/  LOP3.LUT R0, R7, 0xc00, R214, 0xf8, !PT ;  /* 0x00000c0007007812 */ /* 0x000fe400078ef8d6 */
[----:B------:R-:W-:Y:S02]  /*2eb0*/  LOP3.LUT R217, R3, 0x8, R2, 0x78, !PT ;  /* 0x0000000803d97812 */ /* 0x000fe400078e7802 */
[----:B------:R-:W-:-:S02]  /*2ec0*/  LOP3.LUT R4, R7, 0x400, R214, 0xf8, !PT ;  /* 0x0000040007047812 */ /* 0x000fc400078ef8d6 */
[----:B------:R-:W-:Y:S02]  /*2ed0*/  LOP3.LUT R223, R223, R8, RZ, 0xfc, !PT ;  /* 0x00000008dfdf7212 */ /* 0x000fe400078efcff */
[-C--:B------:R-:W-:Y:S02]  /*2ee0*/  LOP3.LUT R0, R0, R217.reuse, RZ, 0xfc, !PT ;  /* 0x000000d900007212 */ /* 0x080fe400078efcff */
[----:B------:R-:W-:Y:S01]  /*2ef0*/  LOP3.LUT R217, R4, R217, RZ, 0xfc, !PT ;  /* 0x000000d904d97212 */ /* 0x000fe200078efcff */
[----:B------:R-:W-:Y:S01]  /*2f00*/  IMAD.U32 R4, RZ, RZ, UR45 ;  /* 0x0000002dff047e24 */ /* 0x000fe2000f8e00ff */
[----:B------:R-:W-:Y:S02]  /*2f10*/  LOP3.LUT R6, R6, R9, RZ, 0xfc, !PT ;  /* 0x0000000906067212 */ /* 0x000fe400078efcff */
[----:B------:R-:W-:Y:S02]  /*2f20*/  SEL R226, R226, 0xffffffc0, !P2 ;  /* 0xffffffc0e2e27807 */ /* 0x000fe40005000000 */
[----:B------:R-:W-:-:S02]  /*2f30*/  LEA R223, R223, UR24, 0x1 ;  /* 0x00000018dfdf7c11 */ /* 0x000fc4000f8e08ff */
[----:B------:R-:W-:Y:S02]  /*2f40*/  LOP3.LUT R8, R214, 0xc00, RZ, 0xc0, !PT ;  /* 0x00000c00d6087812 */ /* 0x000fe400078ec0ff */
[----:B------:R-:W-:Y:S01]  /*2f50*/  SEL R224, R224, 0xffffffe0, !P1 ;  /* 0xffffffe0e0e07807 */ /* 0x000fe20004800000 */
[----:B------:R-:W-:Y:S01]  /*2f60*/  IMAD.IADD R221, R226, 0x1, R223 ;  /* 0x00000001e2dd7824 */ /* 0x000fe200078e02df */
[----:B------:R-:W-:Y:S02]  /*2f70*/  IADD3 R251, PT, PT, R4, UR36, R231 ;  /* 0x0000002404fb7c10 */ /* 0x000fe4000fffe0e7 */
[----:B------:R-:W-:Y:S02]  /*2f80*/  LEA R6, R6, UR24, 0x1 ;  /* 0x0000001806067c11 */ /* 0x000fe4000f8e08ff */
[----:B------:R-:W-:Y:S02]  /*2f90*/  LEA R5, R5, UR24, 0x1 ;  /* 0x0000001805057c11 */ /* 0x000fe4000f8e08ff */
[----:B------:R-:W-:-:S02]  /*2fa0*/  LOP3.LUT R7, R8, 0x6, R215, 0xf8, !PT ;  /* 0x0000000608077812 */ /* 0x000fc400078ef8d7 */
[----:B------:R-:W-:Y:S02]  /*2fb0*/  LOP3.LUT P1, RZ, R216, 0x4, RZ, 0xc0, !PT ;  /* 0x00000004d8ff7812 */ /* 0x000fe4000782c0ff */
[----:B------:R-:W-:Y:S02]  /*2fc0*/  CS2R R26, SRZ ;  /* 0x00000000001a7805 */ /* 0x000fe4000001ff00 */
[----:B------:R-:W-:Y:S02]  /*2fd0*/  LOP3.LUT R250, R7, R250, RZ, 0xfc, !PT ;  /* 0x000000fa07fa7212 */ /* 0x000fe400078efcff */
[----:B------:R-:W-:Y:S02]  /*2fe0*/  CS2R R24, SRZ ;  /* 0x0000000000187805 */ /* 0x000fe4000001ff00 */
[----:B------:R-:W-:Y:S02]  /*2ff0*/  CS2R R22, SRZ ;  /* 0x0000000000167805 */ /* 0x000fe4000001ff00 */
[----:B------:R-:W-:-:S02]  /*3000*/  CS2R R20, SRZ ;  /* 0x0000000000147805 */ /* 0x000fc4000001ff00 */
[C---:B------:R-:W-:Y:S01]  /*3010*/  LOP3.LUT P2, RZ, R216.reuse, 0x2, RZ, 0xc0, !PT ;  /* 0x00000002d8ff7812 */ /* 0x040fe2000784c0ff */
[----:B------:R-:W-:Y:S01]  /*3020*/  VIADD R251, R251, -UR43 ;  /* 0x8000002bfbfb7c36 */ /* 0x000fe20008000000 */
[----:B------:R-:W-:Y:S01]  /*3030*/  LOP3.LUT P3, RZ, R216, 0x8, RZ, 0xc0, !PT ;  /* 0x00000008d8ff7812 */ /* 0x000fe2000786c0ff */
[----:B------:R-:W-:Y:S01]  /*3040*/  VIADD R219, R6, UR8 ;  /* 0x0000000806db7c36 */ /* 0x000fe20008000000 */
[----:B------:R-:W-:Y:S01]  /*3050*/  SHF.R.U32.HI R244, RZ, 0x2, R245 ;  /* 0x00000002fff47819 */ /* 0x000fe200000116f5 */
[C---:B------:R-:W-:Y:S01]  /*3060*/  IMAD.IADD R222, R224.reuse, 0x1, R223 ;  /* 0x00000001e0de7824 */ /* 0x040fe200078e02df */
[----:B------:R-:W-:Y:S01]  /*3070*/  SHF.R.U32.HI R243, RZ, 0x1, R245 ;  /* 0x00000001fff37819 */ /* 0x000fe200000116f5 */
[----:B------:R-:W-:Y:S01]  /*3080*/  VIADD R218, R5, UR8 ;  /* 0x0000000805da7c36 */ /* 0x000fe20008000000 */
[----:B------:R-:W-:Y:S01]  /*3090*/  SEL R249, R249, 0xfffffff0, !P1 ;  /* 0xfffffff0f9f97807 */ /* 0x000fe20004800000 */
[----:B------:R-:W-:Y:S01]  /*30a0*/  IMAD.IADD R220, R224, 0x1, R221 ;  /* 0x00000001e0dc7824 */ /* 0x000fe200078e02dd */
[----:B---34-:R-:W-:-:S12]  /*30b0*/  USHF.L.U32 UR11, UR11, 0x6, URZ ;  /* 0x000000060b0b7899 */ /* 0x018fd800080006ff */
.L_x_507:
[----:B------:R-:W0:Y:S01]  /*30c0*/  LDGDEPBAR ;  /* 0x00000000000079af */ /* 0x000e220000000000 */
[C---:B------:R-:W-:Y:S01]  /*30d0*/  IMAD.IADD R116, R219.reuse, 0x1, R224 ;  /* 0x00000001db747824 */ /* 0x040fe200078e02e0 */
[C---:B-----5:R-:W-:Y:S01]  /*30e0*/  FSETP.NEU.FTZ.AND P4, PT, R230.reuse, -INF , PT ;  /* 0xff800000e600780b */ /* 0x060fe20003f9d000 */
[----:B------:R-:W-:Y:S01]  /*30f0*/  IMAD.IADD R117, R219, 0x1, R226 ;  /* 0x00000001db757824 */ /* 0x000fe200078e02e2 */
[----:B------:R-:W-:Y:S01]  /*3100*/  SEL R226, R247, 0xffffffc0, !P1 ;  /* 0xffffffc0f7e27807 */ /* 0x000fe20004800000 */
[----:B------:R-:W-:Y:S02]  /*3110*/  IMAD.U32 R130, RZ, RZ, UR37 ;  /* 0x00000025ff827e24 */ /* 0x000fe4000f8e00ff */
[----:B------:R-:W-:Y:S01]  /*3120*/  FMUL.FTZ R118, R230, 1.4426950216293334961 ;  /* 0x3fb8aa3be6767820 */ /* 0x000fe20000410000 */
[----:B------:R-:W-:Y:S02]  /*3130*/  IMAD.IADD R224, R224, 0x1, R117 ;  /* 0x00000001e0e07824 */ /* 0x000fe400078e0275 */
[----:B------:R-:W-:Y:S01]  /*3140*/  FMUL.FTZ R196, R229, 1.4426950216293334961 ;  /* 0x3fb8aa3be5c47820 */ /* 0x000fe20000410000 */
[----:B------:R-:W-:Y:S01]  /*3150*/  UIADD3 UR45, UPT, UPT, UR45, -0x40, URZ ;  /* 0xffffffc02d2d7890 */ /* 0x000fe2000fffe0ff */
[----:B------:R-:W-:Y:S01]  /*3160*/  FSEL R118, R118, RZ, P4 ;  /* 0x000000ff76767208 */ /* 0x000fe20002000000 */
[----:B------:R-:W-:Y:S02]  /*3170*/  UIADD3 UR44, UPT, UPT, UR44, -0x1, URZ ;  /* 0xffffffff2c2c7890 */ /* 0x000fe4000fffe0ff */
[----:B------:R-:W-:Y:S04]  /*3180*/  UISETP.GE.AND UP0, UPT, UR45, UR52, UPT ;  /* 0x000000342d00728c */ /* 0x000fe8000bf06270 */
[----:B------:R-:W-:Y:S01]  /*3190*/  UISETP.LT.AND UP0, UPT, UR30, UR36, UP0 ;  /* 0x000000241e00728c */ /* 0x000fe20008701270 */
[----:B------:R-:W-:Y:S04]  /*31a0*/  DEPBAR.LE SB0, 0x0 ;  /* 0x000080000000791a */ /* 0x000fe80000000000 */
[----:B------:R-:W-:Y:S01]  /*31b0*/  BAR.SYNC.DEFER_BLOCKING 0x0 ;  /* 0x0000000000007b1d */ /* 0x000fe20000010000 */
[----:B------:R-:W-:Y:S01]  /*31c0*/  PLOP3.LUT P0, PT, PT, PT, UP0, 0x80, 0x8 ;  /* 0x000000000008781c */ /* 0x000fe20003f0f008 */
[----:B------:R-:W-:Y:S11]  /*31d0*/  UISETP.GT.AND UP0, UPT, UR44, UR51, UPT ;  /* 0x000000332c00728c */ /* 0x000ff6000bf04270 */
[----:B------:R-:W-:Y:S01]  /*31e0*/  @!UPT UIADD3 URZ, UPT, UPT, URZ, URZ, URZ ;  /* 0x000000fffffff290 */ /* 0x000fe2000fffe0ff */
[----:B------:R-:W-:Y:S02]  /*31f0*/  @!P0 LOP3.LUT R119, R215, 0x6, RZ, 0xc0, !PT ;  /* 0x00000006d7778812 */ /* 0x000fe400078ec0ff */
[----:B------:R-:W-:Y:S02]  /*3200*/  @!P0 VIADDMNMX R199, R251, -R241, UR36, PT ;  /* 0x00000024fbc78e46 */ /* 0x000fe4000b8009f1 */
[----:B------:R-:W-:Y:S05]  /*3210*/  @!P0 LOP3.LUT R119, R119, 0xe0, R228, 0xf8, !PT ;  /* 0x000000e077778812 */ /* 0x000fea00078ef8e4 */
[----:B------:R-:W-:Y:S01]  /*3220*/  @!P0 IMAD R130, R130, 0x40, R119 ;  /* 0x0000004082828824 */ /* 0x000fe200078e0277 */
[----:B------:R-:W-:Y:S01]  /*3230*/  LDSM.16.M88.4 R84, [R219] ;  /* 0x00000000db54783b */ /* 0x000fe20000000200 */
[----:B------:R-:W-:Y:S02]  /*3240*/  @!P0 VIADDMNMX R119, R251, -R242, UR36, PT ;  /* 0x00000024fb778e46 */ /* 0x000fe4000b8009f2 */
[C---:B------:R-:W-:Y:S02]  /*3250*/  @!P0 VIADD R122, R130.reuse, 0x1 ;  /* 0x00000001827a8836 */ /* 0x040fe40000000000 */
[----:B------:R-:W1:Y:S01]  /*3260*/  LDSM.16.M88.4 R88, [R223+0x18000] ;  /* 0x01800000df58783b */ /* 0x000e620000000200 */
[C---:B------:R-:W-:Y:S01]  /*3270*/  @!P0 VIADD R128, R130.reuse, 0x8 ;  /* 0x0000000882808836 */ /* 0x040fe20000000000 */
[CC--:B------:R-:W-:Y:S01]  /*3280*/  @!P0 ISETP.GE.AND P5, PT, R130.reuse, R119.reuse, PT ;  /* 0x000000778200820c */ /* 0x0c0fe20003fa6270 */
[----:B------:R-:W-:Y:S01]  /*3290*/  @!P0 VIADD R126, R130, 0x9 ;  /* 0x00000009827e8836 */ /* 0x000fe20000000000 */
[----:B------:R-:W-:Y:S01]  /*32a0*/  @!P0 ISETP.GE.AND P4, PT, R122, R119, PT ;  /* 0x000000777a00820c */ /* 0x000fe20003f86270 */
[----:B------:R-:W2:Y:S01]  /*32b0*/  LDSM.16.M88.4 R92, [R223+0x18800] ;  /* 0x01880000df5c783b */ /* 0x000ea20000000200 */
[C---:B------:R-:W-:Y:S02]  /*32c0*/  @!P0 VIADD R200, R130.reuse, 0x10 ;  /* 0x0000001082c88836 */ /* 0x040fe40000000000 */
[----:B------:R-:W-:Y:S02]  /*32d0*/  @!P0 VIADD R198, R130, 0x11 ;  /* 0x0000001182c68836 */ /* 0x000fe40000000000 */
        /* <DEDUP_REMOVED lines=118> */
[----:B------:R-:W-:Y:S01]  /*3a40*/  FFMA.FTZ R120, R4, UR10, -R118 ;  /* 0x0000000a04787c23 */ /* 0x000fe20008010876 */
        /* <DEDUP_REMOVED lines=11> */
[----:B------:R-:W-:Y:S01]  /*3b00*/  FFMA.FTZ R122, R6, UR10, -R196 ;  /* 0x0000000a067a7c23 */ /* 0x000fe200080108c4 */
[--C-:B------:R-:W-:Y:S03]  /*3b10*/  FFMA.FTZ R124, R8, UR10, -R118.reuse ;  /* 0x0000000a087c7c23 */ /* 0x100fe60008010876 */
        /* <DEDUP_REMOVED lines=14> */
[----:B------:R-:W-:Y:S03]  /*3c00*/  @!P0 ISETP.GE.AND P4, PT, R198, R119, PT ;  /* 0x00000077c600820c */ /* 0x000fe60003f86270 */
[--C-:B------:R-:W-:Y:S01]  /*3c10*/  FFMA.FTZ R128, R12, UR10, -R118.reuse ;  /* 0x0000000a0c807c23 */ /* 0x100fe20008010876 */
[----:B------:R-:W-:Y:S02]  /*3c20*/  @!P0 FSEL R13, R13, -INF , !P4 ;  /* 0xff8000000d0d8808 */ /* 0x000fe40006000000 */
[----:B------:R-:W-:Y:S01]  /*3c30*/  MUFU.EX2 R126, R126 ;  /* 0x0000007e007e7308 */ /* 0x000fe20000000800 */
[-C--:B------:R-:W-:Y:S01]  /*3c40*/  @!P0 ISETP.GE.AND P4, PT, R200, R199.reuse, PT ;  /* 0x000000c7c800820c */ /* 0x080fe20003f86270 */
[C---:B------:R-:W-:Y:S01]  /*3c50*/  @!P0 VIADD R200, R130.reuse, 0x18 ;  /* 0x0000001882c88836 */ /* 0x040fe20000000000 */
[----:B--2---:R-:W-:Y:S01]  /*3c60*/  F2FP.F16.F32.PACK_AB R211, R123, R122 ;  /* 0x0000007a7bd3723e */ /* 0x004fe200000000ff */
[----:B------:R-:W-:Y:S01]  /*3c70*/  @!P0 VIADD R130, R130, 0x19 ;  /* 0x0000001982828836 */ /* 0x000fe20000000000 */
[----:B------:R-:W-:Y:S01]  /*3c80*/  @!P0 FSEL R14, R14, -INF , !P4 ;  /* 0xff8000000e0e8808 */ /* 0x000fe20006000000 */
[----:B------:R-:W-:Y:S01]  /*3c90*/  FFMA.FTZ R129, R13, UR10, -R118 ;  /* 0x0000000a0d817c23 */ /* 0x000fe20008010876 */
[----:B------:R-:W-:Y:S03]  /*3ca0*/  @!P0 ISETP.GE.AND P4, PT, R198, R199, PT ;  /* 0x000000c7c600820c */ /* 0x000fe60003f86270 */
[----:B------:R-:W1:Y:S01]  /*3cb0*/  MUFU.EX2 R125, R125 ;  /* 0x0000007d007d7308 */ /* 0x000e620000000800 */
[--C-:B------:R-:W-:Y:S01]  /*3cc0*/  FFMA.FTZ R131, R14, UR10, -R196.reuse ;  /* 0x0000000a0e837c23 */ /* 0x100fe200080108c4 */
[----:B------:R-:W-:Y:S02]  /*3cd0*/  @!P0 FSEL R15, R15, -INF , !P4 ;  /* 0xff8000000f0f8808 */ /* 0x000fe40006000000 */
[-C--:B------:R-:W-:Y:S03]  /*3ce0*/  @!P0 ISETP.GE.AND P4, PT, R200, R119.reuse, PT ;  /* 0x00000077c800820c */ /* 0x080fe60003f86270 */
[----:B------:R-:W-:Y:S01]  /*3cf0*/  FFMA.FTZ R198, R15, UR10, -R196 ;  /* 0x0000000a0fc67c23 */ /* 0x000fe200080108c4 */
[----:B------:R-:W-:Y:S02]  /*3d00*/  @!P0 FSEL R16, R16, -INF , !P4 ;  /* 0xff80000010108808 */ /* 0x000fe40006000000 */
[----:B------:R-:W2:Y:S01]  /*3d10*/  MUFU.EX2 R127, R127 ;  /* 0x0000007f007f7308 */ /* 0x000ea20000000800 */
[----:B------:R-:W-:Y:S02]  /*3d20*/  @!P0 ISETP.GE.AND P4, PT, R130, R119, PT ;  /* 0x000000778200820c */ /* 0x000fe40003f86270 */
[--C-:B------:R-:W-:Y:S02]  /*3d30*/  FFMA.FTZ R197, R16, UR10, -R118.reuse ;  /* 0x0000000a10c57c23 */ /* 0x100fe40008010876 */
[----:B------:R-:W-:Y:S02]  /*3d40*/  @!P0 FSEL R17, R17, -INF , !P4 ;  /* 0xff80000011118808 */ /* 0x000fe40006000000 */
[-C--:B------:R-:W-:Y:S03]  /*3d50*/  @!P0 ISETP.GE.AND P4, PT, R200, R199.reuse, PT ;  /* 0x000000c7c800820c */ /* 0x080fe60003f86270 */
[----:B------:R-:W-:Y:S01]  /*3d60*/  MUFU.EX2 R131, R131 ;  /* 0x0000008300837308 */ /* 0x000fe20000000800 */
[----:B------:R-:W-:Y:S01]  /*3d70*/  LEA R200, R250, UR4, 0x1 ;  /* 0x00000004fac87c11 */ /* 0x000fe2000f8e08ff */
[----:B------:R-:W-:Y:S01]  /*3d80*/  FFMA.FTZ R118, R17, UR10, -R118 ;  /* 0x0000000a11767c23 */ /* 0x000fe20008010876 */
[----:B------:R-:W-:Y:S02]  /*3d90*/  @!P0 FSEL R18, R18, -INF , !P4 ;  /* 0xff80000012128808 */ /* 0x000fe40006000000 */
[----:B------:R-:W-:Y:S01]  /*3da0*/  @!P0 ISETP.GE.AND P4, PT, R130, R199, PT ;  /* 0x000000c78200820c */ /* 0x000fe20003f86270 */
[----:B------:R-:W-:Y:S01]  /*3db0*/  STS [R200+0x2a000], R225 ;  /* 0x02a000e1c8007388 */ /* 0x000fe20000000800 */
[----:B------:R-:W-:Y:S01]  /*3dc0*/  IADD3 R119, PT, PT, R200, 0x2a000, RZ ;  /* 0x0002a000c8777810 */ /* 0x000fe20007ffe0ff */
[--C-:B------:R-:W-:Y:S01]  /*3dd0*/  FFMA.FTZ R204, R18, UR10, -R196.reuse ;  /* 0x0000000a12cc7c23 */ /* 0x100fe200080108c4 */
[----:B------:R-:W-:Y:S01]  /*3de0*/  @!P0 FSEL R19, R19, -INF , !P4 ;  /* 0xff80000013138808 */ /* 0x000fe20006000000 */
[----:B------:R-:W3:Y:S01]  /*3df0*/  MUFU.EX2 R198, R198 ;  /* 0x000000c600c67308 */ /* 0x000ee20000000800 */
[----:B-1----:R-:W-:Y:S01]  /*3e00*/  F2FP.F16.F32.PACK_AB R209, R125, R124 ;  /* 0x0000007c7dd1723e */ /* 0x002fe200000000ff */
[----:B------:R-:W-:Y:S01]  /*3e10*/  STS [R200+0x2a400], R211 ;  /* 0x02a400d3c8007388 */ /* 0x000fe20000000800 */
[----:B--2---:R-:W-:Y:S01]  /*3e20*/  F2FP.F16.F32.PACK_AB R207, R127, R126 ;  /* 0x0000007e7fcf723e */ /* 0x004fe200000000ff */
[----:B------:R-:W-:Y:S01]  /*3e30*/  FFMA.FTZ R196, R19, UR10, -R196 ;  /* 0x0000000a13c47c23 */ /* 0x000fe200080108c4 */
[----:B------:R-:W-:Y:S02]  /*3e40*/  VIADD R130, R200, 0x2a020 ;  /* 0x0002a020c8827836 */ /* 0x000fe40000000000 */
[----:B------:R-:W-:Y:S03]  /*3e50*/  @P3 VIADD R130, R119, 0xffffffe0 ;  /* 0xffffffe077823836 */ /* 0x000fe60000000000 */
[----:B------:R1:W-:Y:S01]  /*3e60*/  MUFU.EX2 R199, R196 ;  /* 0x000000c400c77308 */ /* 0x0003e20000000800 */
[----:B------:R-:W-:Y:S01]  /*3e70*/  LEA R119, R0, UR4, 0x1 ;  /* 0x0000000400777c11 */ /* 0x000fe2000f8e08ff */
[----:B------:R-:W-:Y:S03]  /*3e80*/  IMAD.IADD R201, R249, 0x1, R130 ;  /* 0x00000001f9c97824 */ /* 0x000fe600078e0282 */
[----:B------:R-:W-:Y:S05]  /*3e90*/  IADD3 R117, PT, PT, R119, R226, RZ ;  /* 0x000000e277757210 */ /* 0x000fea0007ffe0ff */
[----:B------:R-:W-:Y:S01]  /*3ea0*/  MUFU.EX2 R128, R128 ;  /* 0x0000008000807308 */ /* 0x000fe20000000800 */
[----:B---3--:R-:W-:Y:S01]  /*3eb0*/  F2FP.F16.F32.PACK_AB R203, R198, R131 ;  /* 0x00000083c6cb723e */ /* 0x008fe200000000ff */
[----:B------:R-:W-:Y:S08]  /*3ec0*/  IMAD.IADD R116, R224, 0x1, R117 ;  /* 0x00000001e0747824 */ /* 0x000ff000078e0275 */
[----:B------:R-:W2:Y:S01]  /*3ed0*/  MUFU.EX2 R129, R129 ;  /* 0x0000008100817308 */ /* 0x000ea20000000800 */
[----:B-1----:R-:W-:Y:S05]  /*3ee0*/  IMAD.IADD R196, R200, 0x1, R249 ;  /* 0x00000001c8c47824 */ /* 0x002fea00078e02f9 */
[----:B------:R1:W-:Y:S04]  /*3ef0*/  STS [R196+0x2a000], R209 ;  /* 0x02a000d1c4007388 */ /* 0x0003e80000000800 */
[----:B------:R-:W-:Y:S01]  /*3f00*/  MUFU.EX2 R197, R197 ;  /* 0x000000c500c57308 */ /* 0x000fe20000000800 */
[----:B------:R-:W-:Y:S05]  /*3f10*/  STS [R196+0x2a400], R207 ;  /* 0x02a400cfc4007388 */ /* 0x000fea0000000800 */
[----:B------:R-:W-:Y:S04]  /*3f20*/  STS [R130+0x400], R203 ;  /* 0x000400cb82007388 */ /* 0x000fe80000000800 */
[----:B------:R-:W3:Y:S01]  /*3f30*/  MUFU.EX2 R202, R118 ;  /* 0x0000007600ca7308 */ /* 0x000ee20000000800 */
[----:B--2---:R-:W-:Y:S05]  /*3f40*/  F2FP.F16.F32.PACK_AB R205, R129, R128 ;  /* 0x0000008081cd723e */ /* 0x004fea00000000ff */
[----:B------:R-:W-:Y:S04]  /*3f50*/  STS [R130], R205 ;  /* 0x000000cd82007388 */ /* 0x000fe80000000800 */
[----:B------:R-:W2:Y:S01]  /*3f60*/  MUFU.EX2 R204, R204 ;  /* 0x000000cc00cc7308 */ /* 0x000ea20000000800 */
[----:B-1----:R-:W-:Y:S01]  /*3f70*/  IMAD.U32 R209, RZ, RZ, UR17 ;  /* 0x00000011ffd17e24 */ /* 0x002fe2000f8e00ff */
[----:B---3--:R-:W-:Y:S01]  /*3f80*/  F2FP.F16.F32.PACK_AB R208, R202, R197 ;  /* 0x000000c5cad0723e */ /* 0x008fe200000000ff */
[----:B------:R-:W-:Y:S04]  /*3f90*/  IMAD.IADD R118, R119, 0x1, R224 ;  /* 0x0000000177767824 */ /* 0x000fe800078e02e0 */
[----:B------:R1:W-:Y:S01]  /*3fa0*/  STS [R201], R208 ;  /* 0x000000d0c9007388 */ /* 0x0003e20000000800 */
[----:B--2---:R-:W-:Y:S05]  /*3fb0*/  F2FP.F16.F32.PACK_AB R206, R199, R204 ;  /* 0x000000ccc7ce723e */ /* 0x004fea00000000ff */
[----:B------:R2:W-:Y:S05]  /*3fc0*/  STS [R201+0x400], R206 ;  /* 0x000400cec9007388 */ /* 0x0005ea0000000800 */
[----:B------:R-:W-:Y:S05]  /*3fd0*/  LDSM.16.M88.4 R84, [R119+0x10000] ;  /* 0x010000007754783b */ /* 0x000fea0000000200 */
[----:B------:R-:W3:Y:S05]  /*3fe0*/  LDSM.16.M88.4 R88, [R223+0x20000] ;  /* 0x02000000df58783b */ /* 0x000eea0000000200 */
[----:B------:R-:W4:Y:S01]  /*3ff0*/  LDSM.16.M88.4 R92, [R223+0x20800] ;  /* 0x02080000df5c783b */ /* 0x000f220000000200 */
[----:B-1----:R-:W-:Y:S04]  /*4000*/  IMAD.U32 R208, RZ, RZ, UR16 ;  /* 0x00000010ffd07e24 */ /* 0x002fe8000f8e00ff */
[----:B------:R-:W-:Y:S05]  /*4010*/  LDSM.16.M88.4 R96, [R118+0x10000] ;  /* 0x010000007660783b */ /* 0x000fea0000000200 */
[----:B------:R-:W1:Y:S01]  /*4020*/  LDSM.16.M88.4 R100, [R222+0x20000] ;  /* 0x02000000de64783b */ /* 0x000e620000000200 */
[C---:B--2---:R-:W-:Y:S04]  /*4030*/  LEA R206, P0, R231.reuse, R208, 0x2 ;  /* 0x000000d0e7ce7211 */ /* 0x044fe800078010ff */
[----:B------:R-:W2:Y:S01]  /*4040*/  LDSM.16.M88.4 R104, [R222+0x20800] ;  /* 0x02080000de68783b */ /* 0x000ea20000000200 */
[----:B------:R-:W-:Y:S04]  /*4050*/  LEA.HI.X R207, R231, R209, RZ, 0x2, P0 ;  /* 0x000000d1e7cf7211 */ /* 0x000fe800000f14ff */
[----:B------:R-:W-:Y:S05]  /*4060*/  LDSM.16.M88.4 R108, [R117+0x10000] ;  /* 0x01000000756c783b */ /* 0x000fea0000000200 */
[----:B------:R-:W2:Y:S05]  /*4070*/  LDG.E R201, desc[UR34][R206.64] ;  /* 0x00000022cec97981 */ /* 0x000eaa000c1e1900 */
[----:B------:R-:W-:Y:S05]  /*4080*/  LDSM.16.M88.4 R112, [R223+0x22000] ;  /* 0x02200000df70783b */ /* 0x000fea0000000200 */
[----:B------:R2:W2:Y:S01]  /*4090*/  LDG.E R203, desc[UR34][R206.64+0x20] ;  /* 0x00002022cecb7981 */ /* 0x0004a2000c1e1900 */
[C---:B---3--:R-:W-:Y:S08]  /*40a0*/  HMMA.16816.F32 R4, R84.reuse, R88, RZ ;  /* 0x000000585404723c */ /* 0x048ff000000018ff */
[C---:B------:R-:W-:Y:S01]  /*40b0*/  HMMA.16816.F32 R8, R84.reuse, R90, RZ ;  /* 0x0000005a5408723c */ /* 0x040fe200000018ff */
[----:B------:R-:W3:Y:S07]  /*40c0*/  LDSM.16.M88.4 R88, [R221+0x20000] ;  /* 0x02000000dd58783b */ /* 0x000eee0000000200 */
[C---:B----4-:R-:W-:Y:S08]  /*40d0*/  HMMA.16816.F32 R12, R84.reuse, R92, RZ ;  /* 0x0000005c540c723c */ /* 0x050ff000000018ff */
[----:B------:R-:W-:Y:S01]  /*40e0*/  HMMA.16816.F32 R16, R84, R94, RZ ;  /* 0x0000005e5410723c */ /* 0x000fe200000018ff */
[----:B------:R-:W4:Y:S05]  /*40f0*/  LDSM.16.M88.4 R84, [R221+0x20800] ;  /* 0x02080000dd54783b */ /* 0x000f2a0000000200 */
[----:B------:R-:W-:Y:S02]  /*4100*/  LDSM.16.M88.4 R92, [R116+0x10000] ;  /* 0x01000000745c783b */ /* 0x000fe40000000200 */
[C---:B-1----:R-:W-:Y:S08]  /*4110*/  HMMA.16816.F32 R4, R96.reuse, R100, R4 ;  /* 0x000000646004723c */ /* 0x042ff00000001804 */
[C---:B------:R-:W-:Y:S01]  /*4120*/  HMMA.16816.F32 R8, R96.reuse, R102, R8 ;  /* 0x000000666008723c */ /* 0x040fe20000001808 */
[----:B------:R-:W1:Y:S07]  /*4130*/  LDSM.16.M88.4 R100, [R220+0x20000] ;  /* 0x02000000dc64783b */ /* 0x000e6e0000000200 */
[C---:B--2---:R-:W-:Y:S08]  /*4140*/  HMMA.16816.F32 R12, R96.reuse, R104, R12 ;  /* 0x00000068600c723c */ /* 0x044ff0000000180c */
[----:B------:R-:W-:Y:S01]  /*4150*/  HMMA.16816.F32 R16, R96, R106, R16 ;  /* 0x0000006a6010723c */ /* 0x000fe20000001810 */
[----:B------:R-:W2:Y:S05]  /*4160*/  LDSM.16.M88.4 R96, [R220+0x20800] ;  /* 0x02080000dc60783b */ /* 0x000eaa0000000200 */
        /* <DEDUP_REMOVED lines=8> */
[C---:B-1----:R-:W-:Y:S08]  /*41f0*/  HMMA.16816.F32 R4, R92.reuse, R100, R4 ;  /* 0x000000645c04723c */ /* 0x042ff00000001804 */
[C---:B------:R-:W-:Y:S01]  /*4200*/  HMMA.16816.F32 R8, R92.reuse, R102, R8 ;  /* 0x000000665c08723c */ /* 0x040fe20000001808 */
[----:B------:R-:W-:Y:S07]  /*4210*/  LDSM.16.M88.4 R100, [R221+0x22000] ;  /* 0x02200000dd64783b */ /* 0x000fee0000000200 */
[C---:B--2---:R-:W-:Y:S08]  /*4220*/  HMMA.16816.F32 R12, R92.reuse, R96, R12 ;  /* 0x000000605c0c723c */ /* 0x044ff0000000180c */
[----:B------:R-:W-:Y:S01]  /*4230*/  HMMA.16816.F32 R16, R92, R98, R16 ;  /* 0x000000625c10723c */ /* 0x000fe20000001810 */
[----:B------:R-:W1:Y:S05]  /*4240*/  LDSM.16.M88.4 R92, [R222+0x22800] ;  /* 0x02280000de5c783b */ /* 0x000e6a0000000200 */
[----:B------:R-:W2:Y:S02]  /*4250*/  LDSM.16.M88.4 R96, [R117+0x12000] ;  /* 0x012000007560783b */ /* 0x000ea40000000200 */
[C---:B------:R-:W-:Y:S08]  /*4260*/  HMMA.16816.F32 R4, R104.reuse, R112, R4 ;  /* 0x000000706804723c */ /* 0x040ff00000001804 */
[C---:B------:R-:W-:Y:S01]  /*4270*/  HMMA.16816.F32 R8, R104.reuse, R114, R8 ;  /* 0x000000726808723c */ /* 0x040fe20000001808 */
[----:B------:R-:W-:Y:S07]  /*4280*/  LDSM.16.M88.4 R112, [R220+0x22000] ;  /* 0x02200000dc70783b */ /* 0x000fee0000000200 */
        /* <DEDUP_REMOVED lines=24> */
[----:B------:R-:W-:Y:S02]  /*4410*/  LDSM.16.M88.4 R104, [R117+0x14000] ;  /* 0x014000007568783b */ /* 0x000fe40000000200 */
[C---:B----4-:R-:W-:Y:S08]  /*4420*/  HMMA.16816.F32 R4, R92.reuse, R108, R4 ;  /* 0x0000006c5c04723c */ /* 0x050ff00000001804 */
[C---:B------:R-:W-:Y:S01]  /*4430*/  HMMA.16816.F32 R8, R92.reuse, R110, R8 ;  /* 0x0000006e5c08723c */ /* 0x040fe20000001808 */
[----:B------:R-:W4:Y:S07]  /*4440*/  LDSM.16.M88.4 R108, [R221+0x24000] ;  /* 0x02400000dd6c783b */ /* 0x000f2e0000000200 */
[C---:B--2---:R-:W-:Y:S08]  /*4450*/  HMMA.16816.F32 R12, R92.reuse, R84, R12 ;  /* 0x000000545c0c723c */ /* 0x044ff0000000180c */
[----:B------:R-:W-:Y:S01]  /*4460*/  HMMA.16816.F32 R16, R92, R86, R16 ;  /* 0x000000565c10723c */ /* 0x000fe20000001810 */
[----:B------:R-:W2:Y:S05]  /*4470*/  LDSM.16.M88.4 R84, [R221+0x24800] ;  /* 0x02480000dd54783b */ /* 0x000eaa0000000200 */
[----:B------:R-:W-:Y:S02]  /*4480*/  LDSM.16.M88.4 R92, [R116+0x14000] ;  /* 0x01400000745c783b */ /* 0x000fe40000000200 */
[C---:B---3--:R-:W-:Y:S08]  /*4490*/  HMMA.16816.F32 R4, R96.reuse, R100, R4 ;  /* 0x000000646004723c */ /* 0x048ff00000001804 */
[C---:B------:R-:W-:Y:S01]  /*44a0*/  HMMA.16816.F32 R8, R96.reuse, R102, R8 ;  /* 0x000000666008723c */ /* 0x040fe20000001808 */
[----:B------:R-:W3:Y:S07]  /*44b0*/  LDSM.16.M88.4 R100, [R220+0x24000] ;  /* 0x02400000dc64783b */ /* 0x000eee0000000200 */
        /* <DEDUP_REMOVED lines=10> */
[----:B------:R-:W2:Y:S02]  /*4560*/  LDSM.16.M88.4 R104, [R118+0x16000] ;  /* 0x016000007668783b */ /* 0x000ea40000000200 */
[C---:B---3--:R-:W-:Y:S08]  /*4570*/  HMMA.16816.F32 R4, R92.reuse, R100, R4 ;  /* 0x000000645c04723c */ /* 0x048ff00000001804 */
[C---:B------:R-:W-:Y:S01]  /*4580*/  HMMA.16816.F32 R8, R92.reuse, R102, R8 ;  /* 0x000000665c08723c */ /* 0x040fe20000001808 */
[----:B------:R-:W3:Y:S07]  /*4590*/  LDSM.16.M88.4 R100, [R222+0x26800] ;  /* 0x02680000de64783b */ /* 0x000eee0000000200 */
[C---:B-1----:R-:W-:Y:S08]  /*45a0*/  HMMA.16816.F32 R12, R92.reuse, R88, R12 ;  /* 0x000000585c0c723c */ /* 0x042ff0000000180c */
[----:B------:R-:W-:Y:S01]  /*45b0*/  HMMA.16816.F32 R16, R92, R90, R16 ;  /* 0x0000005a5c10723c */ /* 0x000fe20000001810 */
[----:B------:R-:W-:Y:S05]  /*45c0*/  LDSM.16.M88.4 R88, [R117+0x16000] ;  /* 0x016000007558783b */ /* 0x000fea0000000200 */
[----:B------:R-:W1:Y:S02]  /*45d0*/  LDSM.16.M88.4 R92, [R221+0x26000] ;  /* 0x02600000dd5c783b */ /* 0x000e640000000200 */
[C---:B----4-:R-:W-:Y:S08]  /*45e0*/  HMMA.16816.F32 R4, R96.reuse, R108, R4 ;  /* 0x0000006c6004723c */ /* 0x050ff00000001804 */
[C---:B------:R-:W-:Y:S01]  /*45f0*/  HMMA.16816.F32 R8, R96.reuse, R110, R8 ;  /* 0x0000006e6008723c */ /* 0x040fe20000001808 */
[----:B------:R-:W4:Y:S07]  /*4600*/  LDSM.16.M88.4 R108, [R221+0x26800] ;  /* 0x02680000dd6c783b */ /* 0x000f2e0000000200 */
[C---:B--2---:R-:W-:Y:S08]  /*4610*/  HMMA.16816.F32 R12, R96.reuse, R84, R12 ;  /* 0x00000054600c723c */ /* 0x044ff0000000180c */
[----:B------:R-:W-:Y:S01]  /*4620*/  HMMA.16816.F32 R16, R96, R86, R16 ;  /* 0x000000566010723c */ /* 0x000fe20000001810 */
[----:B------:R-:W-:Y:S05]  /*4630*/  LDSM.16.M88.4 R84, [R116+0x16000] ;  /* 0x016000007454783b */ /* 0x000fea0000000200 */
[----:B------:R-:W2:Y:S02]  /*4640*/  LDSM.16.M88.4 R96, [R220+0x26000] ;  /* 0x02600000dc60783b */ /* 0x000ea40000000200 */
[C---:B------:R-:W-:Y:S08]  /*4650*/  HMMA.16816.F32 R4, R104.reuse, R112, R4 ;  /* 0x000000706804723c */ /* 0x040ff00000001804 */
[C---:B------:R-:W-:Y:S01]  /*4660*/  HMMA.16816.F32 R8, R104.reuse, R114, R8 ;  /* 0x000000726808723c */ /* 0x040fe20000001808 */
[----:B------:R-:W2:Y:S07]  /*4670*/  LDSM.16.M88.4 R112, [R220+0x26800] ;  /* 0x02680000dc70783b */ /* 0x000eae0000000200 */
[C---:B---3--:R-:W-:Y:S08]  /*4680*/  HMMA.16816.F32 R12, R104.reuse, R100, R12 ;  /* 0x00000064680c723c */ /* 0x048ff0000000180c */
[----:B------:R-:W-:Y:S08]  /*4690*/  HMMA.16816.F32 R16, R104, R102, R16 ;  /* 0x000000666810723c */ /* 0x000ff00000001810 */
[C---:B-1----:R-:W-:Y:S08]  /*46a0*/  HMMA.16816.F32 R4, R88.reuse, R92, R4 ;  /* 0x0000005c5804723c */ /* 0x042ff00000001804 */
[C---:B------:R-:W-:Y:S08]  /*46b0*/  HMMA.16816.F32 R8, R88.reuse, R94, R8 ;  /* 0x0000005e5808723c */ /* 0x040ff00000001808 */
[C---:B----4-:R-:W-:Y:S08]  /*46c0*/  HMMA.16816.F32 R12, R88.reuse, R108, R12 ;  /* 0x0000006c580c723c */ /* 0x050ff0000000180c */
[----:B------:R-:W-:Y:S08]  /*46d0*/  HMMA.16816.F32 R16, R88, R110, R16 ;  /* 0x0000006e5810723c */ /* 0x000ff00000001810 */
[C---:B--2---:R-:W-:Y:S08]  /*46e0*/  HMMA.16816.F32 R4, R84.reuse, R96, R4 ;  /* 0x000000605404723c */ /* 0x044ff00000001804 */
        /* <DEDUP_REMOVED lines=11> */
[----:B------:R-:W-:Y:S01]  /*47a0*/  FMUL.FTZ R206, R125, R206 ;  /* 0x000000ce7dce7220 */ /* 0x000fe20000410000 */
[----:B------:R-:W-:Y:S01]  /*47b0*/  F2FP.F16.F32.PACK_AB R119, R118, R119 ;  /* 0x000000777677723e */ /* 0x000fe200000000ff */
[C---:B------:R-:W-:Y:S01]  /*47c0*/  FADD.FTZ R121, -R201.reuse, R12 ;  /* 0x0000000cc9797221 */ /* 0x040fe20000010100 */
[----:B------:R-:W-:Y:S01]  /*47d0*/  FADD.FTZ R120, -R201, R13 ;  /* 0x0000000dc9787221 */ /* 0x000fe20000010100 */
[----:B------:R-:W-:Y:S01]  /*47e0*/  FADD.FTZ R125, -R203, R6 ;  /* 0x00000006cb7d7221 */ /* 0x000fe20000010100 */
[----:B------:R-:W-:Y:S01]  /*47f0*/  SHF.R.U32.HI R84, RZ, 0x3, R216 ;  /* 0x00000003ff547819 */ /* 0x000fe200000116d8 */
[----:B------:R-:W-:Y:S01]  /*4800*/  FMUL.FTZ R121, R128, R121 ;  /* 0x0000007980797220 */ /* 0x000fe20000410000 */
[----:B------:R-:W-:Y:S01]  /*4810*/  FMUL.FTZ R120, R129, R120 ;  /* 0x0000007881787220 */ /* 0x000fe20000410000 */
[----:B------:R-:W-:Y:S01]  /*4820*/  FMUL.FTZ R125, R122, R125 ;  /* 0x0000007d7a7d7220 */ /* 0x000fe20000410000 */
[----:B------:R-:W-:Y:S01]  /*4830*/  LOP3.LUT R84, R85, 0x18, R84, 0xf8, !PT ;  /* 0x0000001855547812 */ /* 0x000fe200078ef854 */
[C---:B------:R-:W-:Y:S01]  /*4840*/  FADD.FTZ R124, -R201.reuse, R16 ;  /* 0x00000010c97c7221 */ /* 0x040fe20000010100 */
[----:B------:R-:W-:Y:S01]  /*4850*/  FADD.FTZ R201, -R201, R17 ;  /* 0x00000011c9c97221 */ /* 0x000fe20000010100 */
[----:B------:R-:W-:Y:S01]  /*4860*/  F2FP.F16.F32.PACK_AB R121, R120, R121 ;  /* 0x000000797879723e */ /* 0x000fe200000000ff */
[----:B------:R-:W-:Y:S01]  /*4870*/  FADD.FTZ R120, -R203, R7 ;  /* 0x00000007cb787221 */ /* 0x000fe20000010100 */
[----:B------:R-:W-:Y:S01]  /*4880*/  FMUL.FTZ R118, R197, R124 ;  /* 0x0000007cc5767220 */ /* 0x000fe20000410000 */
[----:B------:R-:W-:Y:S01]  /*4890*/  FMUL.FTZ R201, R202, R201 ;  /* 0x000000c9cac97220 */ /* 0x000fe20000410000 */
[----:B------:R-:W-:Y:S01]  /*48a0*/  F2FP.F16.F32.PACK_AB R205, R206, R205 ;  /* 0x000000cdcecd723e */ /* 0x000fe200000000ff */
[----:B------:R-:W-:Y:S01]  /*48b0*/  FMUL.FTZ R120, R123, R120 ;  /* 0x000000787b787220 */ /* 0x000fe20000410000 */
[C---:B------:R-:W-:Y:S01]  /*48c0*/  FADD.FTZ R123, -R203.reuse, R10 ;  /* 0x0000000acb7b7221 */ /* 0x040fe20000010100 */
[----:B------:R-:W-:Y:S01]  /*48d0*/  FADD.FTZ R122, -R203, R11 ;  /* 0x0000000bcb7a7221 */ /* 0x000fe20000010100 */
[----:B------:R-:W-:Y:S01]  /*48e0*/  F2FP.F16.F32.PACK_AB R118, R201, R118 ;  /* 0x00000076c976723e */ /* 0x000fe200000000ff */
[----:B------:R-:W-:Y:S06]  /*48f0*/  BRA.U !UP0, `(.L_x_505) ;  /* 0x00000001086c7547 */ /* 0x000fec000b800000 */
[----:B------:R-:W1:Y:S01]  /*4900*/  LDC R5, c[0x0][0x3b0] ;  /* 0x0000ec00ff057b82 */ /* 0x000e620000000800 */
[----:B------:R-:W-:Y:S01]  /*4910*/  IADD3 R6, P0, PT, RZ, -UR32, RZ ;  /* 0x80000020ff067c10 */ /* 0x000fe2000ff1e0ff */
[----:B------:R-:W-:Y:S04]  /*4920*/  ULOP3.LUT UR8, UR44, 0x1, URZ, 0xc0, !UPT ;  /* 0x000000012c087892 */ /* 0x000fe8000f8ec0ff */
[----:B------:R-:W-:Y:S02]  /*4930*/  UISETP.NE.U32.AND UP1, UPT, UR8, 0x1, UPT ;  /* 0x000000010800788c */ /* 0x000fe4000bf25070 */
[----:B------:R-:W2:Y:S02]  /*4940*/  LDC R4, c[0x0][0x3b4] ;  /* 0x0000ed00ff047b82 */ /* 0x000ea40000000800 */
[----:B------:R-:W-:Y:S06]  /*4950*/  USEL UR8, UR31, 0x8000, !UP1 ;  /* 0x000080001f087887 */ /* 0x000fec000c800000 */
[----:B------:R-:W-:Y:S02]  /*4960*/  VIADD R232, R232, UR8 ;  /* 0x00000008e8e87c36 */ /* 0x000fe40008000000 */
[----:B------:R-:W-:Y:S02]  /*4970*/  VIADD R219, R219, UR8 ;  /* 0x00000008dbdb7c36 */ /* 0x000fe40008000000 */
        /* <DEDUP_REMOVED lines=19> */
.L_x_505:
[----:B------:R-:W-:Y:S01]  /*4ab0*/  FADD.FTZ R14, -R203, R14 ;  /* 0x0000000ecb0e7221 */ /* 0x000fe20000010100 */
[----:B------:R-:W-:Y:S01]  /*4ac0*/  FMUL.FTZ R123, R126, R123 ;  /* 0x0000007b7e7b7220 */ /* 0x000fe20000410000 */
[----:B------:R-:W-:Y:S01]  /*4ad0*/  FMUL.FTZ R122, R127, R122 ;  /* 0x0000007a7f7a7220 */ /* 0x000fe20000410000 */
[C---:B------:R-:W-:Y:S01]  /*4ae0*/  FADD.FTZ R15, -R203.reuse, R15 ;  /* 0x0000000fcb0f7221 */ /* 0x040fe20000010100 */
        /* <DEDUP_REMOVED lines=12> */
[----:B------:R-:W-:Y:S01]  /*4bb0*/  LOP3.LUT R5, R2, 0x10, RZ, 0xc0, !PT ;  /* 0x0000001002057812 */ /* 0x000fe200078ec0ff */
[----:B------:R-:W-:Y:S01]  /*4bc0*/  IMAD R252, R246, UR9, RZ ;  /* 0x00000009f6fc7c24 */ /* 0x000fe2000f8e02ff */
[----:B------:R-:W-:Y:S01]  /*4bd0*/  STS [R196+0x28000], R205 ;  /* 0x028000cdc4007388 */ /* 0x000fe20000000800 */
[----:B------:R-:W-:Y:S02]  /*4be0*/  F2FP.F16.F32.PACK_AB R199, R199, R204 ;  /* 0x000000ccc7c7723e */ /* 0x000fe400000000ff */
[----:B------:R-:W-:Y:S01]  /*4bf0*/  LOP3.LUT R4, R5, 0x8, R216, 0xf8, !PT ;  /* 0x0000000805047812 */ /* 0x000fe200078ef8d8 */
[----:B------:R-:W-:Y:S01]  /*4c00*/  STS [R196+0x28400], R123 ;  /* 0x0284007bc4007388 */ /* 0x000fe20000000800 */
[--C-:B------:R-:W-:Y:S02]  /*4c10*/  LOP3.LUT R5, R84, 0x1c0, R213.reuse, 0xf8, !PT ;  /* 0x000001c054057812 */ /* 0x100fe400078ef8d5 */
        /* <DEDUP_REMOVED lines=13> */
[----:B------:R-:W-:Y:S03]  /*4cf0*/  @P1 VIADD R120, R12, 0xffffffc0 ;  /* 0xffffffc00c781836 */ /* 0x000fe60000000000 */
[----:B-1----:R-:W-:Y:S08]  /*4d00*/  LDSM.16.MT88.4 R4, [R225+0x2a000] ;  /* 0x02a00000e104783b */ /* 0x002ff00000004200 */
        /* <DEDUP_REMOVED lines=98> */
[----:B------:R-:W-:Y:S01]  /*5330*/  SHF.R.S64 R5, R4, 0x1f, R9 ;  /* 0x0000001f04057819 */ /* 0x000fe20000001009 */
[----:B------:R-:W-:Y:S01]  /*5340*/  IMAD.U32 R4, RZ, RZ, UR56 ;  /* 0x00000038ff047e24 */ /* 0x000fe2000f8e00ff */
[----:B------:R-:W-:Y:S02]  /*5350*/  LOP3.LUT R7, R7, 0x1e00, R212, 0xf8, !PT ;  /* 0x00001e0007077812 */ /* 0x000fe400078ef8d4 */
[----:B------:R-:W-:Y:S01]  /*5360*/  IADD3 R236, P0, PT, R236, R5, RZ ;  /* 0x00000005ecec7210 */ /* 0x000fe20007f1e0ff */
[----:B------:R-:W-:Y:S03]  /*5370*/  IMAD.U32 R5, RZ, RZ, UR47 ;  /* 0x0000002fff057e24 */ /* 0x000fe6000f8e00ff */
[----:B------:R-:W-:Y:S02]  /*5380*/  LEA.HI.X.SX32 R237, R9, R237, 0x1, P0 ;  /* 0x000000ed09ed7211 */ /* 0x000fe400000f0eff */
[----:B------:R-:W-:Y:S02]  /*5390*/  LEA R9, R7, UR4, 0x1 ;  /* 0x0000000407097c11 */ /* 0x000fe4000f8e08ff */
[----:B------:R-:W-:Y:S03]  /*53a0*/  LEA R10, P0, R5, R236, 0x1 ;  /* 0x000000ec050a7211 */ /* 0x000fe600078008ff */
[----:B------:R-:W-:Y:S01]  /*53b0*/  @!PT LDS RZ, [RZ] ;  /* 0x00000000fffff984 */ /* 0x000fe20000000800 */
[----:B------:R-:W-:Y:S01]  /*53c0*/  @!PT LDS RZ, [RZ] ;  /* 0x00000000fffff984 */ /* 0x000fe20000000800 */
[----:B------:R-:W-:Y:S01]  /*53d0*/  @!PT LDS RZ, [RZ] ;  /* 0x00000000fffff984 */ /* 0x000fe20000000800 */
[----:B------:R1:W-:Y:S01]  /*53e0*/  LDGSTS.E.BYPASS.LTC128B.128 [R9+0x10000], desc[UR34][R236.64] ;  /* 0x10000000ec097fae */ /* 0x0003e2000b981a22 */
[----:B------:R-:W-:Y:S03]  /*53f0*/  LEA.HI.X R11, R6, R237, R4, 0x1, P0 ;  /* 0x000000ed060b7211 */ /* 0x000fe600000f0c04 */
        /* <DEDUP_REMOVED lines=8> */
.L_x_506:
[----:B------:R-:W-:Y:S01]  /*5480*/  LEA R201, R217, UR4, 0x1 ;  /* 0x00000004d9c97c11 */ /* 0x000fe2000f8e08ff */
[----:B------:R-:W-:Y:S01]  /*5490*/  LDSM.16.MT88.4 R16, [R227+0x18000] ;  /* 0x01800000e310783b */ /* 0x000fe20000004200 */
[----:B------:R-:W-:Y:S01]  /*54a0*/  PLOP3.LUT P0, PT, PT, PT, UP0, 0x80, 0x8 ;  /* 0x000000000008781c */ /* 0x000fe20003f0f008 */
[----:B------:R-:W-:Y:S01]  /*54b0*/  @UP0 UIADD3 UR13, UP1, UPT, UR64, -0x100, URZ ;  /* 0xffffff00400d0890 */ /* 0x000fe2000ff3e0ff */
[----:B------:R-:W-:Y:S01]  /*54c0*/  VIADD R251, R251, 0xffffffc0 ;  /* 0xffffffc0fbfb7836 */ /* 0x000fe20000000000 */
[----:B------:R-:W2:Y:S01]  /*54d0*/  LDSM.16.M88.4 R128, [R201+0x28000] ;  /* 0x02800000c980783b */ /* 0x000ea20000000200 */
[----:B------:R-:W-:Y:S01]  /*54e0*/  IMAD.IADD R208, R224, 0x1, R201 ;  /* 0x00000001e0d07824 */ /* 0x000fe200078e02c9 */
[----:B------:R-:W-:Y:S01]  /*54f0*/  @UP0 UIADD3.X UR12, UPT, UPT, UR65, -0x1, URZ, UP1, !UPT ;  /* 0xffffffff410c0890 */ /* 0x000fe20008ffe4ff */
[C---:B------:R-:W-:Y:S01]  /*5500*/  VIADD R209, R201.reuse, 0x28040 ;  /* 0x00028040c9d17836 */ /* 0x040fe20000000000 */
[----:B------:R-:W1:Y:S01]  /*5510*/  LDSM.16.M88.4 R124, [R201+0x29000] ;  /* 0x02900000c97c783b */ /* 0x000e620000000200 */
[----:B------:R-:W-:Y:S02]  /*5520*/  @UP0 UIADD3 UR16, UP1, UPT, UR16, -0x100, URZ ;  /* 0xffffff0010100890 */ /* 0x000fe4000ff3e0ff */
[----:B------:R-:W-:Y:S01]  /*5530*/  ULOP3.LUT UR8, UR44, 0x1, URZ, 0xc0, !UPT ;  /* 0x000000012c087892 */ /* 0x000fe2000f8ec0ff */
[----:B------:R-:W3:Y:S01]  /*5540*/  LDSM.16.MT88.4 R96, [R227+0x1a000] ;  /* 0x01a00000e360783b */ /* 0x000ee20000004200 */
[----:B------:R-:W-:Y:S02]  /*5550*/  @UP0 UIADD3.X UR17, UPT, UPT, UR17, -0x1, URZ, UP1, !UPT ;  /* 0xffffffff11110890 */ /* 0x000fe40008ffe4ff */
[----:B------:R-:W-:Y:S01]  /*5560*/  UISETP.NE.U32.AND UP1, UPT, UR8, 0x1, UPT ;  /* 0x000000010800788c */ /* 0x000fe2000bf25070 */
[----:B------:R-:W4:Y:S04]  /*5570*/  LDSM.16.MT88.4 R112, [R227+0x1c000] ;  /* 0x01c00000e370783b */ /* 0x000f280000004200 */
[----:B------:R-:W4:Y:S01]  /*5580*/  LDSM.16.MT88.4 R196, [R227+0x1e000] ;  /* 0x01e00000e3c4783b */ /* 0x000f220000004200 */
[----:B------:R-:W-:Y:S03]  /*5590*/  PLOP3.LUT P4, PT, PT, PT, UP1, 0x80, 0x8 ;  /* 0x000000000008781c */ /* 0x000fe60003f8f018 */
[----:B------:R-:W-:Y:S01]  /*55a0*/  LDSM.16.M88.4 R204, [R208+0x29000] ;  /* 0x02900000d0cc783b */ /* 0x000fe20000000200 */
        /* <DEDUP_REMOVED lines=14> */
[----:B------:R-:W-:Y:S02]  /*5690*/  VIADD R196, R201, 0x28000 ;  /* 0x00028000c9c47836 */ /* 0x000fe40000000000 */
[----:B------:R-:W-:Y:S02]  /*56a0*/  LDSM.16.MT88.4 R200, [R227+0x18800] ;  /* 0x01880000e3c8783b */ /* 0x000fe40000004200 */
[----:B------:R-:W-:Y:S02]  /*56b0*/  @P1 VIADD R209, R196, 0xffffffc0 ;  /* 0xffffffc0c4d11836 */ /* 0x000fe40000000000 */
[-C--:B------:R-:W-:Y:S08]  /*56c0*/  HMMA.16816.F32 R124, R124, R198.reuse, RZ ;  /* 0x000000c67c7c723c */ /* 0x080ff000000018ff */
[----:B------:R-:W-:Y:S01]  /*56d0*/  HMMA.16816.F32 R128, R128, R198, RZ ;  /* 0x000000c68080723c */ /* 0x000fe200000018ff */
[----:B------:R-:W1:Y:S07]  /*56e0*/  LDSM.16.M88.4 R196, [R208+0x28000] ;  /* 0x02800000d0c4783b */ /* 0x000e6e0000000200 */
        /* <DEDUP_REMOVED lines=20> */
[----:B------:R-:W-:Y:S04]  /*5830*/  LDSM.16.MT88.4 R200, [R227+0x19000] ;  /* 0x01900000e3c8783b */ /* 0x000fe80000004200 */
[----:B------:R1:W2:Y:S02]  /*5840*/  LDSM.16.M88.4 R196, [R209] ;  /* 0x00000000d1c4783b */ /* 0x0002a40000000200 */
[----:B-1----:R-:W-:Y:S01]  /*5850*/  IMAD.IADD R209, R224, 0x1, R209 ;  /* 0x00000001e0d17824 */ /* 0x002fe200078e02d1 */
[-C--:B--2---:R-:W-:Y:S08]  /*5860*/  HMMA.16816.F32 R4, R196, R200.reuse, R4 ;  /* 0x000000c8c404723c */ /* 0x084ff00000001804 */
        /* <DEDUP_REMOVED lines=16> */
[----:B------:R-:W-:Y:S04]  /*5970*/  @P0 LOP3.LUT R201, R243, 0x30, RZ, 0xc0, !PT ;  /* 0x00000030f3c90812 */ /* 0x000fe800078ec0ff */
[-C--:B------:R-:W-:Y:S01]  /*5980*/  HMMA.16816.F32 R124, R204, R202.reuse, R124 ;  /* 0x000000cacc7c723c */ /* 0x080fe2000000187c */
[----:B------:R-:W-:Y:S02]  /*5990*/  LDSM.16.M88.4 R204, [R209+0x1000] ;  /* 0x00100000d1cc783b */ /* 0x000fe40000000200 */
[----:B------:R-:W-:Y:S05]  /*59a0*/  @P0 LOP3.LUT R231, R201, 0x7, R244, 0xf8, !PT ;  /* 0x00000007c9e70812 */ /* 0x000fea00078ef8f4 */
[----:B------:R-:W-:Y:S01]  /*59b0*/  HMMA.16816.F32 R128, R196, R202, R128 ;  /* 0x000000cac480723c */ /* 0x000fe20000001880 */
[----:B------:R-:W-:Y:S03]  /*59c0*/  LDSM.16.MT88.4 R200, [R227+0x19800] ;  /* 0x01980000e3c8783b */ /* 0x000fe60000004200 */
[----:B------:R-:W-:Y:S01]  /*59d0*/  @P0 IMAD.WIDE.U32 R210, R231, R240, UR64 ;  /* 0x00000040e7d20e25 */ /* 0x000fe2000f8e00f0 */
[----:B------:R-:W1:Y:S01]  /*59e0*/  LDSM.16.M88.4 R196, [R209] ;  /* 0x00000000d1c4783b */ /* 0x000e620000000200 */
[----:B------:R-:W-:Y:S01]  /*59f0*/  @UP0 UMOV UR64, UR13 ;  /* 0x0000000d00400c82 */ /* 0x000fe20008000000 */
[----:B------:R-:W-:Y:S01]  /*5a00*/  @UP0 UMOV UR65, UR12 ;  /* 0x0000000c00410c82 */ /* 0x000fe20008000000 */
[----:B------:R-:W-:Y:S01]  /*5a10*/  UISETP.GT.AND UP0, UPT, UR44, UR51, UPT ;  /* 0x000000332c00728c */ /* 0x000fe2000bf04270 */
[----:B------:R-:W5:Y:S04]  /*5a20*/  @P0 LDG.E R230, desc[UR34][R210.64+-0x100] ;  /* 0xffff0022d2e60981 */ /* 0x000f68000c1e1900 */
[----:B------:R2:W5:Y:S04]  /*5a30*/  @P0 LDG.E R229, desc[UR34][R210.64+-0xe0] ;  /* 0xffff2022d2e50981 */ /* 0x000568000c1e1900 */
[----:B--2---:R-:W-:Y:S01]  /*5a40*/  LDSM.16.MT88.4 R208, [R227+0x1f800] ;  /* 0x01f80000e3d0783b */ /* 0x004fe20000004200 */
[-C--:B-1----:R-:W-:Y:S08]  /*5a50*/  HMMA.16816.F32 R4, R196, R200.reuse, R4 ;  /* 0x000000c8c404723c */ /* 0x082ff00000001804 */
[C---:B------:R-:W-:Y:S08]  /*5a60*/  HMMA.16816.F32 R8, R204.reuse, R200, R8 ;  /* 0x000000c8cc08723c */ /* 0x040ff00000001808 */
[-C--:B------:R-:W-:Y:S03]  /*5a70*/  HMMA.16816.F32 R12, R204, R202.reuse, R12 ;  /* 0x000000cacc0c723c */ /* 0x080fe6000000180c */
[----:B------:R-:W-:Y:S05]  /*5a80*/  REDG.E.ADD.F32.FTZ.RN.STRONG.GPU desc[UR34][R234.64], R4 ;  /* 0x00000004ea0079a6 */ /* 0x000fea000c12f322 */
        /* <DEDUP_REMOVED lines=8> */
[C---:B------:R-:W-:Y:S01]  /*5b10*/  HMMA.16816.F32 R104, R204.reuse, R200, R104 ;  /* 0x000000c8cc68723c */ /* 0x040fe20000001868 */
[----:B------:R-:W-:Y:S07]  /*5b20*/  IMAD.U32 R201, RZ, RZ, UR55 ;  /* 0x00000037ffc97e24 */ /* 0x000fee000f8e00ff */
[-C--:B------:R-:W-:Y:S08]  /*5b30*/  HMMA.16816.F32 R108, R204, R202.reuse, R108 ;  /* 0x000000cacc6c723c */ /* 0x080ff0000000186c */
[C---:B------:R-:W-:Y:S01]  /*5b40*/  HMMA.16816.F32 R112, R196.reuse, R202, R112 ;  /* 0x000000cac470723c */ /* 0x040fe20000001870 */
[----:B------:R-:W-:Y:S05]  /*5b50*/  IMAD.U32 R203, RZ, RZ, UR55 ;  /* 0x00000037ffcb7e24 */ /* 0x000fea000f8e00ff */
[----:B------:R-:W-:Y:S02]  /*5b60*/  LEA R200, P0, R203, R234, 0x2 ;  /* 0x000000eacbc87211 */ /* 0x000fe400078010ff */
[-C--:B------:R-:W-:Y:S03]  /*5b70*/  HMMA.16816.F32 R116, R196, R208.reuse, R116 ;  /* 0x000000d0c474723c */ /* 0x080fe60000001874 */
[----:B------:R-:W-:Y:S02]  /*5b80*/  LEA.HI.X.SX32 R201, R201, R235, 0x2, P0 ;  /* 0x000000ebc9c97211 */ /* 0x000fe400000f16ff */
[C---:B------:R-:W-:Y:S03]  /*5b90*/  LEA R202, P0, R252.reuse, R200, 0x5 ;  /* 0x000000c8fcca7211 */ /* 0x040fe600078028ff */
[C---:B------:R-:W-:Y:S01]  /*5ba0*/  HMMA.16816.F32 R120, R204.reuse, R208, R120 ;  /* 0x000000d0cc78723c */ /* 0x040fe20000001878 */
[----:B------:R1:W-:Y:S03]  /*5bb0*/  REDG.E.ADD.F32.FTZ.RN.STRONG.GPU desc[UR34][R200.64], R5 ;  /* 0x00000005c80079a6 */ /* 0x0003e6000c12f322 */
[C---:B------:R-:W-:Y:S04]  /*5bc0*/  LEA.HI.X.SX32 R203, R252.reuse, R201, 0x5, P0 ;  /* 0x000000c9fccb7211 */ /* 0x040fe800000f2eff */
[-C--:B------:R-:W-:Y:S01]  /*5bd0*/  HMMA.16816.F32 R124, R204, R210.reuse, R124 ;  /* 0x000000d2cc7c723c */ /* 0x080fe2000000187c */
[----:B------:R2:W-:Y:S02]  /*5be0*/  REDG.E.ADD.F32.FTZ.RN.STRONG.GPU desc[UR34][R202.64], R6 ;  /* 0x00000006ca0079a6 */ /* 0x0005e4000c12f322 */
[C---:B------:R-:W-:Y:S04]  /*5bf0*/  LEA R206, P0, R252.reuse, R202, 0x5 ;  /* 0x000000cafcce7211 */ /* 0x040fe800078028ff */
[C---:B------:R-:W-:Y:S01]  /*5c00*/  LEA.HI.X.SX32 R207, R252.reuse, R203, 0x5, P0 ;  /* 0x000000cbfccf7211 */ /* 0x040fe200000f2eff */
[----:B------:R-:W-:Y:S04]  /*5c10*/  HMMA.16816.F32 R128, R196, R210, R128 ;  /* 0x000000d2c480723c */ /* 0x000fe80000001880 */
[C---:B------:R-:W-:Y:S01]  /*5c20*/  LEA R204, P0, R252.reuse, R206, 0x5 ;  /* 0x000000cefccc7211 */ /* 0x040fe200078028ff */
[----:B------:R3:W-:Y:S03]  /*5c30*/  REDG.E.ADD.F32.FTZ.RN.STRONG.GPU desc[UR34][R206.64], R7 ;  /* 0x00000007ce0079a6 */ /* 0x0007e6000c12f322 */
        /* <DEDUP_REMOVED lines=10> */
[C---:B-1----:R-:W-:Y:S02]  /*5ce0*/  IMAD.WIDE R200, R252.reuse, -0xc0, R196 ;  /* 0xffffff40fcc87825 */ /* 0x042fe400078e02c4 */
        /* <DEDUP_REMOVED lines=8> */
[C---:B--2---:R-:W-:Y:S03]  /*5d70*/  LEA R202, P0, R252.reuse, R4, 0x5 ;  /* 0x00000004fcca7211 */ /* 0x044fe600078028ff */
[----:B------:R2:W-:Y:S01]  /*5d80*/  REDG.E.ADD.F32.FTZ.RN.STRONG.GPU desc[UR34][R4.64+0x80], R19 ;  /* 0x00008013040079a6 */ /* 0x0005e2000c12f322 */
[C---:B------:R-:W-:Y:S02]  /*5d90*/  LEA.HI.X.SX32 R203, R252.reuse, R5, 0x5, P0 ;  /* 0x00000005fccb7211 */ /* 0x040fe400000f2eff */
[C---:B---3--:R-:W-:Y:S03]  /*5da0*/  LEA R206, P0, R252.reuse, R202, 0x5 ;  /* 0x000000cafcce7211 */ /* 0x048fe600078028ff */
[----:B------:R3:W-:Y:S01]  /*5db0*/  REDG.E.ADD.F32.FTZ.RN.STRONG.GPU desc[UR34][R202.64+0x80], R12 ;  /* 0x0000800cca0079a6 */ /* 0x0007e2000c12f322 */
[C---:B------:R-:W-:Y:S02]  /*5dc0*/  LEA.HI.X.SX32 R207, R252.reuse, R203, 0x5, P0 ;  /* 0x000000cbfccf7211 */ /* 0x040fe400000f2eff */
[C---:B----4-:R-:W-:Y:S03]  /*5dd0*/  LEA R204, P0, R252.reuse, R206, 0x5 ;  /* 0x000000cefccc7211 */ /* 0x050fe600078028ff */
        /* <DEDUP_REMOVED lines=105> */
[C---:B----4-:R-:W-:Y:S03]  /*6470*/  LEA R202, P0, R252.reuse, R98, 0x5 ;  /* 0x00000062fcca7211 */ /* 0x050fe600078028ff */
        /* <DEDUP_REMOVED lines=29> */
[----:B------:R-:W1:Y:S03]  /*6650*/  LDSM.16.MT88.4 R4, [R225+0x28000] ;  /* 0x02800000e104783b */ /* 0x000e660000004200 */
[C---:B------:R-:W-:Y:S01]  /*6660*/  LEA.HI.X.SX32 R103, R252.reuse, R101, 0x5, P0 ;  /* 0x00000065fc677211 */ /* 0x040fe200000f2eff */
[----:B------:R-:W2:Y:S01]  /*6670*/  LDSM.16.MT88.4 R12, [R120+0x28000] ;  /* 0x02800000780c783b */ /* 0x000ea20000004200 */
[C---:B------:R-:W-:Y:S03]  /*6680*/  LEA R104, P0, R252.reuse, R102, 0x5 ;  /* 0x00000066fc687211 */ /* 0x040fe600078028ff */
[----:B------:R-:W3:Y:S01]  /*6690*/  LDSM.16.MT88.4 R92, [R225+0x28800] ;  /* 0x02880000e15c783b */ /* 0x000ee20000004200 */
[----:B------:R-:W-:Y:S03]  /*66a0*/  LEA.HI.X.SX32 R105, R252, R103, 0x5, P0 ;  /* 0x00000067fc697211 */ /* 0x000fe600000f2eff */
[----:B------:R-:W-:Y:S04]  /*66b0*/  LDSM.16.MT88.4 R112, [R120+0x29800] ;  /* 0x029800007870783b */ /* 0x000fe80000004200 */
[----:B------:R-:W-:Y:S04]  /*66c0*/  REDG.E.ADD.F32.FTZ.RN.STRONG.GPU desc[UR34][R100.64+0x380], R125 ;  /* 0x0003807d640079a6 */ /* 0x000fe8000c12f322 */
[----:B------:R-:W-:Y:S04]  /*66d0*/  REDG.E.ADD.F32.FTZ.RN.STRONG.GPU desc[UR34][R102.64+0x380], R126 ;  /* 0x0003807e660079a6 */ /* 0x000fe8000c12f322 */
[----:B------:R-:W4:Y:S04]  /*66e0*/  LDSM.16.MT88.4 R100, [R120+0x28800] ;  /* 0x028800007864783b */ /* 0x000f280000004200 */
[----:B------:R-:W-:Y:S04]  /*66f0*/  REDG.E.ADD.F32.FTZ.RN.STRONG.GPU desc[UR34][R104.64+0x380], R127 ;  /* 0x0003807f680079a6 */ /* 0x000fe8000c12f322 */
[----:B------:R-:W4:Y:S01]  /*6700*/  LDSM.16.MT88.4 R104, [R218+0x2800] ;  /* 0x00280000da68783b */ /* 0x000f220000004200 */
[-C--:B-1----:R-:W-:Y:S08]  /*6710*/  HMMA.16816.F32 R132, R4, R8.reuse, R132 ;  /* 0x000000080484723c */ /* 0x082ff00000001884 */
[C---:B--2---:R-:W-:Y:S08]  /*6720*/  HMMA.16816.F32 R136, R12.reuse, R8, R136 ;  /* 0x000000080c88723c */ /* 0x044ff00000001888 */
        /* <DEDUP_REMOVED lines=19> */
[----:B------:R-:W2:Y:S03]  /*6860*/  LDSM.16.MT88.4 R88, [R218+0x5000] ;  /* 0x00500000da58783b */ /* 0x000ea60000004200 */
[-C--:B---3--:R-:W-:Y:S08]  /*6870*/  HMMA.16816.F32 R132, R92, R96.reuse, R132 ;  /* 0x000000605c84723c */ /* 0x088ff00000001884 */
[C---:B----4-:R-:W-:Y:S08]  /*6880*/  HMMA.16816.F32 R136, R100.reuse, R96, R136 ;  /* 0x000000606488723c */ /* 0x050ff00000001888 */
        /* <DEDUP_REMOVED lines=12> */
[----:B------:R-:W4:Y:S07]  /*6950*/  LDSM.16.MT88.4 R108, [R218+0x1800] ;  /* 0x00180000da6c783b */ /* 0x000f2e0000004200 */
[-C--:B-1----:R-:W-:Y:S08]  /*6960*/  HMMA.16816.F32 R180, R92, R8.reuse, R180 ;  /* 0x000000085cb4723c */ /* 0x082ff000000018b4 */
[C---:B------:R-:W-:Y:S08]  /*6970*/  HMMA.16816.F32 R184, R100.reuse, R8, R184 ;  /* 0x0000000864b8723c */ /* 0x040ff000000018b8 */
[-C--:B------:R-:W-:Y:S01]  /*6980*/  HMMA.16816.F32 R188, R100, R10.reuse, R188 ;  /* 0x0000000a64bc723c */ /* 0x080fe200000018bc */
[----:B------:R-:W1:Y:S07]  /*6990*/  LDSM.16.MT88.4 R100, [R218+0x3800] ;  /* 0x00380000da64783b */ /* 0x000e6e0000004200 */
[----:B------:R-:W-:Y:S01]  /*69a0*/  HMMA.16816.F32 R192, R92, R10, R192 ;  /* 0x0000000a5cc0723c */ /* 0x000fe200000018c0 */
[----:B------:R4:W1:Y:S07]  /*69b0*/  LDSM.16.MT88.4 R8, [R218+0x7800] ;  /* 0x00780000da08783b */ /* 0x00086e0000004200 */
        /* <DEDUP_REMOVED lines=12> */
[-C--:B---3--:R-:W-:Y:S08]  /*6a80*/  HMMA.16816.F32 R180, R4, R96.reuse, R180 ;  /* 0x0000006004b4723c */ /* 0x088ff000000018b4 */
[C---:B------:R-:W-:Y:S08]  /*6a90*/  HMMA.16816.F32 R184, R16.reuse, R96, R184 ;  /* 0x0000006010b8723c */ /* 0x040ff000000018b8 */
[-C--:B------:R-:W-:Y:S08]  /*6aa0*/  HMMA.16816.F32 R188, R16, R98.reuse, R188 ;  /* 0x0000006210bc723c */ /* 0x080ff000000018bc */
[----:B------:R-:W-:Y:S04]  /*6ab0*/  HMMA.16816.F32 R192, R4, R98, R192 ;  /* 0x0000006204c0723c */ /* 0x000fe800000018c0 */
[C---:B------:R-:W-:Y:S02]  /*6ac0*/  VIADD R4, R218.reuse, 0xffff8000 ;  /* 0xffff8000da047836 */ /* 0x040fe40000000000 */
[----:B------:R-:W-:Y:S02]  /*6ad0*/  @P4 VIADD R4, R218, 0x8000 ;  /* 0x00008000da044836 */ /* 0x000fe40000000000 */
[-C--:B----4-:R-:W-:Y:S05]  /*6ae0*/  HMMA.16816.F32 R132, R104, R108.reuse, R132 ;  /* 0x0000006c6884723c */ /* 0x090fea0000001884 */
[----:B------:R-:W-:Y:S03]  /*6af0*/  IMAD.MOV.U32 R218, RZ, RZ, R4 ;  /* 0x000000ffffda7224 */ /* 0x000fe600078e0004 */
[C---:B------:R-:W-:Y:S08]  /*6b00*/  HMMA.16816.F32 R136, R112.reuse, R108, R136 ;  /* 0x0000006c7088723c */ /* 0x040ff00000001888 */
[-C--:B------:R-:W-:Y:S08]  /*6b10*/  HMMA.16816.F32 R140, R112, R110.reuse, R140 ;  /* 0x0000006e708c723c */ /* 0x080ff0000000188c */
[C---:B------:R-:W-:Y:S08]  /*6b20*/  HMMA.16816.F32 R144, R104.reuse, R110, R144 ;  /* 0x0000006e6890723c */ /* 0x040ff00000001890 */
[-C--:B-1----:R-:W-:Y:S08]  /*6b30*/  HMMA.16816.F32 R148, R104, R100.reuse, R148 ;  /* 0x000000646894723c */ /* 0x082ff00000001894 */
        /* <DEDUP_REMOVED lines=12> */
[----:B------:R-:W-:Y:S11]  /*6c00*/  BRA.U UP0, `(.L_x_507) ;  /* 0xffffffc5002c7547 */ /* 0x000ff6000b83ffff */
        /* <DEDUP_REMOVED lines=15> */
[----:B------:R-:W-:Y:S01]  /*6d00*/  F2FP.F16.F32.PACK_AB R20, R21, R20 ;  /* 0x000000141514723e */ /* 0x000fe200000000ff */
        /* <DEDUP_REMOVED lines=214> */
.L_x_508:
        /* <DEDUP_REMOVED lines=12> */
.L_x_509:
[----:B------:R-:W2:Y:S01]  /*7b30*/  LDCU.64 UR8, c[0x0][0x5c8] ;  /* 0x0000b900ff0877ac */ /* 0x000ea20008000a00 */
[----:B------:R-:W-:-:S04]  /*7b40*/  UIADD3 UR12, UPT, UPT, UR41, UR42, URZ ;  /* 0x0000002a290c7290 */ /* 0x000fc8000fffe0ff */
[----:B--2---:R-:W-:Y:S02]  /*7b50*/  UIMAD.WIDE.U32 UR42, UR12, UR8, URZ ;  /* 0x000000080c2a72a5 */ /* 0x004fe4000f8e00ff */
[----:B------:R-:W-:-:S04]  /*7b60*/  UIMAD UR12, UR12, UR9, URZ ;  /* 0x000000090c0c72a4 */ /* 0x000fc8000f8e02ff */
[----:B------:R-:W-:-:S06]  /*7b70*/  UIADD3 UR12, UPT, UPT, UR43, UR12, URZ ;  /* 0x0000000c2b0c7290 */ /* 0x000fcc000fffe0ff */
[----:B------:R-:W-:-:S07]  /*7b80*/  MOV R0, UR12 ;  /* 0x0000000c00007c02 */ /* 0x000fce0008000f00 */
.L_x_510:
        /* <DEDUP_REMOVED lines=15> */
[C---:B------:R-:W-:Y:S01]  /*7c80*/  ISETP.GE.AND P1, PT, R3.reuse, UR36, PT ;  /* 0x0000002403007c0c */ /* 0x040fe2000bf26270 */
[----:B------:R-:W-:Y:S01]  /*7c90*/  IMAD.U32 R53, RZ, RZ, UR45 ;  /* 0x0000002dff357e24 */ /* 0x000fe2000f8e00ff */
[----:B------:R-:W-:Y:S01]  /*7ca0*/  LEA R68, R68, UR5, 0x1 ;  /* 0x0000000544447c11 */ /* 0x000fe2000f8e08ff */
[----:B------:R-:W-:Y:S01]  /*7cb0*/  UIMAD UR12, UR14, UR11, UR12 ;  /* 0x0000000b0e0c72a4 */ /* 0x000fe2000f8e020c */
[----:B------:R-:W-:Y:S01]  /*7cc0*/  LOP3.LUT R2, R4, 0x38, R70, 0xf8, !PT ;  /* 0x0000003804027812 */ /* 0x000fe200078ef846 */
[----:B------:R-:W-:Y:S01]  /*7cd0*/  IMAD.U32 R52, RZ, RZ, UR44 ;  /* 0x0000002cff347e24 */ /* 0x000fe2000f8e00ff */
[----:B------:R-:W2:Y:S01]  /*7ce0*/  LDC.64 R4, c[0x0][0x5e0] ;  /* 0x00017800ff047b82 */ /* 0x000ea20000000a00 */
[----:B------:R3:W4:Y:S01]  /*7cf0*/  LDS.128 R48, [R68+0x19000] ;  /* 0x0190000044307984 */ /* 0x0007220000000c00 */
[----:B------:R-:W-:Y:S01]  /*7d00*/  IADD3 R72, P0, PT, R2, UR30, RZ ;  /* 0x0000001e02487c10 */ /* 0x000fe2000ff1e0ff */
[----:B------:R-:W-:Y:S01]  /*7d10*/  IMAD.U32 R2, RZ, RZ, UR12 ;  /* 0x0000000cff027e24 */ /* 0x000fe2000f8e00ff */
[----:B------:R-:W-:Y:S01]  /*7d20*/  LOP3.LUT R70, R70, 0x38, RZ, 0xc0, !PT ;  /* 0x0000003846467812 */ /* 0x000fe200078ec0ff */
[----:B------:R3:W2:Y:S01]  /*7d30*/  LDS.128 R44, [R68+0x1b000] ;  /* 0x01b00000442c7984 */ /* 0x0006a20000000c00 */
[----:B------:R-:W-:-:S02]  /*7d40*/  VIADD R52, R3, 0x20 ;  /* 0x0000002003347836 */ /* 0x000fc40000000000 */
[----:B------:R-:W-:Y:S01]  /*7d50*/  IADD3.X R73, PT, PT, R53, UR16, R2, P0, !PT ;  /* 0x0000001035497c10 */ /* 0x000fe200087fe402 */
[----:B------:R3:W2:Y:S01]  /*7d60*/  LDS.128 R40, [R68+0x1d000] ;  /* 0x01d0000044287984 */ /* 0x0006a20000000c00 */
[----:B------:R-:W-:Y:S02]  /*7d70*/  IADD3 R2, P0, PT, R3, 0x20, RZ ;  /* 0x0000002003027810 */ /* 0x000fe40007f1e0ff */
[----:B------:R-:W-:Y:S01]  /*7d80*/  ISETP.GE.AND P2, PT, R52, UR36, PT ;  /* 0x0000002434007c0c */ /* 0x000fe2000bf46270 */
[----:B------:R3:W2:Y:S01]  /*7d90*/  LDS.128 R36, [R68+0x20000] ;  /* 0x0200000044247984 */ /* 0x0006a20000000c00 */
[----:B-1----:R-:W-:-:S03]  /*7da0*/  IMAD.WIDE.U32 R72, R6, UR20, R72 ;  /* 0x0000001406487c25 */ /* 0x002fc6000f8e0048 */
[----:B------:R3:W1:Y:S01]  /*7db0*/  LDS.128 R32, [R68+0x21000] ;  /* 0x0210000044207984 */ /* 0x0006620000000c00 */
[----:B------:R-:W-:Y:S02]  /*7dc0*/  IMAD.U32 R6, RZ, RZ, UR8 ;  /* 0x00000008ff067e24 */ /* 0x000fe4000f8e00ff */
[----:B------:R-:W-:Y:S01]  /*7dd0*/  IMAD.X R69, RZ, RZ, RZ, P0 ;  /* 0x000000ffff457224 */ /* 0x000fe200000e06ff */
[----:B------:R3:W1:Y:S01]  /*7de0*/  LDS.128 R28, [R68+0x22000] ;  /* 0x02200000441c7984 */ /* 0x0006620000000c00 */
[----:B------:R-:W-:-:S03]  /*7df0*/  IMAD R7, R7, UR20, R73 ;  /* 0x0000001407077c24 */ /* 0x000fc6000f8e0249 */
        /* <DEDUP_REMOVED lines=21> */
.L_x_512:
[----:B------:R-:W-:Y:S05]  /*7f50*/  BSYNC.RECONVERGENT B0 ;  /* 0x0000000000007941 */ /* 0x000fea0003800200 */
.L_x_511:
[----:B--2---:R2:W4:Y:S01]  /*7f60*/  LDS.128 R52, [R68+0x1f000] ;  /* 0x01f0000044347984 */ /* 0x0045220000000c00 */
[----:B------:R-:W-:Y:S04]  /*7f70*/  BSSY.RECONVERGENT B0, `(.L_x_513) ;  /* 0x000000f000007945 */ /* 0x000fe80003800200 */
[----:B------:R-:W-:Y:S05]  /*7f80*/  @P2 BRA `(.L_x_514) ;  /* 0x0000000000342947 */ /* 0x000fea0003800000 */
[----:B------:R-:W3:Y:S01]  /*7f90*/  LDCU.64 UR12, c[0x0][0x560] ;  /* 0x0000ac00ff0c77ac */ /* 0x000ee20008000a00 */
[----:B------:R-:W-:Y:S01]  /*7fa0*/  MOV R58, R72 ;  /* 0x00000048003a7202 */ /* 0x000fe20000000f00 */
[----:B------:R-:W-:Y:S01]  /*7fb0*/  IMAD R57, R69, UR10, RZ ;  /* 0x0000000a45397c24 */ /* 0x000fe2000f8e02ff */
[----:B------:R-:W-:-:S03]  /*7fc0*/  MOV R59, R7 ;  /* 0x00000007003b7202 */ /* 0x000fc60000000f00 */
[C---:B------:R-:W-:Y:S02]  /*7fd0*/  IMAD R57, R2.reuse, UR11, R57 ;  /* 0x0000000b02397c24 */ /* 0x040fe4000f8e0239 */
[----:B------:R-:W-:-:S05]  /*7fe0*/  IMAD.WIDE.U32 R58, R2, UR10, R58 ;  /* 0x0000000a023a7c25 */ /* 0x000fca000f8e003a */
[----:B------:R-:W-:Y:S02]  /*7ff0*/  IADD3 R57, PT, PT, R57, R59, RZ ;  /* 0x0000003b39397210 */ /* 0x000fe40007ffe0ff */
[----:B---3--:R-:W-:-:S04]  /*8000*/  LEA R56, P0, R58, UR12, 0x1 ;  /* 0x0000000c3a387c11 */ /* 0x008fc8000f8008ff */
[----:B------:R-:W-:-:S05]  /*8010*/  LEA.HI.X R57, R58, UR13, R57, 0x1, P0 ;  /* 0x0000000d3a397c11 */ /* 0x000fca00080f0c39 */
[----:B------:R3:W-:Y:S04]  /*8020*/  STG.E.128 desc[UR34][R56.64], R48 ;  /* 0x0000003038007986 */ /* 0x0007e8000c101d22 */
[----:B------:R3:W-:Y:S04]  /*8030*/  STG.E.128 desc[UR34][R56.64+0x80], R44 ;  /* 0x0000802c38007986 */ /* 0x0007e8000c101d22 */
[----:B------:R3:W-:Y:S04]  /*8040*/  STG.E.128 desc[UR34][R56.64+0x100], R40 ;  /* 0x0001002838007986 */ /* 0x0007e8000c101d22 */
[----:B----4-:R3:W-:Y:S02]  /*8050*/  STG.E.128 desc[UR34][R56.64+0x180], R52 ;  /* 0x0001803438007986 */ /* 0x0107e4000c101d22 */
.L_x_514:
[----:B------:R-:W-:Y:S05]  /*8060*/  BSYNC.RECONVERGENT B0 ;  /* 0x0000000000007941 */ /* 0x000fea0003800200 */
.L_x_513:
        /* <DEDUP_REMOVED lines=10> */
[----:B------:R-:W1:Y:S01]  /*8110*/  LDCU.64 UR10, c[0x0][0x568] ;  /* 0x0000ad00ff0a77ac */ /* 0x000e620008000a00 */
[----:B------:R-:W-:-:S05]  /*8120*/  MOV R4, R6 ;  /* 0x0000000600047202 */ /* 0x000fca0000000f00 */
[----:B---3--:R-:W-:-:S04]  /*8130*/  IMAD.WIDE.U32 R40, R3, UR8, R4 ;  /* 0x0000000803287c25 */ /* 0x008fc8000f8e0004 */
[----:B------:R-:W-:Y:S01]  /*8140*/  IMAD R3, R3, UR9, R41 ;  /* 0x0000000903037c24 */ /* 0x000fe2000f8e0229 */
[----:B-1----:R-:W-:-:S04]  /*8150*/  LEA R42, P0, R40, UR10, 0x1 ;  /* 0x0000000a282a7c11 */ /* 0x002fc8000f8008ff */
[----:B------:R-:W-:-:S05]  /*8160*/  LEA.HI.X R43, R40, UR11, R3, 0x1, P0 ;  /* 0x0000000b282b7c11 */ /* 0x000fca00080f0c03 */
[----:B------:R1:W-:Y:S04]  /*8170*/  STG.E.128 desc[UR34][R42.64], R36 ;  /* 0x000000242a007986 */ /* 0x0003e8000c101d22 */
[----:B------:R1:W-:Y:S04]  /*8180*/  STG.E.128 desc[UR34][R42.64+0x80], R28 ;  /* 0x0000801c2a007986 */ /* 0x0003e8000c101d22 */
[----:B------:R1:W-:Y:S04]  /*8190*/  STG.E.128 desc[UR34][R42.64+0x100], R20 ;  /* 0x000100142a007986 */ /* 0x0003e8000c101d22 */
[----:B------:R1:W-:Y:S02]  /*81a0*/  STG.E.128 desc[UR34][R42.64+0x180], R12 ;  /* 0x0001800c2a007986 */ /* 0x0003e4000c101d22 */
.L_x_516:
[----:B------:R-:W-:Y:S05]  /*81b0*/  BSYNC.RECONVERGENT B0 ;  /* 0x0000000000007941 */ /* 0x000fea0003800200 */
.L_x_515:
        /* <DEDUP_REMOVED lines=9> */
[----:B-1----:R1:W-:Y:S04]  /*8250*/  STG.E.128 desc[UR34][R2.64], R32 ;  /* 0x0000002002007986 */ /* 0x0023e8000c101d22 */
[----:B------:R1:W-:Y:S04]  /*8260*/  STG.E.128 desc[UR34][R2.64+0x80], R24 ;  /* 0x0000801802007986 */ /* 0x0003e8000c101d22 */
[----:B------:R1:W-:Y:S04]  /*8270*/  STG.E.128 desc[UR34][R2.64+0x100], R16 ;  /* 0x0001001002007986 */ /* 0x0003e8000c101d22 */
[----:B------:R1:W-:Y:S02]  /*8280*/  STG.E.128 desc[UR34][R2.64+0x180], R8 ;  /* 0x0001800802007986 */ /* 0x0003e4000c101d22 */
.L_x_504:
[----:B------:R-:W-:Y:S05]  /*8290*/  BSYNC.RECONVERGENT B1 ;  /* 0x0000000000017941 */ /* 0x000fea0003800200 */
.L_x_482:
[----:B------:R-:W2:Y:S01]  /*82a0*/  LDCU UR9, c[0x0][0x438] ;  /* 0x00008700ff0977ac */ /* 0x000ea20008000800 */
[----:B------:R-:W4:Y:S01]  /*82b0*/  LDCU UR10, c[0x0][0x370] ;  /* 0x00006e00ff0a77ac */ /* 0x000f220008000800 */
[----:B--2---:R-:W-:-:S04]  /*82c0*/  UIADD3 UR9, UPT, UPT, UR9, 0x3f, URZ ;  /* 0x0000003f09097890 */ /* 0x004fc8000fffe0ff */
[----:B------:R-:W-:Y:S02]  /*82d0*/  USHF.R.S32.HI UR8, URZ, 0x1f, UR9 ;  /* 0x0000001fff087899 */ /* 0x000fe40008011409 */
[----:B----4-:R-:W-:Y:S02]  /*82e0*/  UIADD3 UR37, UPT, UPT, UR10, UR37, URZ ;  /* 0x000000250a257290 */ /* 0x010fe4000fffe0ff */
[----:B------:R-:W-:Y:S01]  /*82f0*/  ULEA.HI UR8, UR8, UR9, URZ, 0x6 ;  /* 0x0000000908087291 */ /* 0x000fe2000f8f30ff */
[----:B-1----:R-:W-:-:S03]  /*8300*/  UMOV UR10, UR19 ;  /* 0x00000013000a7c82 */ /* 0x002fc60008000000 */
[----:B------:R-:W-:-:S04]  /*8310*/  USHF.R.S32.HI UR8, URZ, 0x6, UR8 ;  /* 0x00000006ff087899 */ /* 0x000fc80008011408 */
[----:B------:R-:W-:-:S09]  /*8320*/  UISETP.GE.AND UP0, UPT, UR37, UR8, UPT ;  /* 0x000000082500728c */ /* 0x000fd2000bf06270 */
[----:B------:R-:W-:Y:S05]  /*8330*/  BRA.U !UP0, `(.L_x_517) ;  /* 0xffffff7d08fc7547 */ /* 0x000fea000b83ffff */
[----:B------:R-:W-:Y:S05]  /*8340*/  EXIT ;  /* 0x000000000000794d */ /* 0x000fea0003800000 */
.L_x_518:
        /* <DEDUP_REMOVED lines=11> */
.L_x_1268:


//--------------------- .text._ZN5flash44flash_bwd_dq_dk_dv_loop_seqk_parallel_kernelI23Flash_bwd_kernel_traitsILi256ELi64ELi64ELi8ELi4ELi2ELi2ELb0ELb0EN7cutlass6half_tE19Flash_kernel_traitsILi256ELi64ELi64ELi8ES3_EELb0ELb1ELb0ELb1ELb0ELb0ELb0EEEvNS_16Flash_bwd_paramsE --------------------------
	.section	.text._ZN5flash44flash_bwd_dq_dk_dv_loop_seqk_parallel_kernelI23Flash_bwd_kernel_traitsILi256ELi64ELi64ELi8ELi4ELi2ELi2ELb0ELb0EN7cutlass6half_tE19Flash_kernel_traitsILi256ELi64ELi64ELi8ES3_EELb0ELb1ELb0ELb1ELb0ELb0ELb0EEEvNS_16Flash_bwd_paramsE,"ax",@progbits
	.align	128
        .global         _ZN5flash44flash_bwd_dq_dk_dv_loop_seqk_parallel_kernelI23Flash_bwd_kernel_traitsILi256ELi64ELi64ELi8ELi4ELi2ELi2ELb0ELb0EN7cutlass6half_tE19Flash_kernel_traitsILi256ELi64ELi64ELi8ES3_EELb0ELb1ELb0ELb1ELb0ELb0ELb0EEEvNS_16Flash_bwd_paramsE
        .type           _ZN5flash44flash_bwd_dq_dk_dv_loop_seqk_parallel_kernelI23Flash_bwd_kernel_traitsILi256ELi64ELi64ELi8ELi4ELi2ELi2ELb0ELb0EN7cutlass6half_tE19Flash_kernel_traitsILi256ELi64ELi64ELi8ES3_EELb0ELb1ELb0ELb1ELb0ELb0ELb0EEEvNS_16Flash_bwd_paramsE,@function
        .size           _ZN5flash44flash_bwd_dq_dk_dv_loop_seqk_parallel_kernelI23Flash_bwd_kernel_traitsILi256ELi64ELi64ELi8ELi4ELi2ELi2ELb0ELb0EN7cutlass6half_tE19Flash_kernel_traitsILi256ELi64ELi64ELi8ES3_EELb0ELb1ELb0ELb1ELb0ELb0ELb0EEEvNS_16Flash_bwd_paramsE,(.L_x_1269 - _ZN5flash44flash_bwd_dq_dk_dv_loop_seqk_parallel_kernelI23Flash_bwd_kernel_traitsILi256ELi64ELi64ELi8ELi4ELi2ELi2ELb0ELb0EN7cutlass6half_tE19Flash_kernel_traitsILi256ELi64ELi64ELi8ES3_EELb0ELb1ELb0ELb1ELb0ELb0ELb0EEEvNS_16Flash_bwd_paramsE)
        .other          _ZN5flash44flash_bwd_dq_dk_dv_loop_seqk_parallel_kernelI23Flash_bwd_kernel_traitsILi256ELi64ELi64ELi8ELi4ELi2ELi2ELb0ELb0EN7cutlass6half_tE19Flash_kernel_traitsILi256ELi64ELi64ELi8ES3_EELb0ELb1ELb0ELb1ELb0ELb0ELb0EEEvNS_16Flash_bwd_paramsE,@"STO_CUDA_ENTRY STV_DEFAULT"
_ZN5flash44flash_bwd_dq_dk_dv_loop_seqk_parallel_kernelI23Flash_bwd_kernel_traitsILi256ELi64ELi64ELi8ELi4ELi2ELi2ELb0ELb0EN7cutlass6half_tE19Flash_kernel_traitsILi256ELi64ELi64ELi8ES3_EELb0ELb1ELb0ELb1ELb0ELb0ELb0EEEvNS_16Flash_bwd_paramsE:
.text._ZN5flash44flash_bwd_dq_dk_dv_loop_seqk_parallel_kernelI23Flash_bwd_kernel_traitsILi256ELi64ELi64ELi8ELi4ELi2ELi2ELb0ELb0EN7cutlass6half_tE19Flash_kernel_traitsILi256ELi64ELi64ELi8ES3_EELb0ELb1ELb0ELb1ELb0ELb0ELb0EEEvNS_16Flash_bwd_paramsE:
        /* <DEDUP_REMOVED lines=48> */
[----:B------:R-:W-:Y:S01]  /*0300*/  UMOV UR31, 0xffff8000 ;  /* 0xffff8000001f7882 */ /* 0x000fe20000000000 */
[----:B------:R-:W-:Y:S01]  /*0310*/  UMOV UR32, URZ ;  /* 0x000000ff00207c82 */ /* 0x000fe20008000000 */
[----:B------:R-:W-:-:S08]  /*0320*/  UMOV UR33, URZ ;  /* 0x000000ff00217c82 */ /* 0x000fd00008000000 */
.L_x_575:
[----:B-----5:R-:W5:Y:S01]  /*0330*/  LDCU.64 UR8, c[0x0][0x478] ;  /* 0x00008f00ff0877ac */ /* 0x020f620008000a00 */
        /* <DEDUP_REMOVED lines=10> */
[----:B-----5:R-:W-:Y:S01]  /*03e0*/  UISETP.NE.U32.AND UP0, UPT, UR8, URZ, UPT ;  /* 0x000000ff0800728c */ /* 0x020fe2000bf05070 */
[----:B------:R-:W-:Y:S01]  /*03f0*/  IMAD.U32 R6, RZ, RZ, UR42 ;  /* 0x0000002aff067e24 */ /* 0x000fe2000f8e00ff */
[----:B--2---:R-:W5:Y:S02]  /*0400*/  @P1 LDG.E R3, desc[UR34][R12.64] ;  /* 0x000000220c031981 */ /* 0x004f64000c1e1900 */
[----:B------:R-:W-:-:S06]  /*0410*/  UISETP.NE.AND.EX UP0, UPT, UR9, URZ, UPT, UP0 ;  /* 0x000000ff0900728c */ /* 0x000fcc000bf05300 */
[----:B------:R-:W-:-:S05]  /*0420*/  PLOP3.LUT P0, PT, PT, PT, UP0, 0x80, 0x8 ;  /* 0x000000000008781c */ /* 0x000fca0003f0f008 */
[----:B------:R-:W-:Y:S01]  /*0430*/  @UP0 ULEA UR14, UP1, UR25, UR8, 0x2 ;  /* 0x00000008190e0291 */ /* 0x000fe2000f8210ff */
[----:B------:R-:W-:Y:S01]  /*0440*/  IMAD.U32 R8, RZ, RZ, UR12 ;  /* 0x0000000cff087e24 */ /* 0x000fe2000f8e00ff */
[----:B------:R-:W1:Y:S02]  /*0450*/  @!UP0 LDCU UR5, c[0x0][0x43c] ;  /* 0x00008780ff0587ac */ /* 0x000e640008000800 */
[----:B------:R-:W-:Y:S02]  /*0460*/  @UP0 ULEA.HI.X UR15, UR25, UR9, URZ, 0x2, UP1 ;  /* 0x00000009190f0291 */ /* 0x000fe400088f14ff */
[----:B------:R-:W-:Y:S01]  /*0470*/  IMAD.U32 R10, RZ, RZ, UR14 ;  /* 0x0000000eff0a7e24 */ /* 0x000fe2000f8e00ff */
[----:B------:R-:W4:Y:S01]  /*0480*/  @!UP0 LDCU.64 UR8, c[0x0][0x488] ;  /* 0x00009100ff0887ac */ /* 0x000f220008000a00 */
[----:B------:R-:W-:Y:S02]  /*0490*/  IMAD.U32 R9, RZ, RZ, UR13 ;  /* 0x0000000dff097e24 */ /* 0x000fe4000f8e00ff */
[----:B------:R-:W-:-:S02]  /*04a0*/  IMAD.U32 R7, RZ, RZ, UR43 ;  /* 0x0000002bff077e24 */ /* 0x000fc4000f8e00ff */
[----:B------:R-:W-:Y:S01]  /*04b0*/  IMAD.U32 R11, RZ, RZ, UR15 ;  /* 0x0000000fff0b7e24 */ /* 0x000fe2000f8e00ff */
[----:B------:R-:W3:Y:S04]  /*04c0*/  @P4 LDG.E R4, desc[UR34][R8.64] ;  /* 0x0000002208044981 */ /* 0x000ee8000c1e1900 */
[----:B------:R-:W2:Y:S04]  /*04d0*/  @P0 LDG.E R0, desc[UR34][R10.64] ;  /* 0x000000220a000981 */ /* 0x000ea8000c1e1900 */
[----:B------:R-:W2:Y:S04]  /*04e0*/  @P2 LDG.E R2, desc[UR34][R8.64+0x4] ;  /* 0x0000042208022981 */ /* 0x000ea8000c1e1900 */
[----:B------:R-:W2:Y:S01]  /*04f0*/  @!P3 LDG.E R6, desc[UR34][R6.64] ;  /* 0x000000220606b981 */ /* 0x000ea2000c1e1900 */
[----:B----4-:R-:W-:-:S04]  /*0500*/  @!UP0 UISETP.NE.U32.AND UP1, UPT, UR8, URZ, UPT ;  /* 0x000000ff0800828c */ /* 0x010fc8000bf25070 */
[----:B------:R-:W-:Y:S01]  /*0510*/  @!UP0 UISETP.NE.AND.EX UP1, UPT, UR9, URZ, UPT, UP1 ;  /* 0x000000ff0900828c */ /* 0x000fe2000bf25310 */
[----:B------:R-:W-:Y:S01]  /*0520*/  UMOV UR39, URZ ;  /* 0x000000ff00277c82 */ /* 0x000fe20008000000 */
[----:B------:R-:W-:Y:S02]  /*0530*/  UMOV UR17, 0xffffffff ;  /* 0xffffffff00117882 */ /* 0x000fe40000000000 */
[----:B-1----:R-:W-:Y:S01]  /*0540*/  @!UP0 USEL UR8, UR5, URZ, UP1 ;  /* 0x000000ff05088287 */ /* 0x002fe20008800000 */
[----:B------:R-:W-:Y:S01]  /*0550*/  UMOV UR41, 0xffffffff ;  /* 0xffffffff00297882 */ /* 0x000fe20000000000 */
[----:B------:R-:W-:Y:S01]  /*0560*/  USHF.L.U32 UR30, UR40, 0x6, URZ ;  /* 0x00000006281e7899 */ /* 0x000fe200080006ff */
[----:B-----5:R-:W-:Y:S02]  /*0570*/  @P1 R2UR UR39, R3 ;  /* 0x00000000032712ca */ /* 0x020fe400000e0000 */
[----:B---3--:R-:W-:Y:S02]  /*0580*/  @P4 R2UR UR17, R4 ;  /* 0x00000000041142ca */ /* 0x008fe400000e0000 */
[----:B--2---:R-:W-:-:S02]  /*0590*/  @P0 R2UR UR38, R0 ;  /* 0x00000000002602ca */ /* 0x004fc400000e0000 */
[----:B------:R-:W-:Y:S02]  /*05a0*/  @P2 R2UR UR5, R2 ;  /* 0x00000000020522ca */ /* 0x000fe400000e0000 */
        /* <DEDUP_REMOVED lines=14> */
.L_x_519:
        /* <DEDUP_REMOVED lines=28> */
[----:B------:R-:W-:-:S04]  /*0850*/  UIADD3 UR11, UPT, UPT, UR11, UR5, URZ ;  /* 0x000000050b0b7290 */ /* 0x000fc8000fffe0ff */
[----:B--2---:R-:W-:-:S04]  /*0860*/  UIMAD.WIDE.U32 UR10, UR25, UR8, UR10 ;  /* 0x00000008190a72a5 */ /* 0x004fc8000f8e000a */
[----:B------:R-:W-:-:S03]  /*0870*/  UIMAD UR9, UR25, UR9, UR11 ;  /* 0x00000009190972a4 */ /* 0x000fc6000f8e020b */
[----:B------:R-:W-:-:S03]  /*0880*/  UMOV UR54, UR10 ;  /* 0x0000000a00367c82 */ /* 0x000fc60008000000 */
[----:B------:R-:W-:Y:S01]  /*0890*/  MOV R8, UR9 ;  /* 0x0000000900087c02 */ /* 0x000fe20008000f00 */
[----:B------:R-:W-:Y:S06]  /*08a0*/  BRA `(.L_x_522) ;  /* 0x00000000001c7947 */ /* 0x000fec0003800000 */
.L_x_521:
[----:B------:R-:W1:Y:S01]  /*08b0*/  LDCU.64 UR14, c[0x0][0x3b8] ;  /* 0x00007700ff0e77ac */ /* 0x000e620008000a00 */
[----:B------:R-:W-:-:S04]  /*08c0*/  UIADD3 UR5, UPT, UPT, UR39, UR41, URZ ;  /* 0x0000002927057290 */ /* 0x000fc8000fffe0ff */
[----:B-1----:R-:W-:Y:S02]  /*08d0*/  UIMAD.WIDE.U32 UR8, UR5, UR14, URZ ;  /* 0x0000000e050872a5 */ /* 0x002fe4000f8e00ff */
[----:B------:R-:W-:-:S04]  /*08e0*/  UIMAD UR5, UR5, UR15, URZ ;  /* 0x0000000f050572a4 */ /* 0x000fc8000f8e02ff */
[----:B------:R-:W-:Y:S01]  /*08f0*/  UIADD3 UR5, UPT, UPT, UR9, UR5, URZ ;  /* 0x0000000509057290 */ /* 0x000fe2000fffe0ff */
[----:B------:R-:W-:-:S05]  /*0900*/  UMOV UR54, UR8 ;  /* 0x0000000800367c82 */ /* 0x000fca0008000000 */
[----:B------:R-:W-:-:S07]  /*0910*/  MOV R8, UR5 ;  /* 0x0000000500087c02 */ /* 0x000fce0008000f00 */
.L_x_522:
        /* <DEDUP_REMOVED lines=40> */
.L_x_523:
[----:B------:R-:W1:Y:S01]  /*0ba0*/  LDCU.64 UR12, c[0x0][0x3c0] ;  /* 0x00007800ff0c77ac */ /* 0x000e620008000a00 */
[----:B------:R-:W-:-:S04]  /*0bb0*/  UIADD3 UR8, UPT, UPT, UR39, UR41, URZ ;  /* 0x0000002927087290 */ /* 0x000fc8000fffe0ff */
[----:B-1----:R-:W-:Y:S02]  /*0bc0*/  UIMAD.WIDE.U32 UR50, UR8, UR12, URZ ;  /* 0x0000000c083272a5 */ /* 0x002fe4000f8e00ff */
[----:B------:R-:W-:-:S04]  /*0bd0*/  UIMAD UR8, UR8, UR13, URZ ;  /* 0x0000000d080872a4 */ /* 0x000fc8000f8e02ff */
[----:B------:R-:W-:-:S06]  /*0be0*/  UIADD3 UR8, UPT, UPT, UR51, UR8, URZ ;  /* 0x0000000833087290 */ /* 0x000fcc000fffe0ff */
[----:B------:R-:W-:-:S07]  /*0bf0*/  MOV R9, UR8 ;  /* 0x0000000800097c02 */ /* 0x000fce0008000f00 */
.L_x_524:
[----:B------:R-:W1:Y:S01]  /*0c00*/  @!UP1 LDCU.64 UR10, c[0x0][0x588] ;  /* 0x0000b100ff0a97ac */ /* 0x000e620008000a00 */
[----:B------:R-:W2:Y:S01]  /*0c10*/  @UP1 LDCU.64 UR8, c[0x0][0x590] ;  /* 0x0000b200ff0817ac */ /* 0x000ea20008000a00 */
[----:B------:R-:W3:Y:S01]  /*0c20*/  LDCU UR16, c[0x0][0x3e0] ;  /* 0x00007c00ff1077ac */ /* 0x000ee20008000800 */
[----:B------:R-:W3:Y:S01]  /*0c30*/  LDCU UR49, c[0x0][0x44c] ;  /* 0x00008980ff3177ac */ /* 0x000ee20008000800 */
[----:B-1----:R-:W-:-:S04]  /*0c40*/  @!UP1 UIMAD.WIDE.U32 UR64, UR25, UR10, URZ ;  /* 0x0000000a194092a5 */ /* 0x002fc8000f8e00ff */
[----:B------:R-:W-:Y:S02]  /*0c50*/  @!UP1 UIMAD UR51, UR25, UR11, UR65 ;  /* 0x0000000b193392a4 */ /* 0x000fe4000f8e0241 */
[----:B--2---:R-:W-:-:S04]  /*0c60*/  @UP1 UIMAD.WIDE.U32 UR10, UR17, UR8, URZ ;  /* 0x00000008110a12a5 */ /* 0x004fc8000f8e00ff */
[----:B------:R-:W-:Y:S02]  /*0c70*/  @UP1 UIMAD UR51, UR17, UR9, UR11 ;  /* 0x00000009113312a4 */ /* 0x000fe4000f8e020b */
[----:B---3--:R-:W-:Y:S01]  /*0c80*/  UIMAD.WIDE UR60, UR16, UR49, URZ ;  /* 0x00000031103c72a5 */ /* 0x008fe2000f8e02ff */
[----:B------:R-:W-:Y:S01]  /*0c90*/  @UP1 UMOV UR64, UR10 ;  /* 0x0000000a00401c82 */ /* 0x000fe20008000000 */
[----:B------:R-:W-:Y:S10]  /*0ca0*/  BRA.U UP1, `(.L_x_525) ;  /* 0x0000000101447547 */ /* 0x000ff4000b800000 */
[----:B------:R-:W1:Y:S02]  /*0cb0*/  LDCU UR8, c[0x0][0x444] ;  /* 0x00008880ff0877ac */ /* 0x000e640008000800 */
[----:B-1----:R-:W-:Y:S02]  /*0cc0*/  USHF.R.S32.HI UR9, URZ, 0x1f, UR8 ;  /* 0x0000001fff097899 */ /* 0x002fe40008011408 */
[----:B------:R-:W-:Y:S02]  /*0cd0*/  UIMAD.WIDE.U32 UR58, UR25, UR8, URZ ;  /* 0x00000008193a72a5 */ /* 0x000fe4000f8e00ff */
[----:B------:R-:W-:Y:S02]  /*0ce0*/  UIMAD UR8, UR9, UR25, URZ ;  /* 0x00000019090872a4 */ /* 0x000fe4000f8e02ff */
[----:B------:R-:W-:Y:S02]  /*0cf0*/  USHF.R.S32.HI UR9, URZ, 0x1f, UR16 ;  /* 0x0000001fff097899 */ /* 0x000fe40008011410 */
[----:B------:R-:W-:-:S02]  /*0d00*/  UIADD3 UR8, UPT, UPT, UR59, UR8, URZ ;  /* 0x000000083b087290 */ /* 0x000fc4000fffe0ff */
[----:B------:R-:W-:Y:S02]  /*0d10*/  UIMAD.WIDE.U32 UR10, UR58, UR16, URZ ;  /* 0x000000103a0a72a5 */ /* 0x000fe4000f8e00ff */
[----:B------:R-:W-:-:S04]  /*0d20*/  UIMAD UR8, UR8, UR16, URZ ;  /* 0x00000010080872a4 */ /* 0x000fc8000f8e02ff */
[----:B------:R-:W-:Y:S02]  /*0d30*/  UIMAD UR8, UR9, UR58, UR8 ;  /* 0x0000003a090872a4 */ /* 0x000fe4000f8e0208 */
[----:B------:R-:W-:Y:S02]  /*0d40*/  USHF.R.S32.HI UR9, URZ, 0x1f, UR49 ;  /* 0x0000001fff097899 */ /* 0x000fe40008011431 */
[----:B------:R-:W-:Y:S02]  /*0d50*/  UIADD3 UR8, UPT, UPT, UR11, UR8, URZ ;  /* 0x000000080b087290 */ /* 0x000fe4000fffe0ff */
[----:B------:R-:W-:Y:S02]  /*0d60*/  UIMAD.WIDE.U32 UR58, UR10, UR49, URZ ;  /* 0x000000310a3a72a5 */ /* 0x000fe4000f8e00ff */
[----:B------:R-:W-:-:S04]  /*0d70*/  UIMAD UR8, UR8, UR49, URZ ;  /* 0x00000031080872a4 */ /* 0x000fc8000f8e02ff */
[----:B------:R-:W-:-:S03]  /*0d80*/  UIMAD UR8, UR9, UR10, UR8 ;  /* 0x0000000a090872a4 */ /* 0x000fc6000f8e0208 */
[----:B------:R-:W-:Y:S01]  /*0d90*/  UMOV UR10, UR58 ;  /* 0x0000003a000a7c82 */ /* 0x000fe20008000000 */
[----:B------:R-:W-:Y:S01]  /*0da0*/  UIADD3 UR8, UPT, UPT, UR59, UR8, URZ ;  /* 0x000000083b087290 */ /* 0x000fe2000fffe0ff */
[----:B------:R-:W-:Y:S11]  /*0db0*/  BRA `(.L_x_526) ;  /* 0x00000000000c7947 */ /* 0x000ff60003800000 */
.L_x_525:
[----:B------:R-:W-:Y:S02]  /*0dc0*/  UIMAD.WIDE.U32 UR10, UR60, UR17, URZ ;  /* 0x000000113c0a72a5 */ /* 0x000fe4000f8e00ff */
[----:B------:R-:W-:-:S04]  /*0dd0*/  UIMAD UR8, UR61, UR17, URZ ;  /* 0x000000113d0872a4 */ /* 0x000fc8000f8e02ff */
[----:B------:R-:W-:-:S12]  /*0de0*/  UIADD3 UR8, UPT, UPT, UR11, UR8, URZ ;  /* 0x000000080b087290 */ /* 0x000fd8000fffe0ff */
.L_x_526:
[----:B------:R-:W1:Y:S01]  /*0df0*/  LDCU.U8 UR9, c[0x0][0x548] ;  /* 0x0000a900ff0977ac */ /* 0x000e620008000000 */
[----:B------:R-:W-:Y:S01]  /*0e00*/  UMOV UR25, UR19 ;  /* 0x0000001300197c82 */ /* 0x000fe20008000000 */
[----:B------:R-:W2:Y:S01]  /*0e10*/  LDCU.U8 UR62, c[0x0][0x5f0] ;  /* 0x0000be00ff3e77ac */ /* 0x000ea20008000000 */
[----:B------:R-:W-:Y:S02]  /*0e20*/  USHF.L.U32 UR47, UR25, 0x7, URZ ;  /* 0x00000007192f7899 */ /* 0x000fe400080006ff */
[----:B------:R-:W-:Y:S02]  /*0e30*/  UIMAD UR59, UR24, UR49, URZ ;  /* 0x00000031183b72a4 */ /* 0x000fe4000f8e02ff */
[----:B------:R-:W-:-:S04]  /*0e40*/  USEL UR11, UR47, URZ, UP5 ;  /* 0x000000ff2f0b7287 */ /* 0x000fc8000a800000 */
[----:B------:R-:W-:Y:S02]  /*0e50*/  UIADD3 UR11, UP0, UPT, UR52, UR11, URZ ;  /* 0x0000000b340b7290 */ /* 0x000fe4000ff1e0ff */
[----:B-1----:R-:W-:Y:S02]  /*0e60*/  UISETP.NE.AND UP1, UPT, UR9, URZ, UPT ;  /* 0x000000ff0900728c */ /* 0x002fe4000bf25270 */
[----:B------:R-:W-:Y:S02]  /*0e70*/  UIADD3.X UR58, UPT, UPT, URZ, UR55, URZ, UP0, !UPT ;  /* 0x00000037ff3a7290 */ /* 0x000fe400087fe4ff */
[----:B------:R-:W-:Y:S02]  /*0e80*/  UIMAD.WIDE.U32 UR66, UR11, UR60, URZ ;  /* 0x0000003c0b4272a5 */ /* 0x000fe4000f8e00ff */
[----:B------:R-:W-:-:S04]  /*0e90*/  UIMAD UR58, UR58, UR60, URZ ;  /* 0x0000003c3a3a72a4 */ /* 0x000fc8000f8e02ff */
[----:B------:R-:W-:-:S04]  /*0ea0*/  UIMAD UR58, UR61, UR11, UR58 ;  /* 0x0000000b3d3a72a4 */ /* 0x000fc8000f8e023a */
[----:B------:R-:W-:Y:S01]  /*0eb0*/  UIADD3 UR58, UPT, UPT, UR67, UR58, URZ ;  /* 0x0000003a433a7290 */ /* 0x000fe2000fffe0ff */
[----:B--2---:R-:W-:Y:S11]  /*0ec0*/  BRA.U !UP1, `(.L_x_527) ;  /* 0x00000001091c7547 */ /* 0x004ff6000b800000 */
[----:B------:R-:W1:Y:S01]  /*0ed0*/  LDCU UR9, c[0x0][0x434] ;  /* 0x00008680ff0977ac */ /* 0x000e620008000800 */
[----:B------:R-:W2:Y:S01]  /*0ee0*/  LDCU UR61, c[0x0][0x454] ;  /* 0x00008a80ff3d77ac */ /* 0x000ea20008000800 */
[----:B------:R-:W-:Y:S02]  /*0ef0*/  UISETP.NE.AND UP0, UPT, UR17, -0x1, UPT ;  /* 0xffffffff1100788c */ /* 0x000fe4000bf05270 */
[----:B-1----:R-:W-:-:S04]  /*0f00*/  UIMAD UR9, UR25, UR9, URZ ;  /* 0x00000009190972a4 */ /* 0x002fc8000f8e02ff */
[----:B------:R-:W-:-:S04]  /*0f10*/  USEL UR9, UR9, UR17, !UP0 ;  /* 0x0000001109097287 */ /* 0x000fc8000c000000 */
[----:B--2---:R-:W-:Y:S01]  /*0f20*/  UIMAD UR61, UR24, UR61, UR9 ;  /* 0x0000003d183d72a4 */ /* 0x004fe2000f8e0209 */
[----:B------:R-:W-:Y:S05]  /*0f30*/  BRA `(.L_x_528) ;  /* 0x00000000000c7947 */ /* 0x000fea0003800000 */
.L_x_527:
[----:B------:R-:W1:Y:S01]  /*0f40*/  LDCU UR61, c[0x0][0x434] ;  /* 0x00008680ff3d77ac */ /* 0x000e620008000800 */
[----:B------:R-:W-:-:S04]  /*0f50*/  UIMAD UR9, UR25, UR16, UR24 ;  /* 0x00000010190972a4 */ /* 0x000fc8000f8e0218 */
[----:B-1----:R-:W-:Y:S02]  /*0f60*/  UIMAD UR61, UR9, UR61, URZ ;  /* 0x0000003d093d72a4 */ /* 0x002fe4000f8e02ff */
.L_x_528:
[----:B------:R-:W-:Y:S01]  /*0f70*/  UIADD3 UR57, UPT, UPT, UR45, -0x1, URZ ;  /* 0xffffffff2d397890 */ /* 0x000fe2000fffe0ff */
[----:B------:R-:W-:Y:S09]  /*0f80*/  BRA.U !UP1, `(.L_x_529) ;  /* 0x0000000109247547 */ /* 0x000ff2000b800000 */
        /* <DEDUP_REMOVED lines=9> */
.L_x_529:
[----:B------:R-:W1:Y:S01]  /*1020*/  LDCU UR60, c[0x0][0x444] ;  /* 0x00008880ff3c77ac */ /* 0x000e620008000800 */
[----:B------:R-:W-:-:S04]  /*1030*/  UIMAD UR9, UR25, UR16, UR24 ;  /* 0x00000010190972a4 */ /* 0x000fc8000f8e0218 */
[----:B-1----:R-:W-:-:S12]  /*1040*/  UIMAD UR60, UR9, UR60, URZ ;  /* 0x0000003c093c72a4 */ /* 0x002fd8000f8e02ff */
.L_x_530:
[----:B------:R-:W-:Y:S01]  /*1050*/  USHF.R.S32.HI UR9, URZ, 0x1f, UR59 ;  /* 0x0000001fff097899 */ /* 0x000fe2000801143b */
[----:B------:R-:W1:Y:S01]  /*1060*/  S2R R226, SR_TID.X ;  /* 0x0000000000e27919 */ /* 0x000e620000002100 */
[----:B------:R-:W-:Y:S01]  /*1070*/  UIADD3 UR59, UP1, UP0, UR66, UR10, UR59 ;  /* 0x0000000a423b7290 */ /* 0x000fe2000f83e03b */
[----:B------:R-:W-:Y:S01]  /*1080*/  IMAD.MOV.U32 R21, RZ, RZ, RZ ;  /* 0x000000ffff157224 */ /* 0x000fe200078e00ff */
[----:B------:R-:W-:Y:S01]  /*1090*/  UIADD3 UR48, UPT, UPT, UR30, UR46, URZ ;  /* 0x0000002e1e307290 */ /* 0x000fe2000fffe0ff */
[----:B------:R-:W-:Y:S01]  /*10a0*/  ISETP.NE.AND P3, PT, RZ, UR62, PT ;  /* 0x0000003eff007c0c */ /* 0x000fe2000bf65270 */
[----:B------:R-:W-:Y:S01]  /*10b0*/  UIADD3.X UR58, UPT, UPT, UR58, UR8, UR9, UP1, UP0 ;  /* 0x000000083a3a7290 */ /* 0x000fe20008fe0409 */
[----:B------:R-:W-:Y:S01]  /*10c0*/  BSSY.RECONVERGENT B1, `(.L_x_520) ;  /* 0x00008af000017945 */ /* 0x000fe20003800200 */
[----:B------:R-:W-:Y:S01]  /*10d0*/  UIMAD UR49, UR16, UR49, URZ ;  /* 0x00000031103172a4 */ /* 0x000fe2000f8e02ff */
[----:B------:R-:W2:Y:S02]  /*10e0*/  LDCU.64 UR62, c[0x0][0x420] ;  /* 0x00008400ff3e77ac */ /* 0x000ea40008000a00 */
[----:B------:R-:W3:Y:S01]  /*10f0*/  LDCU UR9, c[0x0][0x508] ;  /* 0x0000a100ff0977ac */ /* 0x000ee20008000800 */
[----:B------:R-:W-:-:S02]  /*1100*/  ULEA UR60, UR57, UR60, 0x6 ;  /* 0x0000003c393c7291 */ /* 0x000fc4000f8e30ff */
[----:B------:R-:W-:Y:S02]  /*1110*/  ULEA UR61, UR57, UR61, 0x6 ;  /* 0x0000003d393d7291 */ /* 0x000fe4000f8e30ff */
[----:B---3--:R-:W-:Y:S01]  /*1120*/  UIADD3 UR9, UPT, UPT, UR48, -UR9, -UR38 ;  /* 0x8000000930097290 */ /* 0x008fe2000fffe826 */
[----:B-1----:R-:W-:Y:S01]  /*1130*/  IMAD.SHL.U32 R4, R226, 0x8, RZ ;  /* 0x00000008e2047824 */ /* 0x002fe200078e00ff */
[--C-:B------:R-:W-:Y:S02]  /*1140*/  SHF.R.U32.HI R5, RZ, 0x3, R226.reuse ;  /* 0x00000003ff057819 */ /* 0x100fe400000116e2 */
[----:B------:R-:W-:Y:S01]  /*1150*/  USHF.R.S32.HI UR8, URZ, 0x1f, UR9 ;  /* 0x0000001fff087899 */ /* 0x000fe20008011409 */
[----:B------:R-:W-:Y:S02]  /*1160*/  SHF.R.U32.HI R17, RZ, 0x5, R226 ;  /* 0x00000005ff117819 */ /* 0x000fe400000116e2 */
[----:B------:R-:W-:Y:S01]  /*1170*/  LOP3.LUT R20, R4, 0x38, RZ, 0xc0, !PT ;  /* 0x0000003804147812 */ /* 0x000fe200078ec0ff */
[----:B------:R-:W-:-:S03]  /*1180*/  ULEA.HI UR8, UR8, UR9, URZ, 0x6 ;  /* 0x0000000908087291 */ /* 0x000fc6000f8f30ff */
[----:B------:R-:W-:Y:S01]  /*1190*/  IADD3 R2, P0, PT, R20, UR64, RZ ;  /* 0x0000004014027c10 */ /* 0x000fe2000ff1e0ff */
[----:B------:R-:W-:Y:S01]  /*11a0*/  USHF.R.S32.HI UR47, URZ, 0x6, UR8 ;  /* 0x00000006ff2f7899 */ /* 0x000fe20008011408 */
[----:B------:R-:W1:Y:S03]  /*11b0*/  LDCU.64 UR64, c[0x0][0x5e8] ;  /* 0x0000bd00ff4077ac */ /* 0x000e660008000a00 */
[----:B------:R-:W-:Y:S01]  /*11c0*/  IMAD.X R3, RZ, RZ, UR51, P0 ;  /* 0x00000033ff037e24 */ /* 0x000fe200080e06ff */
[----:B------:R-:W-:Y:S02]  /*11d0*/  UISETP.LT.AND UP0, UPT, URZ, UR47, UPT ;  /* 0x0000002fff00728c */ /* 0x000fe4000bf01270 */
[----:B------:R-:W3:Y:S02]  /*11e0*/  LDCU.128 UR8, c[0x0][0x590] ;  /* 0x0000b200ff0877ac */ /* 0x000ee40008000c00 */
[----:B------:R-:W-:-:S04]  /*11f0*/  USEL UR47, URZ, UR47, !UP0 ;  /* 0x0000002fff2f7287 */ /* 0x000fc8000c000000 */
[----:B------:R-:W-:Y:S02]  /*1200*/  UISETP.GT.AND UP0, UPT, UR45, UR47, UPT ;  /* 0x0000002f2d00728c */ /* 0x000fe4000bf04270 */
[----:B---3--:R-:W-:Y:S01]  /*1210*/  UIMAD UR17, UR55, UR8, URZ ;  /* 0x00000008371172a4 */ /* 0x008fe2000f8e02ff */
[----:B------:R-:W-:Y:S01]  /*1220*/  IMAD.U32 R10, RZ, RZ, UR8 ;  /* 0x00000008ff0a7e24 */ /* 0x000fe2000f8e00ff */
[----:B------:R-:W-:Y:S01]  /*1230*/  MOV R12, UR10 ;  /* 0x0000000a000c7c02 */ /* 0x000fe20008000f00 */
[----:B------:R-:W-:Y:S01]  /*1240*/  IMAD.U32 R14, RZ, RZ, UR11 ;  /* 0x0000000bff0e7e24 */ /* 0x000fe2000f8e00ff */
[----:B------:R-:W-:Y:S01]  /*1250*/  UIMAD UR17, UR52, UR9, UR17 ;  /* 0x00000009341172a4 */ /* 0x000fe2000f8e0211 */
[----:B------:R-:W-:Y:S01]  /*1260*/  IMAD.WIDE.U32 R10, R10, UR52, R2 ;  /* 0x000000340a0a7c25 */ /* 0x000fe2000f8e0002 */
[----:B------:R-:W3:Y:S01]  /*1270*/  LDCU.64 UR10, c[0x0][0x550] ;  /* 0x0000aa00ff0a77ac */ /* 0x000ee20008000a00 */
[----:B------:R-:W4:Y:S03]  /*1280*/  LDC.64 R2, c[0x0][0x3b0] ;  /* 0x0000ec00ff027b82 */ /* 0x000f260000000a00 */
[----:B------:R-:W-:Y:S01]  /*1290*/  VIADD R11, R11, UR17 ;  /* 0x000000110b0b7c36 */ /* 0x000fe20008000000 */
[----:B------:R-:W-:Y:S01]  /*12a0*/  USHF.L.U64.HI UR51, UR8, 0x5, UR9 ;  /* 0x0000000508337899 */ /* 0x000fe20008010209 */
[----:B------:R-:W-:-:S03]  /*12b0*/  IMAD.WIDE.U32 R12, R12, UR24, R10 ;  /* 0x000000180c0c7c25 */ /* 0x000fc6000f8e000a */
[----:B------:R-:W5:Y:S01]  /*12c0*/  LDCU.64 UR16, c[0x0][0x3c8] ;  /* 0x00007900ff1077ac */ /* 0x000f620008000a00 */
[----:B------:R-:W2:Y:S01]  /*12d0*/  LDC.64 R10, c[0x0][0x5f8] ;  /* 0x00017e00ff0a7b82 */ /* 0x000ea20000000a00 */
[----:B------:R-:W-:Y:S02]  /*12e0*/  IMAD R15, R14, UR24, R13 ;  /* 0x000000180e0f7c24 */ /* 0x000fe4000f8e020d */
[----:B------:R-:W-:Y:S01]  /*12f0*/  IMAD.MOV.U32 R14, RZ, RZ, R12 ;  /* 0x000000ffff0e7224 */ /* 0x000fe200078e000c */
[----:B------:R-:W-:-:S03]  /*1300*/  LOP3.LUT R12, R226, 0x1f, RZ, 0xc0, !PT ;  /* 0x0000001fe20c7812 */ /* 0x000fc600078ec0ff */
[----:B------:R-:W-:-:S04]  /*1310*/  IMAD.WIDE.U32 R14, R5, UR8, R14 ;  /* 0x00000008050e7c25 */ /* 0x000fc8000f8e000e */
[----:B------:R-:W-:Y:S01]  /*1320*/  IMAD R12, R17, UR49, R12 ;  /* 0x00000031110c7c24 */ /* 0x000fe2000f8e020c */
[----:B---3--:R-:W-:Y:S01]  /*1330*/  LEA R242, P2, R14, UR10, 0x1 ;  /* 0x0000000a0ef27c11 */ /* 0x008fe2000f8408ff */
[C---:B----4-:R-:W-:Y:S02]  /*1340*/  IMAD R0, R2.reuse, UR55, RZ ;  /* 0x0000003702007c24 */ /* 0x050fe4000f8e02ff */
[----:B------:R-:W-:Y:S01]  /*1350*/  IMAD.WIDE.U32 R18, R2, UR52, R20 ;  /* 0x0000003402127c25 */ /* 0x000fe2000f8e0014 */
[----:B-----5:R-:W-:-:S03]  /*1360*/  MOV R16, UR16 ;  /* 0x0000001000107c02 */ /* 0x020fc60008000f00 */
[----:B------:R-:W-:Y:S01]  /*1370*/  IMAD R13, R3, UR52, R0 ;  /* 0x00000034030d7c24 */ /* 0x000fe2000f8e0200 */
[----:B------:R-:W-:Y:S01]  /*1380*/  IADD3 R22, P0, PT, R18, UR56, RZ ;  /* 0x0000003812167c10 */ /* 0x000fe2000ff1e0ff */
[----:B------:R-:W-:Y:S01]  /*1390*/  IMAD R0, R5, UR9, R15 ;  /* 0x0000000905007c24 */ /* 0x000fe2000f8e020f */
[----:B------:R-:W-:Y:S02]  /*13a0*/  USHF.L.U32 UR52, UR8, 0x5, URZ ;  /* 0x0000000508347899 */ /* 0x000fe400080006ff */
[----:B------:R-:W-:Y:S01]  /*13b0*/  IADD3.X R23, PT, PT, R19, UR53, R13, P0, !PT ;  /* 0x0000003513177c10 */ /* 0x000fe200087fe40d */
[----:B--2---:R-:W-:Y:S01]  /*13c0*/  IMAD.WIDE.U32 R18, R10, UR22, RZ ;  /* 0x000000160a127c25 */ /* 0x004fe2000f8e00ff */
[----:B------:R-:W2:Y:S01]  /*13d0*/  LDCU.64 UR8, c[0x0][0x380] ;  /* 0x00007000ff0877ac */ /* 0x000ea20008000a00 */
[----:B------:R-:W-:Y:S02]  /*13e0*/  LEA.HI.X R243, R14, UR11, R0, 0x1, P2 ;  /* 0x0000000b0ef37c11 */ /* 0x000fe400090f0c00 */
[----:B------:R-:W-:Y:S01]  /*13f0*/  IMAD.U32 R13, RZ, RZ, UR17 ;  /* 0x00000011ff0d7e24 */ /* 0x000fe2000f8e00ff */
[----:B------:R-:W3:Y:S01]  /*1400*/  LDCU.64 UR16, c[0x0][0x570] ;  /* 0x0000ae00ff1077ac */ /* 0x000ee20008000a00 */
[----:B------:R-:W-:Y:S01]  /*1410*/  SEL R15, R18, RZ, P3 ;  /* 0x000000ff120f7207 */ /* 0x000fe20001800000 */
[----:B------:R-:W-:Y:S01]  /*1420*/  IMAD R11, R11, UR22, R19 ;  /* 0x000000160b0b7c24 */ /* 0x000fe2000f8e0213 */
[----:B------:R-:W-:-:S02]  /*1430*/  USHF.L.U32 UR53, UR49, 0x6, URZ ;  /* 0x0000000631357899 */ /* 0x000fc400080006ff */
[----:B------:R-:W-:Y:S01]  /*1440*/  IADD3 R10, P1, P0, R12, UR59, R15 ;  /* 0x0000003b0c0a7c10 */ /* 0x000fe2000f83e00f */
[----:B------:R-:W-:Y:S01]  /*1450*/  IMAD.WIDE.U32 R16, R16, UR24, R22 ;  /* 0x0000001810107c25 */ /* 0x000fe2000f8e0016 */
[----:B------:R-:W-:Y:S01]  /*1460*/  SHF.R.S32.HI R12, RZ, 0x1f, R12 ;  /* 0x0000001fff0c7819 */ /* 0x000fe2000001140c */
[----:B-1----:R-:W-:Y:S01]  /*1470*/  UIMAD.WIDE UR10, UR60, 0x4, UR64 ;  /* 0x000000043c0a78a5 */ /* 0x002fe2000f8e0240 */
[----:B------:R-:W-:Y:S01]  /*1480*/  SEL R11, R11, RZ, P3 ;  /* 0x000000ff0b0b7207 */ /* 0x000fe20001800000 */
[----:B------:R-:W-:-:S03]  /*1490*/  IMAD R17, R13, UR24, R17 ;  /* 0x000000180d117c24 */ /* 0x000fc6000f8e0211 */
[----:B------:R-:W-:Y:S01]  /*14a0*/  IADD3.X R12, PT, PT, R12, UR58, R11, P1, P0 ;  /* 0x0000003a0c0c7c10 */ /* 0x000fe20008fe040b */
[----:B------:R-:W-:Y:S01]  /*14b0*/  IMAD.U32 R11, RZ, RZ, UR53 ;  /* 0x00000035ff0b7e24 */ /* 0x000fe2000f8e00ff */
[----:B------:R-:W-:Y:S01]  /*14c0*/  IADD3 R10, P0, PT, R10, UR53, RZ ;  /* 0x000000350a0a7c10 */ /* 0x000fe2000ff1e0ff */
[----:B------:R-:W-:Y:S01]  /*14d0*/  IMAD.WIDE.U32 R14, R5, R2, R16 ;  /* 0x00000002050e7225 */ /* 0x000fe200078e0010 */
[----:B------:R-:W-:Y:S01]  /*14e0*/  LOP3.LUT R17, R20, 0x40, RZ, 0xfc, !PT ;  /* 0x0000004014117812 */ /* 0x000fe200078efcff */
[----:B------:R-:W-:Y:S01]  /*14f0*/  UIMAD.WIDE UR58, UR61, 0x4, UR62 ;  /* 0x000000043d3a78a5 */ /* 0x000fe2000f8e023e */
[----:B------:R-:W-:Y:S01]  /*1500*/  LEA.HI.X.SX32 R11, R11, R12, 0x1, P0 ;  /* 0x0000000c0b0b7211 */ /* 0x000fe200000f0eff */
[----:B------:R-:W-:Y:S01]  /*1510*/  IMAD R0, R5, R3, R15 ;  /* 0x0000000305007224 */ /* 0x000fe200078e020f */
[----:B---3--:R-:W-:Y:S02]  /*1520*/  LEA R240, P0, R10, UR16, 0x2 ;  /* 0x000000100af07c11 */ /* 0x008fe4000f8010ff */
[----:B--2---:R-:W-:-:S02]  /*1530*/  LEA R244, P1, R14, UR8, 0x1 ;  /* 0x000000080ef47c11 */ /* 0x004fc4000f8208ff */
[----:B------:R-:W-:Y:S01]  /*1540*/  LEA.HI.X R241, R10, UR17, R11, 0x2, P0 ;  /* 0x000000110af17c11 */ /* 0x000fe200080f140b */
[----:B------:R-:W-:Y:S01]  /*1550*/  IMAD.SHL.U32 R11, R2, 0x20, RZ ;  /* 0x00000020020b7824 */ /* 0x000fe200078e00ff */
[C---:B------:R-:W-:Y:S02]  /*1560*/  IADD3 R10, P0, PT, R5.reuse, 0x20, RZ ;  /* 0x00000020050a7810 */ /* 0x040fe40007f1e0ff */
[----:B------:R-:W-:Y:S02]  /*1570*/  LEA.HI.X R245, R14, UR9, R0, 0x1, P1 ;  /* 0x000000090ef57c11 */ /* 0x000fe400088f0c00 */
[----:B------:R-:W-:Y:S01]  /*1580*/  SHF.L.U64.HI R3, R2, 0x5, R3 ;  /* 0x0000000502037819 */ /* 0x000fe20000010203 */
[----:B------:R-:W-:Y:S01]  /*1590*/  IMAD.X R2, RZ, RZ, RZ, P0 ;  /* 0x000000ffff027224 */ /* 0x000fe200000e06ff */
[----:B------:R-:W-:Y:S02]  /*15a0*/  IADD3 R12, PT, PT, R5, 0x20, RZ ;  /* 0x00000020050c7810 */ /* 0x000fe40007ffe0ff */
[----:B------:R-:W-:-:S02]  /*15b0*/  LOP3.LUT R16, R20, 0x80, RZ, 0xfc, !PT ;  /* 0x0000008014107812 */ /* 0x000fc400078efcff */
        /* <DEDUP_REMOVED lines=15> */
.L_x_532:
[----:B------:R-:W1:Y:S01]  /*16b0*/  LDCU.64 UR12, c[0x0][0x5c0] ;  /* 0x0000b800ff0c77ac */ /* 0x000e620008000a00 */
[----:B------:R-:W-:-:S04]  /*16c0*/  UIADD3 UR8, UPT, UPT, UR39, UR41, URZ ;  /* 0x0000002927087290 */ /* 0x000fc8000fffe0ff */
[----:B-1----:R-:W-:Y:S02]  /*16d0*/  UIMAD.WIDE.U32 UR16, UR8, UR12, URZ ;  /* 0x0000000c081072a5 */ /* 0x002fe4000f8e00ff */
[----:B------:R-:W-:-:S04]  /*16e0*/  UIMAD UR8, UR8, UR13, URZ ;  /* 0x0000000d080872a4 */ /* 0x000fc8000f8e02ff */
[----:B------:R-:W-:-:S06]  /*16f0*/  UIADD3 UR8, UPT, UPT, UR17, UR8, URZ ;  /* 0x0000000811087290 */ /* 0x000fcc000fffe0ff */
[----:B------:R-:W-:Y:S02]  /*1700*/  MOV R3, UR8 ;  /* 0x0000000800037c02 */ /* 0x000fe40008000f00 */
.L_x_533:
        /* <DEDUP_REMOVED lines=13> */
.L_x_534:
[----:B------:R-:W1:Y:S01]  /*17e0*/  LDCU.64 UR10, c[0x0][0x5c8] ;  /* 0x0000b900ff0a77ac */ /* 0x000e620008000a00 */
[----:B------:R-:W-:-:S04]  /*17f0*/  UIADD3 UR39, UPT, UPT, UR39, UR41, URZ ;  /* 0x0000002927277290 */ /* 0x000fc8000fffe0ff */
[----:B-1----:R-:W-:Y:S02]  /*1800*/  UIMAD.WIDE.U32 UR14, UR39, UR10, URZ ;  /* 0x0000000a270e72a5 */ /* 0x002fe4000f8e00ff */
[----:B------:R-:W-:-:S04]  /*1810*/  UIMAD UR39, UR39, UR11, URZ ;  /* 0x0000000b272772a4 */ /* 0x000fc8000f8e02ff */
[----:B------:R-:W-:-:S06]  /*1820*/  UIADD3 UR39, UPT, UPT, UR15, UR39, URZ ;  /* 0x000000270f277290 */ /* 0x000fcc000fffe0ff */
[----:B------:R-:W-:-:S07]  /*1830*/  MOV R0, UR39 ;  /* 0x0000002700007c02 */ /* 0x000fce0008000f00 */
.L_x_535:
        /* <DEDUP_REMOVED lines=32> */
.L_x_537:
[----:B------:R-:W-:Y:S05]  /*1a40*/  BSYNC.RECONVERGENT B0 ;  /* 0x0000000000007941 */ /* 0x000fea0003800200 */
.L_x_536:
[----:B------:R-:W-:Y:S04]  /*1a50*/  BSSY.RECONVERGENT B0, `(.L_x_538) ;  /* 0x0000014000007945 */ /* 0x000fe80003800200 */
        /* <DEDUP_REMOVED lines=19> */
.L_x_539:
[----:B------:R-:W-:Y:S05]  /*1b90*/  BSYNC.RECONVERGENT B0 ;  /* 0x0000000000007941 */ /* 0x000fea0003800200 */
.L_x_538:
[----:B------:R-:W3:Y:S01]  /*1ba0*/  LDCU.64 UR8, c[0x0][0x5e0] ;  /* 0x0000bc00ff0877ac */ /* 0x000ee20008000a00 */
[----:B------:R-:W-:Y:S01]  /*1bb0*/  MOV R3, UR10 ;  /* 0x0000000a00037c02 */ /* 0x000fe20008000f00 */
[----:B------:R-:W-:Y:S01]  /*1bc0*/  BSSY.RECONVERGENT B0, `(.L_x_540) ;  /* 0x000001b000007945 */ /* 0x000fe20003800200 */
[----:B------:R-:W-:-:S03]  /*1bd0*/  UIMAD UR5, UR5, UR10, URZ ;  /* 0x0000000a050572a4 */ /* 0x000fc6000f8e02ff */
[----:B--2---:R-:W-:Y:S01]  /*1be0*/  IMAD.WIDE.U32 R6, R3, UR30, R20 ;  /* 0x0000001e03067c25 */ /* 0x004fe2000f8e0014 */
        /* <DEDUP_REMOVED lines=24> */
.L_x_541:
[----:B------:R-:W-:Y:S05]  /*1d70*/  BSYNC.RECONVERGENT B0 ;  /* 0x0000000000007941 */ /* 0x000fea0003800200 */
.L_x_540:
[----:B------:R-:W-:Y:S05]  /*1d80*/  @P5 BRA `(.L_x_542) ;  /* 0x0000007c00885947 */ /* 0x000fea0003800000 */
[----:B------:R-:W2:Y:S01]  /*1d90*/  LDCU UR5, c[0x0][0x440] ;  /* 0x00008800ff0577ac */ /* 0x000ea20008000800 */
[----:B-1----:R-:W-:Y:S02]  /*1da0*/  IMAD R5, R2, UR10, RZ ;  /* 0x0000000a02057c24 */ /* 0x002fe4000f8e02ff */
        /* <DEDUP_REMOVED lines=8> */
[----:B-1----:R-:W-:-:S04]  /*1e30*/  LEA R4, P3, R2, UR8, 0x1 ;  /* 0x0000000802047c11 */ /* 0x002fc8000f8608ff */
        /* <DEDUP_REMOVED lines=8> */
.L_x_531:
        /* <DEDUP_REMOVED lines=38> */
.L_x_544:
[----:B------:R2:W-:Y:S04]  /*2120*/  STS.128 [R15+0x10000], RZ ;  /* 0x010000ff0f007388 */ /* 0x0005e80000000c00 */
[----:B------:R2:W-:Y:S04]  /*2130*/  STS.128 [R15+0x12000], RZ ;  /* 0x012000ff0f007388 */ /* 0x0005e80000000c00 */
[----:B------:R2:W-:Y:S04]  /*2140*/  STS.128 [R15+0x14000], RZ ;  /* 0x014000ff0f007388 */ /* 0x0005e80000000c00 */
[----:B------:R2:W-:Y:S02]  /*2150*/  STS.128 [R15+0x16000], RZ ;  /* 0x016000ff0f007388 */ /* 0x0005e40000000c00 */
.L_x_545:
[----:B------:R-:W-:Y:S05]  /*2160*/  BSYNC.RECONVERGENT B0 ;  /* 0x0000000000007941 */ /* 0x000fea0003800200 */
.L_x_543:
        /* <DEDUP_REMOVED lines=37> */
.L_x_547:
[----:B------:R-:W-:Y:S05]  /*23c0*/  BSYNC.RECONVERGENT B0 ;  /* 0x0000000000007941 */ /* 0x000fea0003800200 */
.L_x_546:
        /* <DEDUP_REMOVED lines=29> */
.L_x_549:
[----:B------:R1:W-:Y:S04]  /*25a0*/  STS.128 [R237], RZ ;  /* 0x000000ffed007388 */ /* 0x0003e80000000c00 */
[----:B------:R1:W-:Y:S04]  /*25b0*/  STS.128 [R237+0x2000], RZ ;  /* 0x002000ffed007388 */ /* 0x0003e80000000c00 */
[----:B------:R1:W-:Y:S04]  /*25c0*/  STS.128 [R237+0x4000], RZ ;  /* 0x004000ffed007388 */ /* 0x0003e80000000c00 */
[----:B------:R1:W-:Y:S02]  /*25d0*/  STS.128 [R237+0x6000], RZ ;  /* 0x006000ffed007388 */ /* 0x0003e40000000c00 */
.L_x_550:
[----:B------:R-:W-:Y:S05]  /*25e0*/  BSYNC.RECONVERGENT B0 ;  /* 0x0000000000007941 */ /* 0x000fea0003800200 */
.L_x_548:
[--C-:B------:R-:W-:Y:S01]  /*25f0*/  SHF.R.U32.HI R0, RZ, 0x1, R226.reuse ;  /* 0x00000001ff007819 */ /* 0x100fe200000116e2 */
[----:B----4-:R-:W-:Y:S01]  /*2600*/  IMAD.MOV.U32 R19, RZ, RZ, 0x4 ;  /* 0x00000004ff137424 */ /* 0x010fe200078e00ff */
[----:B------:R-:W-:Y:S01]  /*2610*/  SHF.R.U32.HI R13, RZ, 0x2, R226 ;  /* 0x00000002ff0d7819 */ /* 0x000fe200000116e2 */
[----:B------:R-:W-:Y:S01]  /*2620*/  IMAD.MOV.U32 R235, RZ, RZ, 0x7f800000 ;  /* 0x7f800000ffeb7424 */ /* 0x000fe200078e00ff */
[----:B------:R-:W-:Y:S01]  /*2630*/  LOP3.LUT R236, R0, 0x30, RZ, 0xc0, !PT ;  /* 0x0000003000ec7812 */ /* 0x000fe200078ec0ff */
[----:B------:R-:W-:-:S03]  /*2640*/  IMAD.MOV.U32 R234, RZ, RZ, 0x7f800000 ;  /* 0x7f800000ffea7424 */ /* 0x000fc600078e00ff */
[----:B------:R-:W-:-:S04]  /*2650*/  LOP3.LUT R236, R236, 0x7, R13, 0xf8, !PT ;  /* 0x00000007ecec7812 */ /* 0x000fc800078ef80d */
        /* <DEDUP_REMOVED lines=39> */
.L_x_552:
[----:B------:R-:W-:Y:S05]  /*28d0*/  BSYNC.RECONVERGENT B0 ;  /* 0x0000000000007941 */ /* 0x000fea0003800200 */
.L_x_551:
        /* <DEDUP_REMOVED lines=48> */
.L_x_554:
[----:B------:R2:W-:Y:S04]  /*2be0*/  STS.128 [R15+0x18000], RZ ;  /* 0x018000ff0f007388 */ /* 0x0005e80000000c00 */
[----:B------:R2:W-:Y:S04]  /*2bf0*/  STS.128 [R15+0x1a000], RZ ;  /* 0x01a000ff0f007388 */ /* 0x0005e80000000c00 */
[----:B------:R2:W-:Y:S04]  /*2c00*/  STS.128 [R15+0x1c000], RZ ;  /* 0x01c000ff0f007388 */ /* 0x0005e80000000c00 */
[----:B------:R2:W-:Y:S02]  /*2c10*/  STS.128 [R15+0x1e000], RZ ;  /* 0x01e000ff0f007388 */ /* 0x0005e40000000c00 */
.L_x_555:
[----:B------:R-:W-:Y:S05]  /*2c20*/  BSYNC.RECONVERGENT B0 ;  /* 0x0000000000007941 */ /* 0x000fea0003800200 */
.L_x_553:
        /* <DEDUP_REMOVED lines=40> */
.L_x_557:
[----:B------:R-:W-:Y:S05]  /*2eb0*/  BSYNC.RECONVERGENT B0 ;  /* 0x0000000000007941 */ /* 0x000fea0003800200 */
.L_x_556:
        /* <DEDUP_REMOVED lines=16> */
[----:B------:R-:W3:Y:S01]  /*2fc0*/  LDCU.64 UR8, c[0x0][0x390] ;  /* 0x00007200ff0877ac */ /* 0x000ee20008000a00 */
        /* <DEDUP_REMOVED lines=29> */
.L_x_559:
[----:B------:R2:W-:Y:S04]  /*31a0*/  STS.128 [R15+0x20000], RZ ;  /* 0x020000ff0f007388 */ /* 0x0005e80000000c00 */
[----:B------:R2:W-:Y:S04]  /*31b0*/  STS.128 [R15+0x22000], RZ ;  /* 0x022000ff0f007388 */ /* 0x0005e80000000c00 */
[----:B------:R2:W-:Y:S04]  /*31c0*/  STS.128 [R15+0x24000], RZ ;  /* 0x024000ff0f007388 */ /* 0x0005e80000000c00 */
[----:B------:R2:W-:Y:S02]  /*31d0*/  STS.128 [R15+0x26000], RZ ;  /* 0x026000ff0f007388 */ /* 0x0005e40000000c00 */
.L_x_560:
[----:B------:R-:W-:Y:S05]  /*31e0*/  BSYNC.RECONVERGENT B0 ;  /* 0x0000000000007941 */ /* 0x000fea0003800200 */
.L_x_558:
        /* <DEDUP_REMOVED lines=39> */
.L_x_562:
[----:B------:R-:W-:Y:S05]  /*3460*/  BSYNC.RECONVERGENT B0 ;  /* 0x0000000000007941 */ /* 0x000fea0003800200 */
.L_x_561:
[----:B------:R-:W3:Y:S01]  /*3470*/  LDCU.64 UR8, c[0x0][0x538] ;  /* 0x0000a700ff0877ac */ /* 0x000ee20008000a00 */
[----:B--2---:R-:W-:Y:S01]  /*3480*/  IMAD.U32 R6, RZ, RZ, UR24 ;  /* 0x00000018ff067e24 */ /* 0x004fe2000f8e00ff */
[----:B------:R-:W2:Y:S01]  /*3490*/  S2R R219, SR_TID.X ;  /* 0x0000000000db7919 */ /* 0x000ea20000002100 */
[----:B------:R-:W1:Y:S01]  /*34a0*/  LDC R249, c[0x0][0x44c] ;  /* 0x00011300fff97b82 */ /* 0x000e620000000800 */
[----:B------:R-:W1:Y:S01]  /*34b0*/  LDCU UR12, c[0x0][0x590] ;  /* 0x0000b200ff0c77ac */ /* 0x000e620008000800 */
[----:B------:R-:W0:Y:S01]  /*34c0*/  LDGDEPBAR ;  /* 0x00000000000079af */ /* 0x000e220000000000 */
[----:B------:R-:W1:Y:S01]  /*34d0*/  LDCU UR5, c[0x0][0x440] ;  /* 0x00008800ff0577ac */ /* 0x000e620008000800 */
[----:B---3--:R-:W-:-:S04]  /*34e0*/  ISETP.NE.U32.AND P0, PT, RZ, UR8, PT ;  /* 0x00000008ff007c0c */ /* 0x008fc8000bf05070 */
[----:B------:R-:W-:-:S13]  /*34f0*/  ISETP.NE.AND.EX P0, PT, RZ, UR9, PT, P0 ;  /* 0x00000009ff007c0c */ /* 0x000fda000bf05300 */
[----:B------:R-:W3:Y:S01]  /*3500*/  @P0 LDC.64 R2, c[0x0][0x540] ;  /* 0x00015000ff020b82 */ /* 0x000ee20000000a00 */
[----:B------:R-:W-:-:S07]  /*3510*/  @P0 IMAD.MOV.U32 R7, RZ, RZ, RZ ;  /* 0x000000ffff070224 */ /* 0x000fce00078e00ff */
[----:B------:R-:W1:Y:S01]  /*3520*/  @P0 LDC R10, c[0x0][0x458] ;  /* 0x00011600ff0a0b82 */ /* 0x000e620000000800 */
[----:B---3--:R-:W-:-:S04]  /*3530*/  @P0 IMAD.WIDE.U32 R6, R2, UR25, R6 ;  /* 0x0000001902060c25 */ /* 0x008fc8000f8e0006 */
[----:B------:R-:W-:Y:S01]  /*3540*/  @P0 IMAD R3, R3, UR25, R7 ;  /* 0x0000001903030c24 */ /* 0x000fe2000f8e0207 */
[----:B------:R-:W-:Y:S01]  /*3550*/  @P0 LEA R8, P1, R6, UR8, 0x2 ;  /* 0x0000000806080c11 */ /* 0x000fe2000f8210ff */
[C---:B------:R-:W-:Y:S01]  /*3560*/  IMAD.SHL.U32 R2, R226.reuse, 0x2, RZ ;  /* 0x00000002e2027824 */ /* 0x040fe200078e00ff */
[----:B--2---:R-:W-:Y:S01]  /*3570*/  SHF.R.U32.HI R233, RZ, 0x2, R219 ;  /* 0x00000002ffe97819 */ /* 0x004fe200000116db */
[----:B------:R-:W-:Y:S01]  /*3580*/  IMAD.SHL.U32 R7, R226, 0x40, RZ ;  /* 0x00000040e2077824 */ /* 0x000fe200078e00ff */
[----:B------:R-:W-:Y:S01]  /*3590*/  @P0 LEA.HI.X R9, R6, UR9, R3, 0x2, P1 ;  /* 0x0000000906090c11 */ /* 0x000fe200088f1403 */
[C---:B------:R-:W-:Y:S01]  /*35a0*/  IMAD.SHL.U32 R216, R219.reuse, 0x20, RZ ;  /* 0x00000020dbd87824 */ /* 0x040fe200078e00ff */
[C---:B------:R-:W-:Y:S01]  /*35b0*/  LOP3.LUT R6, R2.reuse, 0x6, RZ, 0xc0, !PT ;  /* 0x0000000602067812 */ /* 0x040fe200078ec0ff */
[----:B------:R-:W-:Y:S01]  /*35c0*/  IMAD.SHL.U32 R217, R219, 0x8, RZ ;  /* 0x00000008dbd97824 */ /* 0x000fe200078e00ff */
[----:B-1--4-:R-:W-:Y:S01]  /*35d0*/  LOP3.LUT R15, R7, 0x1c0, RZ, 0xc0, !PT ;  /* 0x000001c0070f7812 */ /* 0x012fe200078ec0ff */
[----:B------:R-:W-:Y:S01]  /*35e0*/  IMAD.SHL.U32 R218, R219, 0x2, RZ ;  /* 0x00000002dbda7824 */ /* 0x000fe200078e00ff */
[----:B------:R1:W2:Y:S01]  /*35f0*/  @P0 LDG.E R9, desc[UR34][R8.64] ;  /* 0x0000002208090981 */ /* 0x0002a2000c1e1900 */
[----:B------:R-:W-:Y:S01]  /*3600*/  LOP3.LUT R2, R2, 0x20, RZ, 0xc0, !PT ;  /* 0x0000002002027812 */ /* 0x000fe200078ec0ff */
[----:B------:R-:W2:Y:S01]  /*3610*/  @P0 MUFU.RCP R10, R10 ;  /* 0x0000000a000a0308 */ /* 0x000ea20000001000 */
[----:B------:R-:W-:Y:S01]  /*3620*/  LOP3.LUT R13, R6, 0xe0, R13, 0xf8, !PT ;  /* 0x000000e0060d7812 */ /* 0x000fe200078ef80d */
[----:B------:R-:W-:Y:S01]  /*3630*/  IMAD.SHL.U32 R6, R226, 0x20, RZ ;  /* 0x00000020e2067824 */ /* 0x000fe200078e00ff */
[----:B------:R-:W-:Y:S01]  /*3640*/  LOP3.LUT R3, R7, 0x200, RZ, 0xc0, !PT ;  /* 0x0000020007037812 */ /* 0x000fe200078ec0ff */
[----:B------:R-:W-:Y:S01]  /*3650*/  IMAD.MOV.U32 R229, RZ, RZ, 0x40 ;  /* 0x00000040ffe57424 */ /* 0x000fe200078e00ff */
[----:B------:R-:W-:Y:S01]  /*3660*/  LOP3.LUT R2, R2, 0x18, R5, 0xf8, !PT ;  /* 0x0000001802027812 */ /* 0x000fe200078ef805 */
[C---:B------:R-:W-:Y:S01]  /*3670*/  IMAD.SHL.U32 R5, R226.reuse, 0x10, RZ ;  /* 0x00000010e2057824 */ /* 0x040fe200078e00ff */
[----:B------:R-:W-:Y:S01]  /*3680*/  LOP3.LUT R15, R15, 0x38, R4, 0xf8, !PT ;  /* 0x000000380f0f7812 */ /* 0x000fe200078ef804 */
[----:B------:R-:W-:Y:S01]  /*3690*/  IMAD.MOV.U32 R227, RZ, RZ, 0x20 ;  /* 0x00000020ffe37424 */ /* 0x000fe200078e00ff */
[----:B------:R-:W-:Y:S01]  /*36a0*/  R2P PR, R226, 0x6 ;  /* 0x00000006e2007804 */ /* 0x000fe20000000000 */
[----:B------:R-:W-:Y:S01]  /*36b0*/  IMAD.MOV.U32 R247, RZ, RZ, 0x3f ;  /* 0x0000003ffff77424 */ /* 0x000fe200078e00ff */
[C---:B------:R-:W-:Y:S01]  /*36c0*/  LOP3.LUT R11, R15.reuse, 0x8, R0, 0x78, !PT ;  /* 0x000000080f0b7812 */ /* 0x040fe200078e7800 */
[----:B------:R-:W-:Y:S01]  /*36d0*/  IMAD.MOV.U32 R246, RZ, RZ, 0x37 ;  /* 0x00000037fff67424 */ /* 0x000fe200078e00ff */
[----:B------:R-:W-:Y:S01]  /*36e0*/  LOP3.LUT R226, R15, 0x8, R226, 0x78, !PT ;  /* 0x000000080fe27812 */ /* 0x000fe200078e78e2 */
[----:B------:R-:W-:Y:S01]  /*36f0*/  IMAD.MOV.U32 R251, RZ, RZ, 0x20 ;  /* 0x00000020fffb7424 */ /* 0x000fe200078e00ff */
[----:B------:R-:W-:Y:S01]  /*3700*/  LOP3.LUT R0, R218, 0x38, RZ, 0xc0, !PT ;  /* 0x00000038da007812 */ /* 0x000fe200078ec0ff */
[----:B------:R-:W-:Y:S01]  /*3710*/  IMAD.MOV.U32 R250, RZ, RZ, 0x40 ;  /* 0x00000040fffa7424 */ /* 0x000fe200078e00ff */
[----:B------:R-:W-:Y:S01]  /*3720*/  SHF.R.U32.HI R17, RZ, 0x1, R219 ;  /* 0x00000001ff117819 */ /* 0x000fe200000116db */
[----:B------:R-:W-:Y:S01]  /*3730*/  IMAD.MOV.U32 R239, RZ, RZ, 0x4 ;  /* 0x00000004ffef7424 */ /* 0x000fe200078e00ff */
[----:B------:R-:W-:-:S02]  /*3740*/  LOP3.LUT R0, R0, 0x20, R233, 0x78, !PT ;  /* 0x0000002000007812 */ /* 0x000fc400078e78e9 */
[----:B------:R-:W-:Y:S02]  /*3750*/  CS2R R190, SRZ ;  /* 0x0000000000be7805 */ /* 0x000fe4000001ff00 */
[----:B------:R-:W-:Y:S02]  /*3760*/  LOP3.LUT R15, R216, 0xc00, RZ, 0xc0, !PT ;  /* 0x00000c00d80f7812 */ /* 0x000fe400078ec0ff */
[----:B------:R-:W-:Y:S02]  /*3770*/  CS2R R188, SRZ ;  /* 0x0000000000bc7805 */ /* 0x000fe4000001ff00 */
[----:B-1----:R-:W-:Y:S02]  /*3780*/  LOP3.LUT R8, R6, 0x200, RZ, 0xc0, !PT ;  /* 0x0000020006087812 */ /* 0x002fe400078ec0ff */
[----:B------:R-:W-:Y:S02]  /*3790*/  CS2R R194, SRZ ;  /* 0x0000000000c27805 */ /* 0x000fe4000001ff00 */
[----:B------:R-:W-:-:S02]  /*37a0*/  LOP3.LUT R6, R3, 0xc00, R6, 0xf8, !PT ;  /* 0x00000c0003067812 */ /* 0x000fc400078ef806 */
[----:B------:R-:W-:Y:S02]  /*37b0*/  CS2R R192, SRZ ;  /* 0x0000000000c07805 */ /* 0x000fe4000001ff00 */
[----:B------:R-:W-:Y:S02]  /*37c0*/  LOP3.LUT R3, R2, 0x1c0, R7, 0xf8, !PT ;  /* 0x000001c002037812 */ /* 0x000fe400078ef807 */
[----:B------:R-:W-:Y:S02]  /*37d0*/  CS2R R186, SRZ ;  /* 0x0000000000ba7805 */ /* 0x000fe4000001ff00 */
[----:B------:R-:W-:Y:S01]  /*37e0*/  LOP3.LUT R6, R6, R11, RZ, 0xfc, !PT ;  /* 0x0000000b06067212 */ /* 0x000fe200078efcff */
[----:B------:R-:W-:Y:S01]  /*37f0*/  IMAD.SHL.U32 R11, R219, 0x10, RZ ;  /* 0x00000010db0b7824 */ /* 0x000fe200078e00ff */
[----:B------:R-:W-:Y:S01]  /*3800*/  LOP3.LUT R4, R3, 0x38, R4, 0x78, !PT ;  /* 0x0000003803047812 */ /* 0x000fe200078e7804 */
[----:B------:R-:W-:Y:S01]  /*3810*/  IMAD.SHL.U32 R3, R219, 0x40, RZ ;  /* 0x00000040db037824 */ /* 0x000fe200078e00ff */
[----:B------:R-:W-:-:S02]  /*3820*/  LOP3.LUT R5, R8, 0x3800, R5, 0xf8, !PT ;  /* 0x0000380008057812 */ /* 0x000fc400078ef805 */
[----:B------:R-:W-:Y:S02]  /*3830*/  CS2R R184, SRZ ;  /* 0x0000000000b87805 */ /* 0x000fe4000001ff00 */
[----:B------:R-:W-:Y:S02]  /*3840*/  LOP3.LUT R8, R216, 0x200, RZ, 0xc0, !PT ;  /* 0x00000200d8087812 */ /* 0x000fe400078ec0ff */
[----:B------:R-:W-:Y:S02]  /*3850*/  CS2R R182, SRZ ;  /* 0x0000000000b67805 */ /* 0x000fe4000001ff00 */
[----:B------:R-:W-:Y:S02]  /*3860*/  LOP3.LUT R2, R3, 0x1c0, RZ, 0xc0, !PT ;  /* 0x000001c003027812 */ /* 0x000fe400078ec0ff */
[----:B------:R-:W-:Y:S02]  /*3870*/  CS2R R180, SRZ ;  /* 0x0000000000b47805 */ /* 0x000fe4000001ff00 */
[----:B------:R-:W-:-:S02]  /*3880*/  LOP3.LUT R226, R5, R226, RZ, 0xfc, !PT ;  /* 0x000000e205e27212 */ /* 0x000fc400078efcff */
[----:B------:R-:W-:Y:S02]  /*3890*/  CS2R R174, SRZ ;  /* 0x0000000000ae7805 */ /* 0x000fe4000001ff00 */
[----:B------:R-:W-:Y:S02]  /*38a0*/  LOP3.LUT R2, R2, 0x38, R217, 0xf8, !PT ;  /* 0x0000003802027812 */ /* 0x000fe400078ef8d9 */
[----:B------:R-:W-:Y:S02]  /*38b0*/  CS2R R172, SRZ ;  /* 0x0000000000ac7805 */ /* 0x000fe4000001ff00 */
[----:B------:R-:W-:Y:S01]  /*38c0*/  LOP3.LUT R5, R8, 0x3800, R11, 0xf8, !PT ;  /* 0x0000380008057812 */ /* 0x000fe200078ef80b */
[----:B------:R-:W-:Y:S01]  /*38d0*/  IMAD.MOV.U32 R8, RZ, RZ, RZ ;  /* 0x000000ffff087224 */ /* 0x000fe200078e00ff */
[----:B------:R-:W-:Y:S02]  /*38e0*/  LOP3.LUT R238, R2, 0x8, R219, 0x78, !PT ;  /* 0x0000000802ee7812 */ /* 0x000fe400078e78db */
[----:B------:R-:W-:-:S02]  /*38f0*/  CS2R R178, SRZ ;  /* 0x0000000000b27805 */ /* 0x000fc4000001ff00 */
[----:B------:R-:W-:Y:S02]  /*3900*/  LOP3.LUT R4, R4, 0x200, R7, 0xf8, !PT ;  /* 0x0000020004047812 */ /* 0x000fe400078ef807 */
[----:B------:R-:W-:Y:S02]  /*3910*/  CS2R R176, SRZ ;  /* 0x0000000000b07805 */ /* 0x000fe4000001ff00 */
[----:B------:R-:W-:Y:S02]  /*3920*/  LOP3.LUT R238, R5, R238, RZ, 0xfc, !PT ;  /* 0x000000ee05ee7212 */ /* 0x000fe400078efcff */
[----:B------:R-:W-:Y:S02]  /*3930*/  CS2R R170, SRZ ;  /* 0x0000000000aa7805 */ /* 0x000fe4000001ff00 */
[----:B------:R-:W-:Y:S02]  /*3940*/  LOP3.LUT R5, R3, 0x200, RZ, 0xc0, !PT ;  /* 0x0000020003057812 */ /* 0x000fe400078ec0ff */
[----:B------:R-:W-:-:S02]  /*3950*/  CS2R R168, SRZ ;  /* 0x0000000000a87805 */ /* 0x000fc4000001ff00 */
[----:B------:R-:W-:Y:S02]  /*3960*/  LOP3.LUT R220, R2, 0x8, R17, 0x78, !PT ;  /* 0x0000000802dc7812 */ /* 0x000fe400078e7811 */
[----:B------:R-:W-:Y:S02]  /*3970*/  CS2R R166, SRZ ;  /* 0x0000000000a67805 */ /* 0x000fe4000001ff00 */
[C-C-:B------:R-:W-:Y:S02]  /*3980*/  LOP3.LUT R7, R5.reuse, 0xc00, R216.reuse, 0xf8, !PT ;  /* 0x00000c0005077812 */ /* 0x140fe400078ef8d8 */
[----:B------:R-:W-:Y:S02]  /*3990*/  CS2R R164, SRZ ;  /* 0x0000000000a47805 */ /* 0x000fe4000001ff00 */
[----:B------:R-:W-:Y:S02]  /*39a0*/  LOP3.LUT R5, R5, 0x400, R216, 0xf8, !PT ;  /* 0x0000040005057812 */ /* 0x000fe400078ef8d8 */
[----:B------:R-:W-:-:S02]  /*39b0*/  CS2R R158, SRZ ;  /* 0x00000000009e7805 */ /* 0x000fc4000001ff00 */
[----:B------:R-:W-:Y:S02]  /*39c0*/  LOP3.LUT R11, R0, 0x1c0, R11, 0xf8, !PT ;  /* 0x000001c0000b7812 */ /* 0x000fe400078ef80b */
[----:B------:R-:W-:Y:S02]  /*39d0*/  CS2R R156, SRZ ;  /* 0x00000000009c7805 */ /* 0x000fe4000001ff00 */
[-C--:B------:R-:W-:Y:S02]  /*39e0*/  LOP3.LUT R0, R7, R220.reuse, RZ, 0xfc, !PT ;  /* 0x000000dc07007212 */ /* 0x080fe400078efcff */
[----:B------:R-:W-:Y:S02]  /*39f0*/  CS2R R162, SRZ ;  /* 0x0000000000a27805 */ /* 0x000fe4000001ff00 */
[----:B------:R-:W-:Y:S01]  /*3a00*/  LOP3.LUT R220, R5, R220, RZ, 0xfc, !PT ;  /* 0x000000dc05dc7212 */ /* 0x000fe200078efcff */
[----:B------:R-:W-:Y:S01]  /*3a10*/  VIADD R5, R13, UR30 ;  /* 0x0000001e0d057c36 */ /* 0x000fe20008000000 */
[----:B------:R-:W-:-:S02]  /*3a20*/  LOP3.LUT R12, R15, 0x6, R218, 0xf8, !PT ;  /* 0x000000060f0c7812 */ /* 0x000fc400078ef8da */
[----:B------:R-:W-:Y:S02]  /*3a30*/  CS2R R160, SRZ ;  /* 0x0000000000a07805 */ /* 0x000fe4000001ff00 */
[----:B------:R-:W-:Y:S01]  /*3a40*/  SEL R229, R229, 0xffffffc0, !P2 ;  /* 0xffffffc0e5e57807 */ /* 0x000fe20005000000 */
[C---:B------:R-:W-:Y:S01]  /*3a50*/  VIADD R19, R5.reuse, 0x1 ;  /* 0x0000000105137836 */ /* 0x040fe20000000000 */
[----:B------:R-:W-:Y:S01]  /*3a60*/  LOP3.LUT R7, R12, R11, RZ, 0xfc, !PT ;  /* 0x0000000b0c077212 */ /* 0x000fe200078efcff */
[C---:B------:R-:W-:Y:S01]  /*3a70*/  VIADD R17, R5.reuse, 0x8 ;  /* 0x0000000805117836 */ /* 0x040fe20000000000 */
[----:B------:R-:W-:Y:S01]  /*3a80*/  LEA R226, R226, UR37, 0x1 ;  /* 0x00000025e2e27c11 */ /* 0x000fe2000f8e08ff */
[C---:B------:R-:W-:Y:S01]  /*3a90*/  VIADD R15, R5.reuse, 0x9 ;  /* 0x00000009050f7836 */ /* 0x040fe20000000000 */
[----:B------:R-:W-:Y:S01]  /*3aa0*/  I2FP.F32.S32 R19, R19 ;  /* 0x0000001300137245 */ /* 0x000fe20000201400 */
[C---:B------:R-:W-:Y:S01]  /*3ab0*/  VIADD R13, R5.reuse, 0x10 ;  /* 0x00000010050d7836 */ /* 0x040fe20000000000 */
[----:B------:R-:W-:Y:S01]  /*3ac0*/  I2FP.F32.S32 R17, R17 ;  /* 0x0000001100117245 */ /* 0x000fe20000201400 */
[----:B------:R-:W-:Y:S01]  /*3ad0*/  VIADD R11, R5, 0x11 ;  /* 0x00000011050b7836 */ /* 0x000fe20000000000 */
[----:B------:R-:W-:Y:S01]  /*3ae0*/  I2FP.F32.S32 R15, R15 ;  /* 0x0000000f000f7245 */ /* 0x000fe20000201400 */
[----:B------:R1:W-:Y:S01]  /*3af0*/  STL [R1+0x20], R7 ;  /* 0x0000200701007387 */ /* 0x0003e20000100800 */
[----:B------:R-:W-:Y:S01]  /*3b00*/  I2FP.F32.S32 R13, R13 ;  /* 0x0000000d000d7245 */ /* 0x000fe20000201400 */
[----:B------:R-:W-:Y:S01]  /*3b10*/  IMAD.IADD R224, R229, 0x1, R226 ;  /* 0x00000001e5e07824 */ /* 0x000fe200078e02e2 */
[----:B------:R-:W-:-:S02]  /*3b20*/  I2FP.F32.S32 R11, R11 ;  /* 0x0000000b000b7245 */ /* 0x000fc40000201400 */
[----:B------:R-:W-:Y:S02]  /*3b30*/  CS2R R154, SRZ ;  /* 0x00000000009a7805 */ /* 0x000fe4000001ff00 */
[----:B------:R-:W-:Y:S02]  /*3b40*/  LEA R6, R6, UR37, 0x1 ;  /* 0x0000002506067c11 */ /* 0x000fe4000f8e08ff */
[----:B------:R-:W-:Y:S02]  /*3b50*/  CS2R R152, SRZ ;  /* 0x0000000000987805 */ /* 0x000fe4000001ff00 */
[----:B------:R-:W-:Y:S02]  /*3b60*/  LEA R4, R4, UR37, 0x1 ;  /* 0x0000002504047c11 */ /* 0x000fe4000f8e08ff */
[----:B------:R-:W-:Y:S02]  /*3b70*/  CS2R R150, SRZ ;  /* 0x0000000000967805 */ /* 0x000fe4000001ff00 */
[----:B------:R-:W-:-:S02]  /*3b80*/  SEL R227, R227, 0xffffffe0, !P1 ;  /* 0xffffffe0e3e37807 */ /* 0x000fc40004800000 */
        /* <DEDUP_REMOVED lines=15> */
[----:B-1----:R-:W-:Y:S02]  /*3c80*/  I2FP.F32.S32 R7, R5 ;  /* 0x0000000500077245 */ /* 0x002fe40000201400 */
        /* <DEDUP_REMOVED lines=26> */
[C---:B------:R-:W-:Y:S01]  /*3e30*/  LOP3.LUT P3, RZ, R219.reuse, 0x2, RZ, 0xc0, !PT ;  /* 0x00000002dbff7812 */ /* 0x040fe2000786c0ff */
[----:B------:R-:W-:Y:S01]  /*3e40*/  VIADD R222, R6, UR16 ;  /* 0x0000001006de7c36 */ /* 0x000fe20008000000 */
[----:B------:R-:W-:Y:S01]  /*3e50*/  LOP3.LUT P4, RZ, R219, 0x8, RZ, 0xc0, !PT ;  /* 0x00000008dbff7812 */ /* 0x000fe2000788c0ff */
[----:B------:R-:W-:Y:S01]  /*3e60*/  VIADD R221, R4, UR16 ;  /* 0x0000001004dd7c36 */ /* 0x000fe20008000000 */
[----:B------:R-:W-:Y:S01]  /*3e70*/  SHF.R.U32.HI R248, RZ, 0x2, R219 ;  /* 0x00000002fff87819 */ /* 0x000fe200000116db */
[----:B------:R-:W-:Y:S01]  /*3e80*/  IMAD.IADD R225, R227, 0x1, R226 ;  /* 0x00000001e3e17824 */ /* 0x000fe200078e02e2 */
[----:B------:R-:W-:Y:S01]  /*3e90*/  LOP3.LUT R252, R217, 0x38, RZ, 0xc0, !PT ;  /* 0x00000038d9fc7812 */ /* 0x000fe200078ec0ff */
[----:B------:R-:W-:Y:S01]  /*3ea0*/  IMAD.IADD R223, R227, 0x1, R224 ;  /* 0x00000001e3df7824 */ /* 0x000fe200078e02e0 */
[----:B------:R-:W1:Y:S01]  /*3eb0*/  LDCU UR8, c[0x0][0x3e0] ;  /* 0x00007c00ff0877ac */ /* 0x000e620008000800 */
[----:B------:R-:W3:Y:S01]  /*3ec0*/  LDCU UR9, c[0x0][0x45c] ;  /* 0x00008b80ff0977ac */ /* 0x000ee20008000800 */
[----:B------:R-:W-:-:S02]  /*3ed0*/  USHF.L.U32 UR12, UR12, 0x6, URZ ;  /* 0x000000060c0c7899 */ /* 0x000fc400080006ff */
[----:B------:R-:W-:Y:S02]  /*3ee0*/  UIADD3 UR48, UPT, UPT, UR48, 0x40, -UR38 ;  /* 0x0000004030307890 */ /* 0x000fe4000fffe826 */
[----:B------:R-:W-:Y:S01]  /*3ef0*/  USHF.L.U32 UR49, UR49, 0x3, URZ ;  /* 0x0000000331317899 */ /* 0x000fe200080006ff */
[----:B--2---:R-:W-:Y:S01]  /*3f00*/  @P0 FMUL.FTZ R8, R9, R10 ;  /* 0x0000000a09080220 */ /* 0x004fe20000410000 */
[----:B------:R-:W-:Y:S01]  /*3f10*/  VIADD R9, R5, 0x18 ;  /* 0x0000001805097836 */ /* 0x000fe20000000000 */
[----:B------:R-:W-:Y:S01]  /*3f20*/  LOP3.LUT P0, RZ, R219, 0x4, RZ, 0xc0, !PT ;  /* 0x00000004dbff7812 */ /* 0x000fe2000780c0ff */
[----:B------:R-:W-:Y:S02]  /*3f30*/  VIADD R5, R5, 0x19 ;  /* 0x0000001905057836 */ /* 0x000fe40000000000 */
[-C--:B------:R-:W-:Y:S01]  /*3f40*/  FMUL.FTZ R12, R19, R8.reuse ;  /* 0x00000008130c7220 */ /* 0x080fe20000410000 */
[-C--:B------:R-:W-:Y:S01]  /*3f50*/  FMUL.FTZ R10, R17, R8.reuse ;  /* 0x00000008110a7220 */ /* 0x080fe20000410000 */
[----:B------:R-:W-:Y:S01]  /*3f60*/  I2FP.F32.S32 R9, R9 ;  /* 0x0000000900097245 */ /* 0x000fe20000201400 */
[-C--:B------:R-:W-:Y:S01]  /*3f70*/  FMUL.FTZ R14, R15, R8.reuse ;  /* 0x000000080f0e7220 */ /* 0x080fe20000410000 */
[-C--:B------:R-:W-:Y:S01]  /*3f80*/  FMUL.FTZ R7, R7, R8.reuse ;  /* 0x0000000807077220 */ /* 0x080fe20000410000 */
[----:B------:R2:W-:Y:S01]  /*3f90*/  STL [R1+0x18], R12 ;  /* 0x0000180c01007387 */ /* 0x0005e20000100800 */
[----:B------:R-:W-:Y:S01]  /*3fa0*/  I2FP.F32.S32 R5, R5 ;  /* 0x0000000500057245 */ /* 0x000fe20000201400 */
[----:B------:R-:W-:-:S02]  /*3fb0*/  FMUL.FTZ R9, R9, R8 ;  /* 0x0000000809097220 */ /* 0x000fc40000410000 */
[----:B------:R4:W-:Y:S02]  /*3fc0*/  STL [R1+0x14], R10 ;  /* 0x0000140a01007387 */ /* 0x0009e40000100800 */
[-C--:B------:R-:W-:Y:S02]  /*3fd0*/  FMUL.FTZ R5, R5, R8.reuse ;  /* 0x0000000805057220 */ /* 0x080fe40000410000 */
[----:B------:R-:W-:Y:S01]  /*3fe0*/  STL [R1+0x10], R14 ;  /* 0x0000100e01007387 */ /* 0x000fe20000100800 */
[-C--:B--2---:R-:W-:Y:S01]  /*3ff0*/  FMUL.FTZ R12, R13, R8.reuse ;  /* 0x000000080d0c7220 */ /* 0x084fe20000410000 */
[----:B----4-:R-:W-:-:S04]  /*4000*/  FMUL.FTZ R10, R11, R8 ;  /* 0x000000080b0a7220 */ /* 0x010fc80000410000 */
[----:B------:R-:W-:Y:S04]  /*4010*/  STL [R1+0xc], R12 ;  /* 0x00000c0c01007387 */ /* 0x000fe80000100800 */
[----:B------:R-:W-:Y:S04]  /*4020*/  STL [R1+0x8], R10 ;  /* 0x0000080a01007387 */ /* 0x000fe80000100800 */
[----:B------:R-:W-:Y:S04]  /*4030*/  STL [R1+0x4], R9 ;  /* 0x0000040901007387 */ /* 0x000fe80000100800 */
[----:B------:R2:W-:Y:S04]  /*4040*/  STL [R1+0x1c], R7 ;  /* 0x00001c0701007387 */ /* 0x0005e80000100800 */
[----:B------:R4:W-:Y:S04]  /*4050*/  STL [R1], R5 ;  /* 0x0000000501007387 */ /* 0x0009e80000100800 */
[----:B------:R1:W-:Y:S01]  /*4060*/  STL [R1+0x24], R237 ;  /* 0x000024ed01007387 */ /* 0x0003e20000100800 */
[----:B--2---:R-:W-:-:S02]  /*4070*/  IMAD.U32 R7, RZ, RZ, UR44 ;  /* 0x0000002cff077e24 */ /* 0x004fc4000f8e00ff */
[----:B----4-:R-:W-:-:S03]  /*4080*/  IMAD.MOV.U32 R5, RZ, RZ, 0x10 ;  /* 0x00000010ff057424 */ /* 0x010fc600078e00ff */
[----:B------:R-:W-:Y:S02]  /*4090*/  IADD3 R7, PT, PT, R7, UR38, R236 ;  /* 0x0000002607077c10 */ /* 0x000fe4000fffe0ec */
[----:B------:R-:W-:-:S03]  /*40a0*/  SEL R5, R5, 0xfffffff0, !P0 ;  /* 0xfffffff005057807 */ /* 0x000fc60004000000 */
[----:B------:R-:W-:-:S05]  /*40b0*/  VIADD R7, R7, -UR46 ;  /* 0x8000002e07077c36 */ /* 0x000fca0008000000 */
[----:B-1-3--:R2:W-:Y:S02]  /*40c0*/  STL [R1+0x28], R7 ;  /* 0x0000280701007387 */ /* 0x00a5e40000100800 */
.L_x_565:
[----:B------:R-:W0:Y:S01]  /*40d0*/  LDGDEPBAR ;  /* 0x00000000000079af */ /* 0x000e220000000000 */
[C---:B------:R-:W-:Y:S02]  /*40e0*/  IMAD.IADD R117, R222.reuse, 0x1, R227 ;  /* 0x00000001de757824 */ /* 0x040fe400078e02e3 */
[C---:B-----5:R-:W-:Y:S01]  /*40f0*/  FMUL.FTZ R120, R235.reuse, 1.4426950216293334961 ;  /* 0x3fb8aa3beb787820 */ /* 0x060fe20000410000 */
[----:B------:R-:W-:Y:S01]  /*4100*/  IMAD.IADD R116, R222, 0x1, R229 ;  /* 0x00000001de747824 */ /* 0x000fe200078e02e5 */
[----:B------:R-:W3:Y:S01]  /*4110*/  LDL R125, [R1+0x28] ;  /* 0x00002800017d7983 */ /* 0x000ee20000100800 */
[----:B------:R-:W-:Y:S01]  /*4120*/  SEL R229, R250, 0xffffffc0, !P0 ;  /* 0xffffffc0fae57807 */ /* 0x000fe20004000000 */
[----:B------:R-:W-:Y:S01]  /*4130*/  IMAD.U32 R131, RZ, RZ, UR40 ;  /* 0x00000028ff837e24 */ /* 0x000fe2000f8e00ff */
[----:B------:R-:W-:Y:S02]  /*4140*/  FSETP.NEU.FTZ.AND P2, PT, R235, -INF , PT ;  /* 0xff800000eb00780b */ /* 0x000fe40003f5d000 */
[----:B------:R-:W4:Y:S01]  /*4150*/  LDL R122, [R1+0x1c] ;  /* 0x00001c00017a7983 */ /* 0x000f220000100800 */
[----:B------:R-:W-:Y:S01]  /*4160*/  IADD3 R227, PT, PT, R227, R116, RZ ;  /* 0x00000074e3e37210 */ /* 0x000fe20007ffe0ff */
[----:B------:R-:W-:Y:S01]  /*4170*/  IMAD.MOV.U32 R211, RZ, RZ, 0x10 ;  /* 0x00000010ffd37424 */ /* 0x000fe200078e00ff */
[----:B------:R-:W-:Y:S02]  /*4180*/  FSEL R120, R120, RZ, P2 ;  /* 0x000000ff78787208 */ /* 0x000fe40001000000 */
[----:B------:R-:W4:Y:S01]  /*4190*/  LDL R127, [R1+0x18] ;  /* 0x00001800017f7983 */ /* 0x000f220000100800 */
[C---:B------:R-:W-:Y:S01]  /*41a0*/  FSETP.NEU.FTZ.AND P2, PT, R234.reuse, -INF , PT ;  /* 0xff800000ea00780b */ /* 0x040fe20003f5d000 */
[----:B------:R-:W-:Y:S01]  /*41b0*/  FMUL.FTZ R198, R234, 1.4426950216293334961 ;  /* 0x3fb8aa3beac67820 */ /* 0x000fe20000410000 */
[----:B------:R-:W-:Y:S02]  /*41c0*/  SEL R211, R211, 0xfffffff0, !P0 ;  /* 0xfffffff0d3d37807 */ /* 0x000fe40004000000 */
[----:B------:R-:W4:Y:S01]  /*41d0*/  LDL R126, [R1+0x14] ;  /* 0x00001400017e7983 */ /* 0x000f220000100800 */
[----:B------:R-:W-:Y:S01]  /*41e0*/  UIADD3 UR44, UPT, UPT, UR44, -0x40, URZ ;  /* 0xffffffc02c2c7890 */ /* 0x000fe2000fffe0ff */
[----:B------:R-:W-:Y:S03]  /*41f0*/  FSEL R198, R198, RZ, P2 ;  /* 0x000000ffc6c67208 */ /* 0x000fe60001000000 */
[----:B------:R-:W4:Y:S01]  /*4200*/  LDL R128, [R1+0x10] ;  /* 0x0000100001807983 */ /* 0x000f220000100800 */
[----:B------:R-:W-:Y:S02]  /*4210*/  UISETP.GE.AND UP0, UPT, UR44, UR48, UPT ;  /* 0x000000302c00728c */ /* 0x000fe4000bf06270 */
[----:B------:R-:W-:Y:S02]  /*4220*/  USHF.L.U32 UR13, UR40, 0x6, URZ ;  /* 0x00000006280d7899 */ /* 0x000fe400080006ff */
[----:B------:R-:W4:Y:S01]  /*4230*/  LDL R212, [R1+0x20] ;  /* 0x0000200001d47983 */ /* 0x000f220000100800 */
[----:B------:R-:W-:Y:S02]  /*4240*/  UIADD3 UR45, UPT, UPT, UR45, -0x1, URZ ;  /* 0xffffffff2d2d7890 */ /* 0x000fe4000fffe0ff */
[----:B------:R-:W-:Y:S04]  /*4250*/  UIADD3 UR13, UPT, UPT, UR13, 0x40, URZ ;  /* 0x000000400d0d7890 */ /* 0x000fe8000fffe0ff */
[----:B------:R-:W-:Y:S06]  /*4260*/  UISETP.LT.AND UP0, UPT, UR13, UR38, UP0 ;  /* 0x000000260d00728c */ /* 0x000fec0008701270 */
[----:B------:R-:W-:Y:S01]  /*4270*/  PLOP3.LUT P1, PT, PT, PT, UP0, 0x80, 0x8 ;  /* 0x000000000008781c */ /* 0x000fe20003f2f008 */
[----:B------:R-:W-:Y:S11]  /*4280*/  UISETP.GT.AND UP0, UPT, UR45, UR47, UPT ;  /* 0x0000002f2d00728c */ /* 0x000ff6000bf04270 */
[----:B------:R-:W-:Y:S01]  /*4290*/  @!UPT UIADD3 URZ, UPT, UPT, URZ, URZ, URZ ;  /* 0x000000fffffff290 */ /* 0x000fe2000fffe0ff */
[----:B------:R-:W-:Y:S04]  /*42a0*/  @!P1 LOP3.LUT R118, R218, 0x6, RZ, 0xc0, !PT ;  /* 0x00000006da769812 */ /* 0x000fe800078ec0ff */
[----:B------:R-:W-:Y:S05]  /*42b0*/  @!P1 LOP3.LUT R118, R118, 0xe0, R233, 0xf8, !PT ;  /* 0x000000e076769812 */ /* 0x000fea00078ef8e9 */
[----:B------:R-:W-:Y:S05]  /*42c0*/  @!P1 IMAD R131, R131, 0x40, R118 ;  /* 0x0000004083839824 */ /* 0x000fea00078e0276 */
[----:B------:R-:W-:Y:S01]  /*42d0*/  @!P1 IADD3 R121, PT, PT, R131, 0x1, RZ ;  /* 0x0000000183799810 */ /* 0x000fe20007ffe0ff */
[----:B------:R-:W-:Y:S04]  /*42e0*/  DEPBAR.LE SB0, 0x0 ;  /* 0x000080000000791a */ /* 0x000fe80000000000 */
[----:B------:R-:W-:Y:S06]  /*42f0*/  BAR.SYNC.DEFER_BLOCKING 0x0 ;  /* 0x0000000000007b1d */ /* 0x000fec0000010000 */
[----:B------:R-:W-:Y:S05]  /*4300*/  LDSM.16.M88.4 R84, [R222] ;  /* 0x00000000de54783b */ /* 0x000fea0000000200 */
[----:B------:R-:W2:Y:S05]  /*4310*/  LDSM.16.M88.4 R88, [R226+0x18000] ;  /* 0x01800000e258783b */ /* 0x000eaa0000000200 */
[----:B------:R-:W1:Y:S05]  /*4320*/  LDSM.16.M88.4 R92, [R226+0x18800] ;  /* 0x01880000e25c783b */ /* 0x000e6a0000000200 */
[----:B------:R-:W-:Y:S05]  /*4330*/  LDSM.16.M88.4 R96, [R117] ;  /* 0x000000007560783b */ /* 0x000fea0000000200 */
[----:B------:R-:W1:Y:S05]  /*4340*/  LDSM.16.M88.4 R100, [R225+0x18000] ;  /* 0x01800000e164783b */ /* 0x000e6a0000000200 */
[----:B------:R-:W1:Y:S05]  /*4350*/  LDSM.16.M88.4 R104, [R225+0x18800] ;  /* 0x01880000e168783b */ /* 0x000e6a0000000200 */
[----:B------:R-:W-:Y:S05]  /*4360*/  LDSM.16.M88.4 R108, [R116] ;  /* 0x00000000746c783b */ /* 0x000fea0000000200 */
[----:B------:R-:W1:Y:S01]  /*4370*/  LDSM.16.M88.4 R112, [R224+0x18000] ;  /* 0x01800000e070783b */ /* 0x000e620000000200 */
[C---:B--2---:R-:W-:Y:S08]  /*4380*/  HMMA.16816.F32 R4, R84.reuse, R88, RZ ;  /* 0x000000585404723c */ /* 0x044ff000000018ff */
[C---:B------:R-:W-:Y:S01]  /*4390*/  HMMA.16816.F32 R8, R84.reuse, R90, RZ ;  /* 0x0000005a5408723c */ /* 0x040fe200000018ff */
[----:B------:R-:W-:Y:S07]  /*43a0*/  LDSM.16.M88.4 R88, [R227] ;  /* 0x00000000e358783b */ /* 0x000fee0000000200 */
[C---:B-1----:R-:W-:Y:S08]  /*43b0*/  HMMA.16816.F32 R12, R84.reuse, R92, RZ ;  /* 0x0000005c540c723c */ /* 0x042ff000000018ff */
[----:B------:R-:W-:Y:S01]  /*43c0*/  HMMA.16816.F32 R16, R84, R94, RZ ;  /* 0x0000005e5410723c */ /* 0x000fe200000018ff */
[----:B------:R-:W1:Y:S05]  /*43d0*/  LDSM.16.M88.4 R84, [R224+0x18800] ;  /* 0x01880000e054783b */ /* 0x000e6a0000000200 */
[----:B------:R-:W2:Y:S02]  /*43e0*/  LDSM.16.M88.4 R92, [R223+0x18000] ;  /* 0x01800000df5c783b */ /* 0x000ea40000000200 */
[C---:B------:R-:W-:Y:S08]  /*43f0*/  HMMA.16816.F32 R4, R96.reuse, R100, R4 ;  /* 0x000000646004723c */ /* 0x040ff00000001804 */
        /* <DEDUP_REMOVED lines=26> */
[----:B------:R-:W4:Y:S02]  /*45a0*/  LDSM.16.M88.4 R100, [R227+0x2000] ;  /* 0x00200000e364783b */ /* 0x000f240000000200 */
[C---:B------:R-:W-:Y:S05]  /*45b0*/  HMMA.16816.F32 R4, R108.reuse, R112, R4 ;  /* 0x000000706c04723c */ /* 0x040fea0000001804 */
[C---:B---3--:R-:W-:Y:S03]  /*45c0*/  @!P1 VIADDMNMX R118, R125.reuse, -R247, UR38, PT ;  /* 0x000000267d769e46 */ /* 0x048fe6000b8009f7 */
[C---:B------:R-:W-:Y:S01]  /*45d0*/  HMMA.16816.F32 R8, R108.reuse, R114, R8 ;  /* 0x000000726c08723c */ /* 0x040fe20000001808 */
[----:B------:R-:W-:Y:S02]  /*45e0*/  LDSM.16.M88.4 R112, [R226+0x1c000] ;  /* 0x01c00000e270783b */ /* 0x000fe40000000200 */
[----:B------:R-:W-:Y:S02]  /*45f0*/  @!P1 VIADDMNMX R202, R125, -R246, UR38, PT ;  /* 0x000000267dca9e46 */ /* 0x000fe4000b8009f6 */
[----:B------:R-:W-:Y:S02]  /*4600*/  @!P1 ISETP.GE.AND P5, PT, R131, R118, PT ;  /* 0x000000768300920c */ /* 0x000fe40003fa6270 */
[----:B------:R-:W-:Y:S01]  /*4610*/  @!P1 ISETP.GE.AND P2, PT, R121, R202, PT ;  /* 0x000000ca7900920c */ /* 0x000fe20003f46270 */
        /* <DEDUP_REMOVED lines=24> */
[----:B------:R-:W-:Y:S02]  /*47a0*/  LDSM.16.M88.4 R108, [R223+0x1c000] ;  /* 0x01c00000df6c783b */ /* 0x000fe40000000200 */
[C---:B------:R-:W-:Y:S08]  /*47b0*/  HMMA.16816.F32 R4, R92.reuse, R96, R4 ;  /* 0x000000605c04723c */ /* 0x040ff00000001804 */
        /* <DEDUP_REMOVED lines=11> */
[----:B------:R1:W4:Y:S05]  /*4870*/  LDSM.16.M88.4 R84, [R226+0x1e800] ;  /* 0x01e80000e254783b */ /* 0x00032a0000000200 */
[----:B------:R-:W-:Y:S02]  /*4880*/  LDSM.16.M88.4 R100, [R117+0x6000] ;  /* 0x006000007564783b */ /* 0x000fe40000000200 */
[C---:B---3--:R-:W-:Y:S08]  /*4890*/  HMMA.16816.F32 R4, R96.reuse, R108, R4 ;  /* 0x0000006c6004723c */ /* 0x048ff00000001804 */
[C---:B------:R-:W-:Y:S01]  /*48a0*/  HMMA.16816.F32 R8, R96.reuse, R110, R8 ;  /* 0x0000006e6008723c */ /* 0x040fe20000001808 */
[----:B------:R-:W3:Y:S07]  /*48b0*/  LDSM.16.M88.4 R108, [R225+0x1e000] ;  /* 0x01e00000e16c783b */ /* 0x000eee0000000200 */
[C---:B--2---:R-:W-:Y:S03]  /*48c0*/  HMMA.16816.F32 R12, R96.reuse, R88, R12 ;  /* 0x00000058600c723c */ /* 0x044fe6000000180c */
[----:B-1----:R-:W-:Y:S05]  /*48d0*/  LEA R226, R238, UR4, 0x1 ;  /* 0x00000004eee27c11 */ /* 0x002fea000f8e08ff */
[----:B------:R-:W-:Y:S01]  /*48e0*/  HMMA.16816.F32 R16, R96, R90, R16 ;  /* 0x0000005a6010723c */ /* 0x000fe20000001810 */
[----:B------:R-:W1:Y:S05]  /*48f0*/  LDSM.16.M88.4 R88, [R225+0x1e800] ;  /* 0x01e80000e158783b */ /* 0x000e6a0000000200 */
[----:B------:R-:W2:Y:S02]  /*4900*/  LDSM.16.M88.4 R96, [R116+0x6000] ;  /* 0x006000007460783b */ /* 0x000ea40000000200 */
[C---:B----4-:R-:W-:Y:S08]  /*4910*/  HMMA.16816.F32 R4, R92.reuse, R104, R4 ;  /* 0x000000685c04723c */ /* 0x050ff00000001804 */
[C---:B------:R-:W-:Y:S01]  /*4920*/  HMMA.16816.F32 R8, R92.reuse, R106, R8 ;  /* 0x0000006a5c08723c */ /* 0x040fe20000001808 */
[----:B------:R4:W2:Y:S07]  /*4930*/  LDSM.16.M88.4 R104, [R224+0x1e800] ;  /* 0x01e80000e068783b */ /* 0x0008ae0000000200 */
[C---:B------:R-:W-:Y:S08]  /*4940*/  HMMA.16816.F32 R12, R92.reuse, R84, R12 ;  /* 0x000000545c0c723c */ /* 0x040ff0000000180c */
[----:B------:R-:W-:Y:S01]  /*4950*/  HMMA.16816.F32 R16, R92, R86, R16 ;  /* 0x000000565c10723c */ /* 0x000fe20000001810 */
[----:B------:R2:W-:Y:S05]  /*4960*/  LDSM.16.M88.4 R84, [R227+0x6000] ;  /* 0x00600000e354783b */ /* 0x0005ea0000000200 */
[----:B------:R-:W2:Y:S02]  /*4970*/  LDSM.16.M88.4 R92, [R223+0x1e000] ;  /* 0x01e00000df5c783b */ /* 0x000ea40000000200 */
[C---:B---3--:R-:W-:Y:S05]  /*4980*/  HMMA.16816.F32 R4, R100.reuse, R108, R4 ;  /* 0x0000006c6404723c */ /* 0x048fea0000001804 */
[-C--:B----4-:R-:W-:Y:S03]  /*4990*/  IADD3 R224, PT, PT, R229, R226.reuse, RZ ;  /* 0x000000e2e5e07210 */ /* 0x090fe60007ffe0ff */
[C---:B------:R-:W-:Y:S08]  /*49a0*/  HMMA.16816.F32 R8, R100.reuse, R110, R8 ;  /* 0x0000006e6408723c */ /* 0x040ff00000001808 */
[C---:B-1----:R-:W-:Y:S03]  /*49b0*/  HMMA.16816.F32 R12, R100.reuse, R88, R12 ;  /* 0x00000058640c723c */ /* 0x042fe6000000180c */
[----:B--2---:R-:W-:Y:S04]  /*49c0*/  SEL R227, R251, 0xffffffe0, !P3 ;  /* 0xffffffe0fbe37807 */ /* 0x004fe80005800000 */
[C---:B------:R-:W-:Y:S01]  /*49d0*/  IADD3 R225, PT, PT, R227.reuse, R226, RZ ;  /* 0x000000e2e3e17210 */ /* 0x040fe20007ffe0ff */
[----:B------:R-:W-:Y:S01]  /*49e0*/  HMMA.16816.F32 R16, R100, R90, R16 ;  /* 0x0000005a6410723c */ /* 0x000fe20000001810 */
[----:B------:R1:W2:Y:S07]  /*49f0*/  LDSM.16.M88.4 R88, [R223+0x1e800] ;  /* 0x01e80000df58783b */ /* 0x0002ae0000000200 */
[C---:B------:R-:W-:Y:S08]  /*4a00*/  HMMA.16816.F32 R4, R96.reuse, R112, R4 ;  /* 0x000000706004723c */ /* 0x040ff00000001804 */
[C---:B------:R-:W-:Y:S08]  /*4a10*/  HMMA.16816.F32 R8, R96.reuse, R114, R8 ;  /* 0x000000726008723c */ /* 0x040ff00000001808 */
[C---:B------:R-:W-:Y:S03]  /*4a20*/  HMMA.16816.F32 R12, R96.reuse, R104, R12 ;  /* 0x00000068600c723c */ /* 0x040fe6000000180c */
[----:B-1----:R-:W-:Y:S05]  /*4a30*/  IADD3 R223, PT, PT, R227, R224, RZ ;  /* 0x000000e0e3df7210 */ /* 0x002fea0007ffe0ff */
[----:B------:R-:W-:Y:S08]  /*4a40*/  HMMA.16816.F32 R16, R96, R106, R16 ;  /* 0x0000006a6010723c */ /* 0x000ff00000001810 */
[C---:B------:R-:W-:Y:S01]  /*4a50*/  HMMA.16816.F32 R4, R84.reuse, R92, R4 ;  /* 0x0000005c5404723c */ /* 0x040fe20000001804 */
[----:B------:R-:W3:Y:S07]  /*4a60*/  LDL R92, [R1+0xc] ;  /* 0x00000c00015c7983 */ /* 0x000eee0000100800 */
[C---:B------:R-:W-:Y:S08]  /*4a70*/  HMMA.16816.F32 R8, R84.reuse, R94, R8 ;  /* 0x0000005e5408723c */ /* 0x040ff00000001808 */
[C---:B--2---:R-:W-:Y:S03]  /*4a80*/  HMMA.16816.F32 R12, R84.reuse, R88, R12 ;  /* 0x00000058540c723c */ /* 0x044fe6000000180c */
[C---:B------:R-:W-:Y:S01]  /*4a90*/  FADD.FTZ R125, R122.reuse, R6 ;  /* 0x000000067a7d7221 */ /* 0x040fe20000010000 */
[----:B------:R-:W-:Y:S01]  /*4aa0*/  FADD.FTZ R123, R127, R5 ;  /* 0x000000057f7b7221 */ /* 0x000fe20000010000 */
[----:B------:R-:W2:Y:S01]  /*4ab0*/  LDL R6, [R1+0x8] ;  /* 0x0000080001067983 */ /* 0x000ea20000100800 */
[----:B------:R-:W-:Y:S02]  /*4ac0*/  FADD.FTZ R119, R122, R4 ;  /* 0x000000047a777221 */ /* 0x000fe40000010000 */
[----:B------:R-:W-:Y:S02]  /*4ad0*/  HMMA.16816.F32 R16, R84, R90, R16 ;  /* 0x0000005a5410723c */ /* 0x000fe40000001810 */
[----:B------:R-:W4:Y:S01]  /*4ae0*/  LDL R5, [R1+0x4] ;  /* 0x0000040001057983 */ /* 0x000f220000100800 */
[----:B------:R-:W-:Y:S01]  /*4af0*/  @!P1 FSEL R119, R119, -INF , !P5 ;  /* 0xff80000077779808 */ /* 0x000fe20006800000 */
[----:B------:R-:W-:Y:S03]  /*4b00*/  FADD.FTZ R197, R126, R8 ;  /* 0x000000087ec57221 */ /* 0x000fe60000010000 */
[----:B------:R-:W4:Y:S01]  /*4b10*/  LDL R4, [R1] ;  /* 0x0000000001047983 */ /* 0x000f220000100800 */
[----:B------:R-:W-:Y:S01]  /*4b20*/  @!P1 ISETP.GE.AND P5, PT, R121, R118, PT ;  /* 0x000000767900920c */ /* 0x000fe20003fa6270 */
[----:B------:R-:W-:Y:S01]  /*4b30*/  FADD.FTZ R129, R128, R9 ;  /* 0x0000000980817221 */ /* 0x000fe20000010000 */
[--C-:B------:R-:W-:Y:S02]  /*4b40*/  FFMA.FTZ R124, R119, UR9, -R120.reuse ;  /* 0x00000009777c7c23 */ /* 0x100fe40008010878 */
[----:B------:R-:W-:Y:S02]  /*4b50*/  @!P1 FSEL R123, R123, -INF , !P5 ;  /* 0xff8000007b7b9808 */ /* 0x000fe40006800000 */
[----:B------:R1:W-:Y:S01]  /*4b60*/  MUFU.EX2 R119, R124 ;  /* 0x0000007c00777308 */ /* 0x0003e20000000800 */
[----:B------:R-:W-:Y:S02]  /*4b70*/  @!P1 ISETP.GE.AND P5, PT, R131, R202, PT ;  /* 0x000000ca8300920c */ /* 0x000fe40003fa6270 */
[----:B------:R-:W-:Y:S01]  /*4b80*/  FFMA.FTZ R122, R123, UR9, -R120 ;  /* 0x000000097b7a7c23 */ /* 0x000fe20008010878 */
[----:B------:R-:W-:Y:S01]  /*4b90*/  FADD.FTZ R123, R127, R7 ;  /* 0x000000077f7b7221 */ /* 0x000fe20000010000 */
[----:B------:R-:W-:Y:S01]  /*4ba0*/  @!P1 FSEL R125, R125, -INF , !P5 ;  /* 0xff8000007d7d9808 */ /* 0x000fe20006800000 */
[----:B------:R-:W-:Y:S03]  /*4bb0*/  @!P1 VIADD R127, R131, 0x8 ;  /* 0x00000008837f9836 */ /* 0x000fe60000000000 */
[----:B------:R-:W-:Y:S01]  /*4bc0*/  @!P1 FSEL R123, R123, -INF , !P2 ;  /* 0xff8000007b7b9808 */ /* 0x000fe20005000000 */
[--C-:B------:R-:W-:Y:S01]  /*4bd0*/  FFMA.FTZ R121, R125, UR9, -R198.reuse ;  /* 0x000000097d797c23 */ /* 0x100fe200080108c6 */
[-C--:B------:R-:W-:Y:S01]  /*4be0*/  @!P1 ISETP.GE.AND P2, PT, R127, R118.reuse, PT ;  /* 0x000000767f00920c */ /* 0x080fe20003f46270 */
[----:B------:R-:W-:Y:S01]  /*4bf0*/  @!P1 VIADD R125, R131, 0x9 ;  /* 0x00000009837d9836 */ /* 0x000fe20000000000 */
[----:B------:R-:W1:Y:S02]  /*4c00*/  MUFU.EX2 R122, R122 ;  /* 0x0000007a007a7308 */ /* 0x000e640000000800 */
[----:B------:R-:W-:Y:S02]  /*4c10*/  @!P1 FSEL R197, R197, -INF , !P2 ;  /* 0xff800000c5c59808 */ /* 0x000fe40005000000 */
[----:B------:R-:W-:Y:S01]  /*4c20*/  @!P1 ISETP.GE.AND P2, PT, R125, R118, PT ;  /* 0x000000767d00920c */ /* 0x000fe20003f46270 */
[----:B-1----:R-:W-:Y:S02]  /*4c30*/  FFMA.FTZ R124, R123, UR9, -R198 ;  /* 0x000000097b7c7c23 */ /* 0x002fe400080108c6 */
[----:B------:R-:W-:Y:S01]  /*4c40*/  FFMA.FTZ R123, R197, UR9, -R120 ;  /* 0x00000009c57b7c23 */ /* 0x000fe20008010878 */
[----:B------:R-:W-:Y:S01]  /*4c50*/  @!P1 FSEL R129, R129, -INF , !P2 ;  /* 0xff80000081819808 */ /* 0x000fe20005000000 */
[----:B------:R-:W-:Y:S01]  /*4c60*/  FADD.FTZ R197, R126, R10 ;  /* 0x0000000a7ec57221 */ /* 0x000fe20000010000 */
[-C--:B------:R-:W-:Y:S01]  /*4c70*/  @!P1 ISETP.GE.AND P2, PT, R127, R202.reuse, PT ;  /* 0x000000ca7f00920c */ /* 0x080fe20003f46270 */
[----:B------:R-:W-:Y:S01]  /*4c80*/  FADD.FTZ R127, R128, R11 ;  /* 0x0000000b807f7221 */ /* 0x000fe20000010000 */
[----:B------:R-:W-:Y:S01]  /*4c90*/  MUFU.EX2 R121, R121 ;  /* 0x0000007900797308 */ /* 0x000fe20000000800 */
[----:B------:R-:W-:Y:S01]  /*4ca0*/  FFMA.FTZ R126, R129, UR9, -R120 ;  /* 0x00000009817e7c23 */ /* 0x000fe20008010878 */
[----:B------:R-:W-:Y:S01]  /*4cb0*/  @!P1 FSEL R197, R197, -INF , !P2 ;  /* 0xff800000c5c59808 */ /* 0x000fe20005000000 */
[----:B------:R-:W-:Y:S01]  /*4cc0*/  @!P1 VIADD R129, R131, 0x11 ;  /* 0x0000001183819836 */ /* 0x000fe20000000000 */
[----:B------:R-:W-:Y:S02]  /*4cd0*/  @!P1 ISETP.GE.AND P2, PT, R125, R202, PT ;  /* 0x000000ca7d00920c */ /* 0x000fe40003f46270 */
[----:B------:R-:W-:Y:S01]  /*4ce0*/  F2FP.F16.F32.PACK_AB R210, R122, R119 ;  /* 0x000000777ad2723e */ /* 0x000fe200000000ff */
[--C-:B------:R-:W-:Y:S01]  /*4cf0*/  FFMA.FTZ R125, R197, UR9, -R198.reuse ;  /* 0x00000009c57d7c23 */ /* 0x100fe200080108c6 */
[----:B------:R-:W-:Y:S02]  /*4d00*/  @!P1 IADD3 R197, PT, PT, R131, 0x10, RZ ;  /* 0x0000001083c59810 */ /* 0x000fe40007ffe0ff */
[----:B------:R-:W1:Y:S01]  /*4d10*/  MUFU.EX2 R124, R124 ;  /* 0x0000007c007c7308 */ /* 0x000e620000000800 */
[----:B------:R-:W-:Y:S02]  /*4d20*/  @!P1 FSEL R127, R127, -INF , !P2 ;  /* 0xff8000007f7f9808 */ /* 0x000fe40005000000 */
[-C--:B------:R-:W-:Y:S03]  /*4d30*/  @!P1 ISETP.GE.AND P2, PT, R197, R118.reuse, PT ;  /* 0x00000076c500920c */ /* 0x080fe60003f46270 */
[----:B------:R-:W-:Y:S04]  /*4d40*/  FFMA.FTZ R128, R127, UR9, -R198 ;  /* 0x000000097f807c23 */ /* 0x000fe800080108c6 */
[----:B------:R-:W-:Y:S10]  /*4d50*/  MUFU.EX2 R123, R123 ;  /* 0x0000007b007b7308 */ /* 0x000ff40000000800 */
[----:B------:R-:W1:Y:S02]  /*4d60*/  MUFU.EX2 R126, R126 ;  /* 0x0000007e007e7308 */ /* 0x000e640000000800 */
[----:B-1----:R-:W-:Y:S08]  /*4d70*/  F2FP.F16.F32.PACK_AB R208, R124, R121 ;  /* 0x000000797cd0723e */ /* 0x002ff000000000ff */
[----:B------:R-:W-:Y:S10]  /*4d80*/  MUFU.EX2 R125, R125 ;  /* 0x0000007d007d7308 */ /* 0x000ff40000000800 */
[----:B------:R-:W1:Y:S01]  /*4d90*/  MUFU.EX2 R128, R128 ;  /* 0x0000008000807308 */ /* 0x000e620000000800 */
[----:B------:R-:W-:Y:S02]  /*4da0*/  F2FP.F16.F32.PACK_AB R209, R126, R123 ;  /* 0x0000007b7ed1723e */ /* 0x000fe400000000ff */
[----:B-1----:R-:W-:Y:S01]  /*4db0*/  F2FP.F16.F32.PACK_AB R207, R128, R125 ;  /* 0x0000007d80cf723e */ /* 0x002fe200000000ff */
[C---:B---3--:R-:W-:Y:S05]  /*4dc0*/  FADD.FTZ R201, R92.reuse, R12 ;  /* 0x0000000c5cc97221 */ /* 0x048fea0000010000 */
[----:B------:R-:W-:Y:S02]  /*4dd0*/  @!P1 FSEL R201, R201, -INF , !P2 ;  /* 0xff800000c9c99808 */ /* 0x000fe40005000000 */
[----:B------:R-:W-:Y:S03]  /*4de0*/  @!P1 ISETP.GE.AND P2, PT, R129, R118, PT ;  /* 0x000000768100920c */ /* 0x000fe60003f46270 */
[----:B------:R-:W-:Y:S01]  /*4df0*/  FFMA.FTZ R127, R201, UR9, -R120 ;  /* 0x00000009c97f7c23 */ /* 0x000fe20008010878 */
[----:B------:R-:W-:Y:S05]  /*4e00*/  FADD.FTZ R201, R92, R14 ;  /* 0x0000000e5cc97221 */ /* 0x000fea0000010000 */
[----:B------:R-:W-:Y:S01]  /*4e10*/  MUFU.EX2 R127, R127 ;  /* 0x0000007f007f7308 */ /* 0x000fe20000000800 */
[C---:B--2---:R-:W-:Y:S05]  /*4e20*/  FADD.FTZ R199, R6.reuse, R13 ;  /* 0x0000000d06c77221 */ /* 0x044fea0000010000 */
[----:B------:R-:W-:Y:S02]  /*4e30*/  @!P1 FSEL R199, R199, -INF , !P2 ;  /* 0xff800000c7c79808 */ /* 0x000fe40005000000 */
[-C--:B------:R-:W-:Y:S01]  /*4e40*/  @!P1 ISETP.GE.AND P2, PT, R197, R202.reuse, PT ;  /* 0x000000cac500920c */ /* 0x080fe20003f46270 */
[----:B------:R-:W-:Y:S01]  /*4e50*/  FADD.FTZ R197, R6, R15 ;  /* 0x0000000f06c57221 */ /* 0x000fe20000010000 */
[C---:B----4-:R-:W-:Y:S01]  /*4e60*/  FADD.FTZ R203, R4.reuse, R17 ;  /* 0x0000001104cb7221 */ /* 0x050fe20000010000 */
[----:B------:R-:W-:Y:S01]  /*4e70*/  FFMA.FTZ R130, R199, UR9, -R120 ;  /* 0x00000009c7827c23 */ /* 0x000fe20008010878 */
[----:B------:R-:W-:Y:S01]  /*4e80*/  @!P1 FSEL R201, R201, -INF , !P2 ;  /* 0xff800000c9c99808 */ /* 0x000fe20005000000 */
[----:B------:R-:W-:Y:S01]  /*4e90*/  @!P1 VIADD R199, R131, 0x18 ;  /* 0x0000001883c79836 */ /* 0x000fe20000000000 */
[----:B------:R-:W-:Y:S02]  /*4ea0*/  @!P1 ISETP.GE.AND P2, PT, R129, R202, PT ;  /* 0x000000ca8100920c */ /* 0x000fe40003f46270 */
[----:B------:R-:W-:Y:S01]  /*4eb0*/  @!P1 IADD3 R131, PT, PT, R131, 0x19, RZ ;  /* 0x0000001983839810 */ /* 0x000fe20007ffe0ff */
[----:B------:R-:W-:Y:S01]  /*4ec0*/  FFMA.FTZ R129, R201, UR9, -R198 ;  /* 0x00000009c9817c23 */ /* 0x000fe200080108c6 */
[----:B------:R-:W-:Y:S01]  /*4ed0*/  @!P1 FSEL R197, R197, -INF , !P2 ;  /* 0xff800000c5c59808 */ /* 0x000fe20005000000 */
[----:B------:R-:W-:Y:S01]  /*4ee0*/  FADD.FTZ R201, R5, R16 ;  /* 0x0000001005c97221 */ /* 0x000fe20000010000 */
[-C--:B------:R-:W-:Y:S01]  /*4ef0*/  @!P1 ISETP.GE.AND P2, PT, R199, R118.reuse, PT ;  /* 0x00000076c700920c */ /* 0x080fe20003f46270 */
[----:B------:R-:W1:Y:S02]  /*4f00*/  MUFU.EX2 R130, R130 ;  /* 0x0000008200827308 */ /* 0x000e640000000800 */
[----:B------:R-:W-:Y:S01]  /*4f10*/  FFMA.FTZ R196, R197, UR9, -R198 ;  /* 0x00000009c5c47c23 */ /* 0x000fe200080108c6 */
[----:B------:R-:W-:Y:S02]  /*4f20*/  @!P1 FSEL R201, R201, -INF , !P2 ;  /* 0xff800000c9c99808 */ /* 0x000fe40005000000 */
[----:B------:R-:W-:Y:S03]  /*4f30*/  @!P1 ISETP.GE.AND P2, PT, R131, R118, PT ;  /* 0x000000768300920c */ /* 0x000fe60003f46270 */
[----:B------:R-:W-:Y:S01]  /*4f40*/  FFMA.FTZ R197, R201, UR9, -R120 ;  /* 0x00000009c9c57c23 */ /* 0x000fe20008010878 */
[----:B------:R-:W-:Y:S01]  /*4f50*/  @!P1 FSEL R203, R203, -INF , !P2 ;  /* 0xff800000cbcb9808 */ /* 0x000fe20005000000 */
[----:B------:R-:W-:Y:S01]  /*4f60*/  FADD.FTZ R201, R5, R18 ;  /* 0x0000001205c97221 */ /* 0x000fe20000010000 */
[-C--:B------:R-:W-:Y:S01]  /*4f70*/  @!P1 ISETP.GE.AND P2, PT, R199, R202.reuse, PT ;  /* 0x000000cac700920c */ /* 0x080fe20003f46270 */
[----:B------:R-:W-:Y:S02]  /*4f80*/  MUFU.EX2 R129, R129 ;  /* 0x0000008100817308 */ /* 0x000fe40000000800 */
[----:B------:R-:W-:Y:S01]  /*4f90*/  FFMA.FTZ R120, R203, UR9, -R120 ;  /* 0x00000009cb787c23 */ /* 0x000fe20008010878 */
[----:B------:R-:W-:Y:S01]  /*4fa0*/  @!P1 FSEL R201, R201, -INF , !P2 ;  /* 0xff800000c9c99808 */ /* 0x000fe20005000000 */
[----:B------:R-:W-:Y:S01]  /*4fb0*/  FADD.FTZ R203, R4, R19 ;  /* 0x0000001304cb7221 */ /* 0x000fe20000010000 */
[----:B------:R-:W-:Y:S02]  /*4fc0*/  @!P1 ISETP.GE.AND P2, PT, R131, R202, PT ;  /* 0x000000ca8300920c */ /* 0x000fe40003f46270 */
[----:B------:R-:W-:Y:S01]  /*4fd0*/  LEA R131, R212, UR4, 0x1 ;  /* 0x00000004d4837c11 */ /* 0x000fe2000f8e08ff */
[--C-:B------:R-:W-:Y:S01]  /*4fe0*/  FFMA.FTZ R199, R201, UR9, -R198.reuse ;  /* 0x00000009c9c77c23 */ /* 0x100fe200080108c6 */
[----:B------:R-:W-:Y:S01]  /*4ff0*/  @!P1 FSEL R203, R203, -INF , !P2 ;  /* 0xff800000cbcb9808 */ /* 0x000fe20005000000 */
[----:B------:R-:W2:Y:S01]  /*5000*/  MUFU.EX2 R196, R196 ;  /* 0x000000c400c47308 */ /* 0x000ea20000000800 */
[C---:B------:R-:W-:Y:S01]  /*5010*/  IADD3 R201, PT, PT, R131.reuse, 0x2a020, RZ ;  /* 0x0002a02083c97810 */ /* 0x040fe20007ffe0ff */
[----:B------:R-:W-:Y:S01]  /*5020*/  VIADD R118, R131, 0x2a000 ;  /* 0x0002a00083767836 */ /* 0x000fe20000000000 */
[----:B------:R-:W-:Y:S01]  /*5030*/  STS [R131+0x2a000], R210 ;  /* 0x02a000d283007388 */ /* 0x000fe20000000800 */
[----:B------:R-:W-:Y:S01]  /*5040*/  FFMA.FTZ R198, R203, UR9, -R198 ;  /* 0x00000009cbc67c23 */ /* 0x000fe200080108c6 */
[----:B------:R-:W-:Y:S01]  /*5050*/  IMAD.IADD R204, R131, 0x1, R211 ;  /* 0x0000000183cc7824 */ /* 0x000fe200078e02d3 */
[----:B-1----:R-:W-:Y:S02]  /*5060*/  F2FP.F16.F32.PACK_AB R206, R130, R127 ;  /* 0x0000007f82ce723e */ /* 0x002fe400000000ff */
[----:B------:R-:W-:Y:S02]  /*5070*/  STS [R131+0x2a400], R208 ;  /* 0x02a400d083007388 */ /* 0x000fe40000000800 */
[----:B------:R1:W-:Y:S01]  /*5080*/  MUFU.EX2 R200, R120 ;  /* 0x0000007800c87308 */ /* 0x0003e20000000800 */
[----:B------:R-:W-:Y:S02]  /*5090*/  @P4 VIADD R201, R118, 0xffffffe0 ;  /* 0xffffffe076c94836 */ /* 0x000fe40000000000 */
[----:B------:R-:W-:Y:S03]  /*50a0*/  STS [R204+0x2a000], R209 ;  /* 0x02a000d1cc007388 */ /* 0x000fe60000000800 */
[----:B------:R-:W-:Y:S02]  /*50b0*/  IADD3 R118, PT, PT, R211, R201, RZ ;  /* 0x000000c9d3767210 */ /* 0x000fe40007ffe0ff */
[----:B------:R-:W-:Y:S02]  /*50c0*/  STS [R204+0x2a400], R207 ;  /* 0x02a400cfcc007388 */ /* 0x000fe40000000800 */
[----:B------:R-:W3:Y:S01]  /*50d0*/  MUFU.EX2 R197, R197 ;  /* 0x000000c500c57308 */ /* 0x000ee20000000800 */
[----:B--2---:R-:W-:Y:S02]  /*50e0*/  F2FP.F16.F32.PACK_AB R202, R196, R129 ;  /* 0x00000081c4ca723e */ /* 0x004fe400000000ff */
[----:B------:R-:W-:Y:S05]  /*50f0*/  STS [R201], R206 ;  /* 0x000000cec9007388 */ /* 0x000fea0000000800 */
[----:B------:R2:W-:Y:S02]  /*5100*/  STS [R201+0x400], R202 ;  /* 0x000400cac9007388 */ /* 0x0005e40000000800 */
[----:B------:R-:W-:Y:S01]  /*5110*/  MUFU.EX2 R199, R199 ;  /* 0x000000c700c77308 */ /* 0x000fe20000000800 */
[----:B-1----:R-:W-:Y:S05]  /*5120*/  LEA R120, R0, UR4, 0x1 ;  /* 0x0000000400787c11 */ /* 0x002fea000f8e08ff */
[----:B------:R-:W-:Y:S04]  /*5130*/  IMAD.IADD R117, R120, 0x1, R227 ;  /* 0x0000000178757824 */ /* 0x000fe800078e02e3 */
[----:B------:R-:W1:Y:S01]  /*5140*/  MUFU.EX2 R198, R198 ;  /* 0x000000c600c67308 */ /* 0x000e620000000800 */
[----:B---3--:R-:W-:Y:S05]  /*5150*/  F2FP.F16.F32.PACK_AB R205, R200, R197 ;  /* 0x000000c5c8cd723e */ /* 0x008fea00000000ff */
[----:B------:R-:W-:Y:S01]  /*5160*/  STS [R118], R205 ;  /* 0x000000cd76007388 */ /* 0x000fe20000000800 */
[----:B--2---:R-:W-:Y:S01]  /*5170*/  IMAD.U32 R202, RZ, RZ, UR10 ;  /* 0x0000000affca7e24 */ /* 0x004fe2000f8e00ff */
[----:B-1----:R-:W-:Y:S04]  /*5180*/  F2FP.F16.F32.PACK_AB R203, R198, R199 ;  /* 0x000000c7c6cb723e */ /* 0x002fe800000000ff */
[----:B------:R-:W-:Y:S01]  /*5190*/  LEA R204, P1, R236, R202, 0x2 ;  /* 0x000000caeccc7211 */ /* 0x000fe200078210ff */
[----:B------:R1:W-:Y:S05]  /*51a0*/  STS [R118+0x400], R203 ;  /* 0x000400cb76007388 */ /* 0x0003ea0000000800 */
[----:B------:R-:W-:Y:S05]  /*51b0*/  LDSM.16.M88.4 R84, [R120+0x10000] ;  /* 0x010000007854783b */ /* 0x000fea0000000200 */
[----:B------:R-:W2:Y:S05]  /*51c0*/  LDSM.16.M88.4 R88, [R226+0x20000] ;  /* 0x02000000e258783b */ /* 0x000eaa0000000200 */
[----:B------:R-:W3:Y:S05]  /*51d0*/  LDSM.16.M88.4 R92, [R226+0x20800] ;  /* 0x02080000e25c783b */ /* 0x000eea0000000200 */
[----:B------:R-:W-:Y:S05]  /*51e0*/  LDSM.16.M88.4 R96, [R117+0x10000] ;  /* 0x010000007560783b */ /* 0x000fea0000000200 */
[----:B------:R-:W4:Y:S01]  /*51f0*/  LDSM.16.M88.4 R100, [R225+0x20000] ;  /* 0x02000000e164783b */ /* 0x000f220000000200 */
[----:B-1----:R-:W-:Y:S01]  /*5200*/  IMAD.IADD R118, R120, 0x1, R229 ;  /* 0x0000000178767824 */ /* 0x002fe200078e02e5 */
[----:B------:R-:W-:Y:S03]  /*5210*/  MOV R203, UR11 ;  /* 0x0000000b00cb7c02 */ /* 0x000fe60008000f00 */
[----:B------:R-:W1:Y:S01]  /*5220*/  LDSM.16.M88.4 R104, [R225+0x20800] ;  /* 0x02080000e168783b */ /* 0x000e620000000200 */
[----:B------:R-:W-:Y:S01]  /*5230*/  IMAD.IADD R116, R227, 0x1, R118 ;  /* 0x00000001e3747824 */ /* 0x000fe200078e0276 */
[----:B------:R-:W-:Y:S03]  /*5240*/  LEA.HI.X R205, R236, R203, RZ, 0x2, P1 ;  /* 0x000000cbeccd7211 */ /* 0x000fe600008f14ff */
        /* <DEDUP_REMOVED lines=95> */
[C---:B------:R-:W-:Y:S08]  /*5840*/  HMMA.16816.F32 R4, R104.reuse, R112, R4 ;  /* 0x000000706804723c */ /* 0x040ff00000001804 */
[C---:B------:R-:W-:Y:S01]  /*5850*/  HMMA.16816.F32 R8, R104.reuse, R114, R8 ;  /* 0x000000726808723c */ /* 0x040fe20000001808 */
[----:B------:R-:W2:Y:S07]  /*5860*/  LDSM.16.M88.4 R112, [R223+0x26800] ;  /* 0x02680000df70783b */ /* 0x000eae0000000200 */
[C---:B----4-:R-:W-:Y:S08]  /*5870*/  HMMA.16816.F32 R12, R104.reuse, R100, R12 ;  /* 0x00000064680c723c */ /* 0x050ff0000000180c */
[----:B------:R-:W-:Y:S08]  /*5880*/  HMMA.16816.F32 R16, R104, R102, R16 ;  /* 0x000000666810723c */ /* 0x000ff00000001810 */
[C---:B-1----:R-:W-:Y:S08]  /*5890*/  HMMA.16816.F32 R4, R88.reuse, R92, R4 ;  /* 0x0000005c5804723c */ /* 0x042ff00000001804 */
[C---:B------:R-:W-:Y:S08]  /*58a0*/  HMMA.16816.F32 R8, R88.reuse, R94, R8 ;  /* 0x0000005e5808723c */ /* 0x040ff00000001808 */
[C---:B---3--:R-:W-:Y:S08]  /*58b0*/  HMMA.16816.F32 R12, R88.reuse, R108, R12 ;  /* 0x0000006c580c723c */ /* 0x048ff0000000180c */
        /* <DEDUP_REMOVED lines=8> */
[C---:B------:R-:W-:Y:S01]  /*5940*/  FADD.FTZ R205, -R201.reuse, R9 ;  /* 0x00000009c9cd7221 */ /* 0x040fe20000010100 */
[----:B------:R-:W-:Y:S01]  /*5950*/  FMUL.FTZ R203, R122, R203 ;  /* 0x000000cb7acb7220 */ /* 0x000fe20000410000 */
[----:B------:R-:W-:Y:S01]  /*5960*/  FADD.FTZ R120, -R201, R8 ;  /* 0x00000008c9787221 */ /* 0x000fe20000010100 */
[----:B------:R-:W-:Y:S01]  /*5970*/  LOP3.LUT R85, R218, 0x20, RZ, 0xc0, !PT ;  /* 0x00000020da557812 */ /* 0x000fe200078ec0ff */
[----:B------:R-:W-:Y:S01]  /*5980*/  FMUL.FTZ R205, R126, R205 ;  /* 0x000000cd7ecd7220 */ /* 0x000fe20000410000 */
[----:B------:R-:W-:Y:S01]  /*5990*/  SHF.R.U32.HI R84, RZ, 0x3, R219 ;  /* 0x00000003ff547819 */ /* 0x000fe200000116db */
[----:B------:R-:W-:Y:S01]  /*59a0*/  FMUL.FTZ R120, R123, R120 ;  /* 0x000000787b787220 */ /* 0x000fe20000410000 */
[----:B------:R-:W-:Y:S01]  /*59b0*/  FADD.FTZ R123, -R202, R7 ;  /* 0x00000007ca7b7221 */ /* 0x000fe20000010100 */
[C---:B------:R-:W-:Y:S01]  /*59c0*/  FADD.FTZ R122, -R201.reuse, R12 ;  /* 0x0000000cc97a7221 */ /* 0x040fe20000010100 */
[----:B------:R-:W-:Y:S01]  /*59d0*/  FADD.FTZ R119, -R201, R13 ;  /* 0x0000000dc9777221 */ /* 0x000fe20000010100 */
[----:B------:R-:W-:Y:S01]  /*59e0*/  LOP3.LUT R84, R85, 0x18, R84, 0xf8, !PT ;  /* 0x0000001855547812 */ /* 0x000fe200078ef854 */
[----:B------:R-:W-:Y:S01]  /*59f0*/  FMUL.FTZ R124, R124, R123 ;  /* 0x0000007b7c7c7220 */ /* 0x000fe20000410000 */
[----:B------:R-:W-:Y:S01]  /*5a00*/  FMUL.FTZ R122, R127, R122 ;  /* 0x0000007a7f7a7220 */ /* 0x000fe20000410000 */
[----:B------:R-:W-:Y:S01]  /*5a10*/  FMUL.FTZ R119, R130, R119 ;  /* 0x0000007782777220 */ /* 0x000fe20000410000 */
[----:B------:R-:W-:Y:S01]  /*5a20*/  FADD.FTZ R130, -R202, R6 ;  /* 0x00000006ca827221 */ /* 0x000fe20000010100 */
[----:B------:R-:W-:Y:S01]  /*5a30*/  F2FP.F16.F32.PACK_AB R118, R203, R118 ;  /* 0x00000076cb76723e */ /* 0x000fe200000000ff */
[C---:B------:R-:W-:Y:S01]  /*5a40*/  FADD.FTZ R126, -R201.reuse, R16 ;  /* 0x00000010c97e7221 */ /* 0x040fe20000010100 */
[----:B------:R-:W-:Y:S01]  /*5a50*/  FADD.FTZ R201, -R201, R17 ;  /* 0x00000011c9c97221 */ /* 0x000fe20000010100 */
[----:B------:R-:W-:Y:S01]  /*5a60*/  F2FP.F16.F32.PACK_AB R122, R119, R122 ;  /* 0x0000007a777a723e */ /* 0x000fe200000000ff */
[----:B------:R-:W-:Y:S01]  /*5a70*/  FMUL.FTZ R121, R121, R130 ;  /* 0x0000008279797220 */ /* 0x000fe20000410000 */
[----:B------:R-:W-:Y:S01]  /*5a80*/  FMUL.FTZ R126, R197, R126 ;  /* 0x0000007ec57e7220 */ /* 0x000fe20000410000 */
[----:B------:R-:W-:Y:S01]  /*5a90*/  F2FP.F16.F32.PACK_AB R120, R205, R120 ;  /* 0x00000078cd78723e */ /* 0x000fe200000000ff */
[----:B------:R-:W-:Y:S01]  /*5aa0*/  FMUL.FTZ R201, R200, R201 ;  /* 0x000000c9c8c97220 */ /* 0x000fe20000410000 */
[C---:B------:R-:W-:Y:S04]  /*5ab0*/  FADD.FTZ R123, -R202.reuse, R11 ;  /* 0x0000000bca7b7221 */ /* 0x040fe80000010100 */
[----:B------:R-:W-:Y:S01]  /*5ac0*/  F2FP.F16.F32.PACK_AB R119, R201, R126 ;  /* 0x0000007ec977723e */ /* 0x000fe200000000ff */
[----:B------:R-:W-:Y:S01]  /*5ad0*/  FADD.FTZ R126, -R202, R10 ;  /* 0x0000000aca7e7221 */ /* 0x000fe20000010100 */
[----:B------:R-:W-:Y:S06]  /*5ae0*/  BRA.U !UP0, `(.L_x_563) ;  /* 0x0000000508287547 */ /* 0x000fec000b800000 */
[----:B------:R-:W2:Y:S01]  /*5af0*/  LDL.LU R213, [R1+0x24] ;  /* 0x0000240001d57983 */ /* 0x000ea20000300800 */
[----:B------:R-:W1:Y:S01]  /*5b00*/  LDC R7, c[0x0][0x3b0] ;  /* 0x0000ec00ff077b82 */ /* 0x000e620000000800 */
[----:B------:R-:W-:Y:S01]  /*5b10*/  IADD3 R4, P1, PT, RZ, -UR32, RZ ;  /* 0x80000020ff047c10 */ /* 0x000fe2000ff3e0ff */
[----:B------:R-:W-:Y:S01]  /*5b20*/  ULOP3.LUT UR13, UR45, 0x1, URZ, 0xc0, !UPT ;  /* 0x000000012d0d7892 */ /* 0x000fe2000f8ec0ff */
[----:B------:R-:W-:Y:S03]  /*5b30*/  ISETP.GE.AND P6, PT, R252, UR5, PT ;  /* 0x00000005fc007c0c */ /* 0x000fe6000bfc6270 */
[----:B------:R-:W-:Y:S02]  /*5b40*/  UISETP.NE.U32.AND UP1, UPT, UR13, 0x1, UPT ;  /* 0x000000010d00788c */ /* 0x000fe4000bf25070 */
        /* <DEDUP_REMOVED lines=8> */
[----:B------:R-:W-:Y:S02]  /*5bd0*/  SHF.R.S64 R11, R4, 0x1f, R9 ;  /* 0x0000001f040b7819 */ /* 0x000fe40000001009 */
[----:B------:R-:W-:Y:S02]  /*5be0*/  LOP3.LUT R4, R252, 0x40, RZ, 0xfc, !PT ;  /* 0x00000040fc047812 */ /* 0x000fe400078efcff */
[----:B------:R-:W-:Y:S02]  /*5bf0*/  IADD3 R244, P1, PT, R244, R11, RZ ;  /* 0x0000000bf4f47210 */ /* 0x000fe40007f3e0ff */
[----:B------:R-:W-:Y:S02]  /*5c00*/  ISETP.GE.AND P5, PT, R4, UR5, PT ;  /* 0x0000000504007c0c */ /* 0x000fe4000bfa6270 */
[----:B------:R-:W-:Y:S02]  /*5c10*/  LEA.HI.X.SX32 R245, R9, R245, 0x1, P1 ;  /* 0x000000f509f57211 */ /* 0x000fe400008f0eff */
[C---:B------:R-:W-:Y:S02]  /*5c20*/  LEA R6, P1, R7.reuse, R244, 0x6 ;  /* 0x000000f407067211 */ /* 0x040fe400078230ff */
[----:B------:R-:W-:Y:S01]  /*5c30*/  LOP3.LUT R4, R252, 0x80, RZ, 0xfc, !PT ;  /* 0x00000080fc047812 */ /* 0x000fe200078efcff */
[----:B------:R-:W-:Y:S01]  /*5c40*/  @!PT LDS RZ, [RZ] ;  /* 0x00000000fffff984 */ /* 0x000fe20000000800 */
[----:B------:R-:W-:Y:S01]  /*5c50*/  @!PT LDS RZ, [RZ] ;  /* 0x00000000fffff984 */ /* 0x000fe20000000800 */
[----:B------:R-:W-:Y:S01]  /*5c60*/  @!PT LDS RZ, [RZ] ;  /* 0x00000000fffff984 */ /* 0x000fe20000000800 */
[----:B------:R1:W-:Y:S01]  /*5c70*/  @!P6 LDGSTS.E.BYPASS.LTC128B.128 [R213], desc[UR34][R244.64] ;  /* 0x00000000f4d5efae */ /* 0x0003e2000b981a22 */
[----:B---3--:R-:W-:Y:S02]  /*5c80*/  LEA.HI.X R7, R7, R245, R5, 0x6, P1 ;  /* 0x000000f507077211 */ /* 0x008fe400008f3405 */
[----:B------:R-:W-:Y:S01]  /*5c90*/  ISETP.GE.AND P2, PT, R4, UR5, PT ;  /* 0x0000000504007c0c */ /* 0x000fe2000bf46270 */
[----:B------:R1:W-:Y:S01]  /*5ca0*/  @P6 STS.64 [R237], RZ ;  /* 0x000000ffed006388 */ /* 0x0003e20000000a00 */
[----:B------:R-:W-:Y:S03]  /*5cb0*/  LOP3.LUT R4, R252, 0xc0, RZ, 0xfc, !PT ;  /* 0x000000c0fc047812 */ /* 0x000fe600078efcff */
[----:B------:R1:W-:Y:S01]  /*5cc0*/  @P6 STS.64 [R237+0x8], RZ ;  /* 0x000008ffed006388 */ /* 0x0003e20000000a00 */
[----:B------:R-:W-:Y:S03]  /*5cd0*/  ISETP.GE.AND P1, PT, R4, UR5, PT ;  /* 0x0000000504007c0c */ /* 0x000fe6000bf26270 */
        /* <DEDUP_REMOVED lines=43> */
.L_x_563:
[----:B------:R-:W-:Y:S01]  /*5f90*/  FADD.FTZ R15, -R202, R15 ;  /* 0x0000000fca0f7221 */ /* 0x000fe20000010100 */
[----:B------:R-:W-:Y:S01]  /*5fa0*/  LEA R5, R212, UR36, 0x1 ;  /* 0x00000024d4057c11 */ /* 0x000fe2000f8e08ff */
[----:B------:R-:W-:Y:S01]  /*5fb0*/  FMUL.FTZ R126, R125, R126 ;  /* 0x0000007e7d7e7220 */ /* 0x000fe20000410000 */
[----:B------:R-:W-:Y:S01]  /*5fc0*/  FMUL.FTZ R123, R128, R123 ;  /* 0x0000007b807b7220 */ /* 0x000fe20000410000 */
[----:B------:R-:W-:Y:S01]  /*5fd0*/  FADD.FTZ R14, -R202, R14 ;  /* 0x0000000eca0e7221 */ /* 0x000fe20000010100 */
[----:B------:R-:W-:Y:S01]  /*5fe0*/  F2FP.F16.F32.PACK_AB R124, R124, R121 ;  /* 0x000000797c7c723e */ /* 0x000fe200000000ff */
[----:B------:R-:W-:Y:S01]  /*5ff0*/  FMUL.FTZ R15, R196, R15 ;  /* 0x0000000fc40f7220 */ /* 0x000fe20000410000 */
[C---:B------:R-:W-:Y:S01]  /*6000*/  FADD.FTZ R18, -R202.reuse, R18 ;  /* 0x00000012ca127221 */ /* 0x040fe20000010100 */
[----:B------:R-:W-:Y:S01]  /*6010*/  FADD.FTZ R19, -R202, R19 ;  /* 0x00000013ca137221 */ /* 0x000fe20000010100 */
[----:B------:R-:W-:Y:S01]  /*6020*/  FMUL.FTZ R14, R129, R14 ;  /* 0x0000000e810e7220 */ /* 0x000fe20000410000 */
[----:B-1----:R-:W-:Y:S01]  /*6030*/  IMAD.IADD R6, R211, 0x1, R5 ;  /* 0x00000001d3067824 */ /* 0x002fe200078e0205 */
[----:B------:R-:W-:Y:S01]  /*6040*/  F2FP.F16.F32.PACK_AB R123, R123, R126 ;  /* 0x0000007e7b7b723e */ /* 0x000fe200000000ff */
[----:B------:R-:W-:Y:S01]  /*6050*/  STS [R131+0x28000], R118 ;  /* 0x0280007683007388 */ /* 0x000fe20000000800 */
[----:B------:R-:W-:Y:S01]  /*6060*/  FMUL.FTZ R18, R199, R18 ;  /* 0x00000012c7127220 */ /* 0x000fe20000410000 */
[----:B------:R-:W-:Y:S01]  /*6070*/  FMUL.FTZ R19, R198, R19 ;  /* 0x00000013c6137220 */ /* 0x000fe20000410000 */
[----:B------:R-:W-:Y:S01]  /*6080*/  VIADD R13, R5, 0x20 ;  /* 0x00000020050d7836 */ /* 0x000fe20000000000 */
[----:B------:R-:W-:Y:S01]  /*6090*/  STS [R131+0x28400], R124 ;  /* 0x0284007c83007388 */ /* 0x000fe20000000800 */
[----:B------:R-:W-:Y:S01]  /*60a0*/  F2FP.F16.F32.PACK_AB R14, R15, R14 ;  /* 0x0000000e0f0e723e */ /* 0x000fe200000000ff */
[----:B------:R-:W-:Y:S01]  /*60b0*/  @P4 VIADD R13, R5, 0xffffffe0 ;  /* 0xffffffe0050d4836 */ /* 0x000fe20000000000 */
[----:B------:R-:W-:Y:S01]  /*60c0*/  F2FP.F16.F32.PACK_AB R96, R19, R18 ;  /* 0x000000121360723e */ /* 0x000fe200000000ff */
[----:B------:R1:W-:Y:S01]  /*60d0*/  STS [R6+-0x2000], R120 ;  /* 0xffe0007806007388 */ /* 0x0003e20000000800 */
[----:B------:R-:W-:Y:S01]  /*60e0*/  SHF.R.U32.HI R230, RZ, 0x1, R219 ;  /* 0x00000001ffe67819 */ /* 0x000fe200000116db */
[----:B------:R-:W-:Y:S02]  /*60f0*/  IMAD.IADD R97, R211, 0x1, R13 ;  /* 0x00000001d3617824 */ /* 0x000fe400078e020d */
[----:B------:R-:W-:Y:S01]  /*6100*/  STS [R6+-0x1c00], R123 ;  /* 0xffe4007b06007388 */ /* 0x000fe20000000800 */
[----:B------:R-:W-:Y:S01]  /*6110*/  LOP3.LUT R4, R230, 0x10, RZ, 0xc0, !PT ;  /* 0x00000010e6047812 */ /* 0x000fe200078ec0ff */
[----:B------:R-:W-:Y:S02]  /*6120*/  IMAD R121, R249, UR8, RZ ;  /* 0x00000008f9797c24 */ /* 0x000fe4000f8e02ff */
[----:B------:R-:W-:Y:S01]  /*6130*/  STS [R13+-0x2000], R122 ;  /* 0xffe0007a0d007388 */ /* 0x000fe20000000800 */
[----:B------:R-:W-:Y:S02]  /*6140*/  LOP3.LUT R5, R4, 0x8, R219, 0xf8, !PT ;  /* 0x0000000804057812 */ /* 0x000fe400078ef8db */
[----:B------:R-:W-:Y:S01]  /*6150*/  LOP3.LUT R4, R84, 0x1c0, R3, 0xf8, !PT ;  /* 0x000001c054047812 */ /* 0x000fe200078ef803 */
[----:B------:R-:W-:Y:S01]  /*6160*/  STS [R13+-0x1c00], R14 ;  /* 0xffe4000e0d007388 */ /* 0x000fe20000000800 */
[----:B------:R-:W-:Y:S02]  /*6170*/  LOP3.LUT R5, R5, R2, RZ, 0x3c, !PT ;  /* 0x0000000205057212 */ /* 0x000fe400078e3cff */
[----:B------:R-:W-:Y:S01]  /*6180*/  LOP3.LUT R4, R4, 0x38, R217, 0x78, !PT ;  /* 0x0000003804047812 */ /* 0x000fe200078e78d9 */
[----:B------:R-:W-:Y:S01]  /*6190*/  STS [R97+-0x2000], R119 ;  /* 0xffe0007761007388 */ /* 0x000fe20000000800 */
[----:B------:R-:W-:Y:S02]  /*61a0*/  LOP3.LUT R5, R5, 0x200, R216, 0xf8, !PT ;  /* 0x0000020005057812 */ /* 0x000fe400078ef8d8 */
[----:B------:R-:W-:Y:S01]  /*61b0*/  LOP3.LUT R4, R4, 0x200, R3, 0xf8, !PT ;  /* 0x0000020004047812 */ /* 0x000fe200078ef803 */
[----:B------:R-:W-:Y:S01]  /*61c0*/  STS [R97+-0x1c00], R96 ;  /* 0xffe4006061007388 */ /* 0x000fe20000000800 */
[C---:B------:R-:W-:Y:S02]  /*61d0*/  LEA R228, R5.reuse, UR4, 0x1 ;  /* 0x0000000405e47c11 */ /* 0x040fe4000f8e08ff */
[----:B------:R-:W-:Y:S01]  /*61e0*/  LEA R231, R4, UR4, 0x1 ;  /* 0x0000000404e77c11 */ /* 0x000fe2000f8e08ff */
[----:B------:R-:W-:Y:S01]  /*61f0*/  BAR.SYNC.DEFER_BLOCKING 0x0 ;  /* 0x0000000000007b1d */ /* 0x000fe20000010000 */
[----:B------:R-:W-:Y:S05]  /*6200*/  LEA R12, R5, UR36, 0x1 ;  /* 0x00000024050c7c11 */ /* 0x000fea000f8e08ff */
[C---:B-1----:R-:W-:Y:S02]  /*6210*/  VIADD R120, R12.reuse, 0x40 ;  /* 0x000000400c787836 */ /* 0x042fe40000000000 */
[----:B------:R-:W-:Y:S01]  /*6220*/  @P0 VIADD R120, R12, 0xffffffc0 ;  /* 0xffffffc00c780836 */ /* 0x000fe20000000000 */
        /* <DEDUP_REMOVED lines=73> */
[----:B------:R-:W-:Y:S04]  /*66c0*/  IMAD.U32 R5, R121, -0x40, RZ ;  /* 0xffffffc079057824 */ /* 0x000fe800078e00ff */
        /* <DEDUP_REMOVED lines=27> */
[----:B------:R-:W-:Y:S02]  /*6880*/  LOP3.LUT R4, R252, 0x40, RZ, 0xfc, !PT ;  /* 0x00000040fc047812 */ /* 0x000fe400078efcff */
[----:B------:R-:W-:Y:S01]  /*6890*/  IADD3 R242, P1, PT, R242, R7, RZ ;  /* 0x00000007f2f27210 */ /* 0x000fe20007f3e0ff */
[----:B------:R-:W-:Y:S01]  /*68a0*/  IMAD.U32 R7, RZ, RZ, UR52 ;  /* 0x00000034ff077e24 */ /* 0x000fe2000f8e00ff */
[----:B------:R-:W-:Y:S02]  /*68b0*/  LOP3.LUT R8, R8, 0x1e00, R217, 0xf8, !PT ;  /* 0x00001e0008087812 */ /* 0x000fe400078ef8d9 */
[----:B------:R-:W-:Y:S01]  /*68c0*/  ISETP.GE.AND P5, PT, R4, UR5, PT ;  /* 0x0000000504007c0c */ /* 0x000fe2000bfa6270 */
[----:B------:R-:W-:Y:S01]  /*68d0*/  IMAD.U32 R4, RZ, RZ, UR52 ;  /* 0x00000034ff047e24 */ /* 0x000fe2000f8e00ff */
[----:B------:R-:W-:Y:S01]  /*68e0*/  LEA.HI.X.SX32 R243, R5, R243, 0x1, P1 ;  /* 0x000000f305f37211 */ /* 0x000fe200008f0eff */
[----:B------:R-:W-:Y:S01]  /*68f0*/  IMAD.U32 R5, RZ, RZ, UR51 ;  /* 0x00000033ff057e24 */ /* 0x000fe2000f8e00ff */
[----:B------:R-:W-:Y:S02]  /*6900*/  LEA R9, R8, UR4, 0x1 ;  /* 0x0000000408097c11 */ /* 0x000fe4000f8e08ff */
[----:B------:R-:W-:Y:S02]  /*6910*/  ISETP.GE.AND P2, PT, R6, UR5, PT ;  /* 0x0000000506007c0c */ /* 0x000fe4000bf46270 */
[----:B------:R-:W-:Y:S01]  /*6920*/  LEA R10, P1, R7, R242, 0x1 ;  /* 0x000000f2070a7211 */ /* 0x000fe200078208ff */
[----:B------:R-:W-:Y:S01]  /*6930*/  @!PT LDS RZ, [RZ] ;  /* 0x00000000fffff984 */ /* 0x000fe20000000800 */
[----:B------:R-:W-:Y:S01]  /*6940*/  @!PT LDS RZ, [RZ] ;  /* 0x00000000fffff984 */ /* 0x000fe20000000800 */
[----:B------:R-:W-:Y:S01]  /*6950*/  @!PT LDS RZ, [RZ] ;  /* 0x00000000fffff984 */ /* 0x000fe20000000800 */
[----:B------:R1:W-:Y:S01]  /*6960*/  @!P6 LDGSTS.E.BYPASS.LTC128B.128 [R9+0x10000], desc[UR34][R242.64] ;  /* 0x10000000f209efae */ /* 0x0003e2000b981a22 */
[----:B------:R-:W-:Y:S02]  /*6970*/  LOP3.LUT R7, R252, 0xc0, RZ, 0xfc, !PT ;  /* 0x000000c0fc077812 */ /* 0x000fe400078efcff */
        /* <DEDUP_REMOVED lines=39> */
.L_x_564:
[----:B------:R-:W-:Y:S01]  /*6bf0*/  LEA R232, R220, UR4, 0x1 ;  /* 0x00000004dce87c11 */ /* 0x000fe2000f8e08ff */
[----:B------:R-:W-:Y:S01]  /*6c00*/  LDSM.16.MT88.4 R16, [R231+0x18000] ;  /* 0x01800000e710783b */ /* 0x000fe20000004200 */
[----:B------:R-:W-:Y:S01]  /*6c10*/  PLOP3.LUT P2, PT, PT, PT, UP0, 0x80, 0x8 ;  /* 0x000000000008781c */ /* 0x000fe20003f4f008 */
[----:B------:R-:W-:Y:S02]  /*6c20*/  @UP0 UIADD3 UR15, UP1, UPT, UR58, -0x100, URZ ;  /* 0xffffff003a0f0890 */ /* 0x000fe4000ff3e0ff */
[----:B------:R-:W2:Y:S01]  /*6c30*/  LDSM.16.M88.4 R128, [R232+0x28000] ;  /* 0x02800000e880783b */ /* 0x000ea20000000200 */
[C---:B------:R-:W-:Y:S01]  /*6c40*/  IMAD.IADD R104, R227.reuse, 0x1, R232 ;  /* 0x00000001e3687824 */ /* 0x040fe200078e02e8 */
[----:B------:R-:W-:Y:S02]  /*6c50*/  @UP0 UIADD3.X UR14, UPT, UPT, UR59, -0x1, URZ, UP1, !UPT ;  /* 0xffffffff3b0e0890 */ /* 0x000fe40008ffe4ff */
[----:B------:R-:W1:Y:S01]  /*6c60*/  LDSM.16.M88.4 R124, [R232+0x29000] ;  /* 0x02900000e87c783b */ /* 0x000e620000000200 */
        /* <DEDUP_REMOVED lines=110> */
[----:B------:R-:W-:Y:S02]  /*7350*/  PLOP3.LUT P1, PT, PT, PT, UP0, 0x80, 0x8 ;  /* 0x000000000008781c */ /* 0x000fe40003f2f008 */
[C---:B------:R-:W-:Y:S02]  /*7360*/  LEA.HI.X.SX32 R213, R232.reuse, R215, 0x5, P5 ;  /* 0x000000d7e8d57211 */ /* 0x040fe400028f2eff */
[----:B------:R-:W-:Y:S01]  /*7370*/  PLOP3.LUT P5, PT, PT, PT, UP0, 0x80, 0x8 ;  /* 0x000000000008781c */ /* 0x000fe20003faf008 */
[----:B------:R-:W-:Y:S08]  /*7380*/  IMAD.WIDE R202, R232, -0xc0, R212 ;  /* 0xffffff40e8ca7825 */ /* 0x000ff000078e02d4 */
[----:B------:R-:W-:Y:S02]  /*7390*/  @P1 LOP3.LUT R201, R230, 0x30, RZ, 0xc0, !PT ;  /* 0x00000030e6c91812 */ /* 0x000fe400078ec0ff */
[C---:B------:R-:W-:Y:S02]  /*73a0*/  LEA R200, P1, R232.reuse, R202, 0x5 ;  /* 0x000000cae8c87211 */ /* 0x040fe400078228ff */
[----:B------:R-:W-:Y:S02]  /*73b0*/  @P2 LOP3.LUT R236, R201, 0x7, R248, 0xf8, !PT ;  /* 0x00000007c9ec2812 */ /* 0x000fe400078ef8f8 */
[----:B------:R-:W-:Y:S02]  /*73c0*/  LEA.HI.X.SX32 R201, R232, R203, 0x5, P1 ;  /* 0x000000cbe8c97211 */ /* 0x000fe400008f2eff */
        /* <DEDUP_REMOVED lines=170> */
[----:B------:R-:W-:Y:S04]  /*7e70*/  REDG.E.ADD.F32.FTZ.RN.STRONG.GPU desc[UR34][R206.64+0x380], R124 ;  /* 0x0003807cce0079a6 */ /* 0x000fe8000c12f322 */
[----:B------:R-:W3:Y:S04]  /*7e80*/  LDL.LU R232, [R1+0x28] ;  /* 0x0000280001e87983 */ /* 0x000ee80000300800 */
[----:B------:R-:W-:Y:S01]  /*7e90*/  REDG.E.ADD.F32.FTZ.RN.STRONG.GPU desc[UR34][R94.64+0x380], R125 ;  /* 0x0003807d5e0079a6 */ /* 0x000fe2000c12f322 */
[C---:B-1----:R-:W-:Y:S03]  /*7ea0*/  HMMA.16816.F32 R136, R12.reuse, R8, R136 ;  /* 0x000000080c88723c */ /* 0x042fe60000001888 */
[----:B------:R-:W1:Y:S04]  /*7eb0*/  LDSM.16.MT88.4 R92, [R228+0x28800] ;  /* 0x02880000e45c783b */ /* 0x000e680000004200 */
[----:B------:R-:W-:Y:S01]  /*7ec0*/  REDG.E.ADD.F32.FTZ.RN.STRONG.GPU desc[UR34][R100.64+0x380], R126 ;  /* 0x0003807e640079a6 */ /* 0x000fe2000c12f322 */
[-C--:B------:R-:W-:Y:S03]  /*7ed0*/  HMMA.16816.F32 R140, R12, R10.reuse, R140 ;  /* 0x0000000a0c8c723c */ /* 0x080fe6000000188c */
[----:B------:R-:W-:Y:S04]  /*7ee0*/  REDG.E.ADD.F32.FTZ.RN.STRONG.GPU desc[UR34][R102.64+0x380], R127 ;  /* 0x0003807f660079a6 */ /* 0x000fe8000c12f322 */
[----:B------:R-:W4:Y:S01]  /*7ef0*/  LDSM.16.MT88.4 R100, [R120+0x28800] ;  /* 0x028800007864783b */ /* 0x000f220000004200 */
[C---:B------:R-:W-:Y:S03]  /*7f00*/  HMMA.16816.F32 R144, R4.reuse, R10, R144 ;  /* 0x0000000a0490723c */ /* 0x040fe60000001890 */
[----:B------:R-:W4:Y:S05]  /*7f10*/  LDSM.16.MT88.4 R8, [R221+0x6800] ;  /* 0x00680000dd08783b */ /* 0x000f2a0000004200 */
        /* <DEDUP_REMOVED lines=16> */
[----:B------:R-:W3:Y:S03]  /*8020*/  LDSM.16.MT88.4 R88, [R221+0x5000] ;  /* 0x00500000dd58783b */ /* 0x000ee60000004200 */
[-C--:B-1----:R-:W-:Y:S08]  /*8030*/  HMMA.16816.F32 R132, R92, R96.reuse, R132 ;  /* 0x000000605c84723c */ /* 0x082ff00000001884 */
[C---:B----4-:R-:W-:Y:S08]  /*8040*/  HMMA.16816.F32 R136, R100.reuse, R96, R136 ;  /* 0x000000606488723c */ /* 0x050ff00000001888 */
        /* <DEDUP_REMOVED lines=13> */
[-C--:B------:R-:W-:Y:S08]  /*8120*/  HMMA.16816.F32 R180, R92, R8.reuse, R180 ;  /* 0x000000085cb4723c */ /* 0x080ff000000018b4 */
[C---:B------:R-:W-:Y:S08]  /*8130*/  HMMA.16816.F32 R184, R100.reuse, R8, R184 ;  /* 0x0000000864b8723c */ /* 0x040ff000000018b8 */
[-C--:B------:R-:W-:Y:S01]  /*8140*/  HMMA.16816.F32 R188, R100, R10.reuse, R188 ;  /* 0x0000000a64bc723c */ /* 0x080fe200000018bc */
[----:B------:R-:W4:Y:S07]  /*8150*/  LDSM.16.MT88.4 R100, [R221+0x3800] ;  /* 0x00380000dd64783b */ /* 0x000f2e0000004200 */
[----:B------:R-:W-:Y:S01]  /*8160*/  HMMA.16816.F32 R192, R92, R10, R192 ;  /* 0x0000000a5cc0723c */ /* 0x000fe200000018c0 */
[----:B------:R4:W4:Y:S07]  /*8170*/  LDSM.16.MT88.4 R8, [R221+0x7800] ;  /* 0x00780000dd08783b */ /* 0x00092e0000004200 */
[-C--:B--2---:R-:W-:Y:S08]  /*8180*/  HMMA.16816.F32 R132, R4, R12.reuse, R132 ;  /* 0x0000000c0484723c */ /* 0x084ff00000001884 */
[C---:B------:R-:W-:Y:S08]  /*8190*/  HMMA.16816.F32 R136, R16.reuse, R12, R136 ;  /* 0x0000000c1088723c */ /* 0x040ff00000001888 */
[-C--:B------:R-:W-:Y:S08]  /*81a0*/  HMMA.16816.F32 R140, R16, R14.reuse, R140 ;  /* 0x0000000e108c723c */ /* 0x080ff0000000188c */
[C---:B------:R-:W-:Y:S08]  /*81b0*/  HMMA.16816.F32 R144, R4.reuse, R14, R144 ;  /* 0x0000000e0490723c */ /* 0x040ff00000001890 */
[-C--:B------:R-:W-:Y:S08]  /*81c0*/  HMMA.16816.F32 R148, R4, R84.reuse, R148 ;  /* 0x000000540494723c */ /* 0x080ff00000001894 */
[C---:B------:R-:W-:Y:S04]  /*81d0*/  HMMA.16816.F32 R152, R16.reuse, R84, R152 ;  /* 0x000000541098723c */ /* 0x040fe80000001898 */
[----:B---3--:R-:W-:Y:S04]  /*81e0*/  VIADD R232, R232, 0xffffffc0 ;  /* 0xffffffc0e8e87836 */ /* 0x008fe80000000000 */
        /* <DEDUP_REMOVED lines=31> */
[----:B---3--:R-:W-:Y:S11]  /*83e0*/  BRA.U UP0, `(.L_x_565) ;  /* 0xffffffbd00387547 */ /* 0x008ff6000b83ffff */
[----:B------:R-:W1:Y:S01]  /*83f0*/  S2R R0, SR_TID.X ;  /* 0x0000000000007919 */ /* 0x000e620000002100 */
[C---:B------:R-:W-:Y:S01]  /*8400*/  IMAD.SHL.U32 R2, R219.reuse, 0x10, RZ ;  /* 0x00000010db027824 */ /* 0x040fe200078e00ff */
[----:B------:R-:W2:Y:S01]  /*8410*/  LDCU UR5, c[0x0][0x500] ;  /* 0x0000a000ff0577ac */ /* 0x000ea20008000800 */
[C---:B------:R-:W-:Y:S01]  /*8420*/  IMAD.SHL.U32 R3, R219.reuse, 0x20, RZ ;  /* 0x00000020db037824 */ /* 0x040fe200078e00ff */
[C---:B------:R-:W-:Y:S02]  /*8430*/  LOP3.LUT P0, RZ, R219.reuse, 0x10, RZ, 0xc0, !PT ;  /* 0x00000010dbff7812 */ /* 0x040fe4000780c0ff */
[----:B------:R-:W-:Y:S01]  /*8440*/  LOP3.LUT R5, R2, 0x1c0, RZ, 0xc0, !PT ;  /* 0x000001c002057812 */ /* 0x000fe200078ec0ff */
[----:B------:R-:W-:Y:S01]  /*8450*/  IMAD.SHL.U32 R2, R219, 0x2, RZ ;  /* 0x00000002db027824 */ /* 0x000fe200078e00ff */
[----:B------:R-:W-:Y:S01]  /*8460*/  LOP3.LUT R3, R3, 0x400, RZ, 0xc0, !PT ;  /* 0x0000040003037812 */ /* 0x000fe200078ec0ff */
[----:B------:R-:W-:Y:S01]  /*8470*/  UISETP.NE.AND UP0, UPT, UR41, -0x1, UPT ;  /* 0xffffffff2900788c */ /* 0x000fe2000bf05270 */
[----:B------:R-:W-:Y:S01]  /*8480*/  F2FP.F16.F32.PACK_AB R20, R21, R20 ;  /* 0x000000141514723e */ /* 0x000fe200000000ff */
[----:B------:R-:W-:Y:S01]  /*8490*/  UMOV UR25, UR18 ;  /* 0x0000001200197c82 */ /* 0x000fe20008000000 */
[----:B------:R-:W-:Y:S01]  /*84a0*/  LOP3.LUT R3, R3, 0x6, R2, 0xf8, !PT ;  /* 0x0000000603037812 */ /* 0x000fe200078ef802 */
[----:B------:R-:W-:Y:S01]  /*84b0*/  UISETP.NE.AND UP1, UPT, UR41, -0x1, UPT ;  /* 0xffffffff2900788c */ /* 0x000fe2000bf25270 */
[----:B------:R-:W-:-:S02]  /*84c0*/  F2FP.F16.F32.PACK_AB R22, R23, R22 ;  /* 0x000000161716723e */ /* 0x000fc400000000ff */
        /* <DEDUP_REMOVED lines=14> */
[----:B-1----:R-:W-:Y:S01]  /*85b0*/  SHF.R.U32.HI R0, RZ, 0x3, R0 ;  /* 0x00000003ff007819 */ /* 0x002fe20000011600 */
        /* <DEDUP_REMOVED lines=93> */
[----:B------:R-:W2:Y:S01]  /*8b90*/  @UP0 LDCU.64 UR10, c[0x0][0x5c0] ;  /* 0x0000b800ff0a07ac */ /* 0x000ea20008000a00 */
        /* <DEDUP_REMOVED lines=104> */
[----:B------:R-:W-:-:S12]  /*9220*/  UIMAD UR15, UR25, UR9, UR17 ;  /* 0x00000009190f72a4 */ /* 0x000fd8000f8e0211 */
.L_x_566:
        /* <DEDUP_REMOVED lines=9> */
[----:B------:R-:W-:-:S03]  /*92c0*/  UIMAD UR13, UR25, UR13, UR45 ;  /* 0x0000000d190d72a4 */ /* 0x000fc6000f8e022d */
[----:B------:R-:W-:-:S03]  /*92d0*/  UMOV UR30, UR44 ;  /* 0x0000002c001e7c82 */ /* 0x000fc60008000000 */
[----:B------:R-:W-:Y:S01]  /*92e0*/  MOV R6, UR13 ;  /* 0x0000000d00067c02 */ /* 0x000fe20008000f00 */
[----:B------:R-:W-:Y:S06]  /*92f0*/  BRA `(.L_x_568) ;  /* 0x00000000001c7947 */ /* 0x000fec0003800000 */
.L_x_567:
[----:B------:R-:W2:Y:S01]  /*9300*/  LDCU.64 UR8, c[0x0][0x5c8] ;  /* 0x0000b900ff0877ac */ /* 0x000ea20008000a00 */
[----:B------:R-:W-:-:S04]  /*9310*/  UIADD3 UR5, UPT, UPT, UR39, UR41, URZ ;  /* 0x0000002927057290 */ /* 0x000fc8000fffe0ff */
[----:B--2---:R-:W-:Y:S02]  /*9320*/  UIMAD.WIDE.U32 UR12, UR5, UR8, URZ ;  /* 0x00000008050c72a5 */ /* 0x004fe4000f8e00ff */
[----:B------:R-:W-:-:S04]  /*9330*/  UIMAD UR5, UR5, UR9, URZ ;  /* 0x00000009050572a4 */ /* 0x000fc8000f8e02ff */
[----:B------:R-:W-:Y:S01]  /*9340*/  UIADD3 UR5, UPT, UPT, UR13, UR5, URZ ;  /* 0x000000050d057290 */ /* 0x000fe2000fffe0ff */
[----:B------:R-:W-:-:S05]  /*9350*/  UMOV UR30, UR12 ;  /* 0x0000000c001e7c82 */ /* 0x000fca0008000000 */
[----:B------:R-:W-:-:S07]  /*9360*/  MOV R6, UR5 ;  /* 0x0000000500067c02 */ /* 0x000fce0008000f00 */
.L_x_568:
[----:B------:R-:W-:Y:S01]  /*9370*/  BAR.SYNC.DEFER_BLOCKING 0x0 ;  /* 0x0000000000007b1d */ /* 0x000fe20000010000 */
[----:B------:R-:W-:Y:S01]  /*9380*/  LOP3.LUT R2, R217, 0x1f8, RZ, 0xc0, !PT ;  /* 0x000001f8d9027812 */ /* 0x000fe200078ec0ff */
[----:B------:R-:W-:Y:S01]  /*9390*/  USHF.L.U32 UR5, UR40, 0x6, URZ ;  /* 0x0000000628057899 */ /* 0x000fe200080006ff */
[----:B------:R-:W-:Y:S02]  /*93a0*/  LOP3.LUT R71, R252, 0x40, RZ, 0xfc, !PT ;  /* 0x00000040fc477812 */ /* 0x000fe400078efcff */
[----:B------:R-:W-:Y:S01]  /*93b0*/  LOP3.LUT R2, R2, 0x38, R219, 0x78, !PT ;  /* 0x0000003802027812 */ /* 0x000fe200078e78db */
[----:B------:R-:W-:Y:S01]  /*93c0*/  USHF.R.S32.HI UR14, URZ, 0x1f, UR5 ;  /* 0x0000001fff0e7899 */ /* 0x000fe20008011405 */
[----:B------:R-:W-:Y:S01]  /*93d0*/  BSSY.RECONVERGENT B0, `(.L_x_569) ;  /* 0x000003b000007945 */ /* 0x000fe20003800200 */
[----:B------:R-:W-:Y:S01]  /*93e0*/  UIMAD.WIDE.U32 UR44, UR5, UR10, URZ ;  /* 0x0000000a052c72a5 */ /* 0x000fe2000f8e00ff */
[----:B------:R-:W-:Y:S01]  /*93f0*/  LOP3.LUT R7, R2, 0x1e00, R217, 0xf8, !PT ;  /* 0x00001e0002077812 */ /* 0x000fe200078ef8d9 */
[----:B------:R-:W-:Y:S01]  /*9400*/  UIMAD UR12, UR14, UR10, URZ ;  /* 0x0000000a0e0c72a4 */ /* 0x000fe2000f8e02ff */
[----:B-1----:R-:W1:Y:S01]  /*9410*/  LDC.64 R2, c[0x0][0x5d8] ;  /* 0x00017600ff027b82 */ /* 0x002e620000000a00 */
[----:B------:R-:W-:-:S02]  /*9420*/  LOP3.LUT R70, R252, 0x80, RZ, 0xfc, !PT ;  /* 0x00000080fc467812 */ /* 0x000fc400078efcff */
[----:B------:R-:W-:Y:S01]  /*9430*/  LEA R7, R7, UR4, 0x1 ;  /* 0x0000000407077c11 */ /* 0x000fe2000f8e08ff */
[----:B------:R-:W-:Y:S01]  /*9440*/  UIMAD UR12, UR5, UR11, UR12 ;  /* 0x0000000b050c72a4 */ /* 0x000fe2000f8e020c */
[----:B------:R-:W-:Y:S01]  /*9450*/  IMAD.U32 R52, RZ, RZ, UR44 ;  /* 0x0000002cff347e24 */ /* 0x000fe2000f8e00ff */
[----:B------:R-:W-:Y:S01]  /*9460*/  LOP3.LUT R69, R252, 0xc0, RZ, 0xfc, !PT ;  /* 0x000000c0fc457812 */ /* 0x000fe200078efcff */
[----:B------:R-:W-:Y:S02]  /*9470*/  IMAD.U32 R4, RZ, RZ, UR44 ;  /* 0x0000002cff047e24 */ /* 0x000fe4000f8e00ff */
[----:B------:R-:W-:Y:S02]  /*9480*/  IMAD.U32 R5, RZ, RZ, UR45 ;  /* 0x0000002dff057e24 */ /* 0x000fe4000f8e00ff */
[----:B------:R-:W-:Y:S01]  /*9490*/  IMAD.U32 R52, RZ, RZ, UR12 ;  /* 0x0000000cff347e24 */ /* 0x000fe2000f8e00ff */
[----:B------:R-:W-:Y:S01]  /*94a0*/  USHF.L.U32 UR12, UR40, 0x6, URZ ;  /* 0x00000006280c7899 */ /* 0x000fe200080006ff */
[----:B------:R2:W3:Y:S01]  /*94b0*/  LDS.128 R48, [R7+0x19000] ;  /* 0x0190000007307984 */ /* 0x0004e20000000c00 */
[----:B------:R-:W-:Y:S01]  /*94c0*/  LOP3.LUT R217, R4, 0x38, R217, 0xf8, !PT ;  /* 0x0000003804d97812 */ /* 0x000fe200078ef8d9 */
[----:B------:R-:W-:Y:S01]  /*94d0*/  IMAD.U32 R53, RZ, RZ, UR45 ;  /* 0x0000002dff357e24 */ /* 0x000fe2000f8e00ff */
[----:B------:R-:W-:Y:S01]  /*94e0*/  UIADD3 UR38, UPT, UPT, -UR12, UR38, URZ ;  /* 0x000000260c267290 */ /* 0x000fe2000fffe1ff */
[----:B------:R2:W4:Y:S01]  /*94f0*/  LDS.128 R44, [R7+0x1b000] ;  /* 0x01b00000072c7984 */ /* 0x0005220000000c00 */
[----:B------:R-:W2:Y:S01]  /*9500*/  LDC.64 R4, c[0x0][0x5e0] ;  /* 0x00017800ff047b82 */ /* 0x000ea20000000a00 */
[----:B------:R-:W-:-:S02]  /*9510*/  IADD3 R74, P0, PT, R217, UR16, RZ ;  /* 0x00000010d94a7c10 */ /* 0x000fc4000ff1e0ff */
[----:B------:R1:W2:Y:S01]  /*9520*/  LDS.128 R40, [R7+0x1d000] ;  /* 0x01d0000007287984 */ /* 0x0002a20000000c00 */
[C---:B------:R-:W-:Y:S02]  /*9530*/  ISETP.GE.AND P4, PT, R0.reuse, UR38, PT ;  /* 0x0000002600007c0c */ /* 0x040fe4000bf86270 */
[----:B------:R-:W-:Y:S01]  /*9540*/  IADD3.X R75, PT, PT, R53, UR15, R52, P0, !PT ;  /* 0x0000000f354b7c10 */ /* 0x000fe200087fe434 */
[----:B------:R1:W2:Y:S01]  /*9550*/  LDS.128 R36, [R7+0x20000] ;  /* 0x0200000007247984 */ /* 0x0002a20000000c00 */
[C---:B------:R-:W-:Y:S01]  /*9560*/  VIADD R52, R0.reuse, 0x20 ;  /* 0x0000002000347836 */ /* 0x040fe20000000000 */
[----:B------:R-:W-:Y:S02]  /*9570*/  IADD3 R68, P0, PT, R0, 0x20, RZ ;  /* 0x0000002000447810 */ /* 0x000fe40007f1e0ff */
[----:B------:R2:W2:Y:S01]  /*9580*/  LDS.128 R32, [R7+0x21000] ;  /* 0x0210000007207984 */ /* 0x0004a20000000c00 */
[----:B-1----:R-:W-:Y:S01]  /*9590*/  IMAD.WIDE.U32 R74, R2, UR21, R74 ;  /* 0x00000015024a7c25 */ /* 0x002fe2000f8e004a */
[----:B------:R-:W-:-:S02]  /*95a0*/  ISETP.GE.AND P6, PT, R52, UR38, PT ;  /* 0x0000002634007c0c */ /* 0x000fc4000bfc6270 */
[----:B------:R1:W1:Y:S01]  /*95b0*/  LDS.128 R28, [R7+0x22000] ;  /* 0x02200000071c7984 */ /* 0x0002620000000c00 */
[----:B------:R-:W-:Y:S02]  /*95c0*/  IMAD R73, R3, UR21, R75 ;  /* 0x0000001503497c24 */ /* 0x000fe4000f8e024b */
[----:B------:R-:W-:Y:S01]  /*95d0*/  IMAD.U32 R2, RZ, RZ, UR8 ;  /* 0x00000008ff027e24 */ /* 0x000fe2000f8e00ff */
[----:B------:R1:W1:Y:S01]  /*95e0*/  LDS.128 R24, [R7+0x23000] ;  /* 0x0230000007187984 */ /* 0x0002620000000c00 */
[----:B------:R-:W-:-:S03]  /*95f0*/  IMAD.X R3, RZ, RZ, RZ, P0 ;  /* 0x000000ffff037224 */ /* 0x000fc600000e06ff */
[----:B------:R1:W1:Y:S04]  /*9600*/  LDS.128 R20, [R7+0x24000] ;  /* 0x0240000007147984 */ /* 0x0002680000000c00 */
        /* <DEDUP_REMOVED lines=8> */
[----:B------:R-:W1:Y:S01]  /*9690*/  LDS.128 R60, [R7+0x1c000] ;  /* 0x01c00000073c7984 */ /* 0x000e620000000c00 */
[----:B------:R-:W-:-:S03]  /*96a0*/  IMAD.WIDE.U32 R78, R0, UR10, R72 ;  /* 0x0000000a004e7c25 */ /* 0x000fc6000f8e0048 */
[----:B------:R-:W1:Y:S01]  /*96b0*/  LDS.128 R56, [R7+0x1e000] ;  /* 0x01e0000007387984 */ /* 0x000e620000000c00 */
        /* <DEDUP_REMOVED lines=9> */
[----:B-1----:R3:W-:Y:S04]  /*9750*/  @!P1 STG.E.128 desc[UR34][R76.64+0x100], R60 ;  /* 0x0001003c4c009986 */ /* 0x0027e8000c101d22 */
[----:B------:R3:W-:Y:S04]  /*9760*/  @!P0 STG.E.128 desc[UR34][R76.64+0x180], R56 ;  /* 0x000180384c008986 */ /* 0x0007e8000c101d22 */
[----:B--2---:R3:W-:Y:S02]  /*9770*/  @!P3 STG.E.128 desc[UR34][R76.64], R52 ;  /* 0x000000344c00b986 */ /* 0x0047e4000c101d22 */
.L_x_570:
[----:B------:R-:W-:Y:S05]  /*9780*/  BSYNC.RECONVERGENT B0 ;  /* 0x0000000000007941 */ /* 0x000fea0003800200 */
.L_x_569:
[----:B---3--:R2:W3:Y:S01]  /*9790*/  LDS.128 R52, [R7+0x1f000] ;  /* 0x01f0000007347984 */ /* 0x0084e20000000c00 */
[----:B------:R-:W-:Y:S04]  /*97a0*/  BSSY.RECONVERGENT B0, `(.L_x_571) ;  /* 0x0000013000007945 */ /* 0x000fe80003800200 */
[----:B------:R-:W-:Y:S05]  /*97b0*/  @P6 BRA `(.L_x_572) ;  /* 0x0000000000446947 */ /* 0x000fea0003800000 */
[----:B------:R-:W4:Y:S01]  /*97c0*/  LDCU UR15, c[0x0][0x440] ;  /* 0x00008800ff0f77ac */ /* 0x000f220008000800 */
[----:B-12---:R-:W-:Y:S02]  /*97d0*/  IMAD R7, R3, UR10, RZ ;  /* 0x0000000a03077c24 */ /* 0x006fe4000f8e02ff */
[----:B------:R-:W-:Y:S01]  /*97e0*/  IMAD.MOV.U32 R72, RZ, RZ, R74 ;  /* 0x000000ffff487224 */ /* 0x000fe200078e004a */
[----:B------:R-:W1:Y:S01]  /*97f0*/  LDCU.64 UR12, c[0x0][0x560] ;  /* 0x0000ac00ff0c77ac */ /* 0x000e620008000a00 */
[C---:B------:R-:W-:Y:S02]  /*9800*/  IMAD R7, R68.reuse, UR11, R7 ;  /* 0x0000000b44077c24 */ /* 0x040fe4000f8e0207 */
[----:B------:R-:W-:-:S04]  /*9810*/  IMAD.WIDE.U32 R56, R68, UR10, R72 ;  /* 0x0000000a44387c25 */ /* 0x000fc8000f8e0048 */
[----:B------:R-:W-:Y:S01]  /*9820*/  IMAD.IADD R7, R7, 0x1, R57 ;  /* 0x0000000107077824 */ /* 0x000fe200078e0239 */
[----:B----4-:R-:W-:Y:S02]  /*9830*/  ISETP.GE.AND P3, PT, R252, UR15, PT ;  /* 0x0000000ffc007c0c */ /* 0x010fe4000bf66270 */
        /* <DEDUP_REMOVED lines=8> */
[----:B---3--:R4:W-:Y:S02]  /*98c0*/  @!P0 STG.E.128 desc[UR34][R58.64+0x180], R52 ;  /* 0x000180343a008986 */ /* 0x0089e4000c101d22 */
.L_x_572:
[----:B------:R-:W-:Y:S05]  /*98d0*/  BSYNC.RECONVERGENT B0 ;  /* 0x0000000000007941 */ /* 0x000fea0003800200 */
.L_x_571:
        /* <DEDUP_REMOVED lines=8> */
[----:B-12---:R-:W-:-:S04]  /*9960*/  IMAD.WIDE.U32 R6, R4, UR21, R40 ;  /* 0x0000001504067c25 */ /* 0x006fc8000f8e0028 */
        /* <DEDUP_REMOVED lines=16> */
[----:B------:R1:W-:Y:S02]  /*9a70*/  @!P0 STG.E.128 desc[UR34][R42.64+0x180], R12 ;  /* 0x0001800c2a008986 */ /* 0x0003e4000c101d22 */
.L_x_574:
[----:B------:R-:W-:Y:S05]  /*9a80*/  BSYNC.RECONVERGENT B0 ;  /* 0x0000000000007941 */ /* 0x000fea0003800200 */
.L_x_573:
[----:B------:R-:W-:Y:S05]  /*9a90*/  @P6 BRA `(.L_x_542) ;  /* 0x0000000000446947 */ /* 0x000fea0003800000 */
[----:B------:R-:W2:Y:S01]  /*9aa0*/  LDCU UR5, c[0x0][0x440] ;  /* 0x00008800ff0577ac */ /* 0x000ea20008000800 */
[----:B------:R-:W-:Y:S02]  /*9ab0*/  IMAD R3, R3, UR8, RZ ;  /* 0x0000000803037c24 */ /* 0x000fe4000f8e02ff */
[----:B------:R-:W-:Y:S01]  /*9ac0*/  IMAD.MOV.U32 R4, RZ, RZ, R6 ;  /* 0x000000ffff047224 */ /* 0x000fe200078e0006 */
[----:B------:R-:W4:Y:S01]  /*9ad0*/  LDCU.64 UR10, c[0x0][0x568] ;  /* 0x0000ad00ff0a77ac */ /* 0x000f220008000a00 */
[C---:B------:R-:W-:Y:S02]  /*9ae0*/  IMAD R3, R68.reuse, UR9, R3 ;  /* 0x0000000944037c24 */ /* 0x040fe4000f8e0203 */
[----:B------:R-:W-:-:S04]  /*9af0*/  IMAD.WIDE.U32 R4, R68, UR8, R4 ;  /* 0x0000000844047c25 */ /* 0x000fc8000f8e0004 */
[----:B------:R-:W-:Y:S01]  /*9b00*/  IMAD.IADD R3, R3, 0x1, R5 ;  /* 0x0000000103037824 */ /* 0x000fe200078e0205 */
[----:B--2---:R-:W-:Y:S02]  /*9b10*/  ISETP.GE.AND P3, PT, R252, UR5, PT ;  /* 0x00000005fc007c0c */ /* 0x004fe4000bf66270 */
[----:B------:R-:W-:Y:S02]  /*9b20*/  ISETP.GE.AND P2, PT, R71, UR5, PT ;  /* 0x0000000547007c0c */ /* 0x000fe4000bf46270 */
[----:B------:R-:W-:Y:S02]  /*9b30*/  ISETP.GE.AND P1, PT, R70, UR5, PT ;  /* 0x0000000546007c0c */ /* 0x000fe4000bf26270 */
[----:B------:R-:W-:Y:S02]  /*9b40*/  ISETP.GE.AND P0, PT, R69, UR5, PT ;  /* 0x0000000545007c0c */ /* 0x000fe4000bf06270 */
[----:B----4-:R-:W-:-:S04]  /*9b50*/  LEA R2, P4, R4, UR10, 0x1 ;  /* 0x0000000a04027c11 */ /* 0x010fc8000f8808ff */
[----:B------:R-:W-:-:S05]  /*9b60*/  LEA.HI.X R3, R4, UR11, R3, 0x1, P4 ;  /* 0x0000000b04037c11 */ /* 0x000fca000a0f0c03 */
[----:B------:R2:W-:Y:S04]  /*9b70*/  @!P3 STG.E.128 desc[UR34][R2.64], R32 ;  /* 0x000000200200b986 */ /* 0x0005e8000c101d22 */
[----:B------:R2:W-:Y:S04]  /*9b80*/  @!P2 STG.E.128 desc[UR34][R2.64+0x80], R24 ;  /* 0x000080180200a986 */ /* 0x0005e8000c101d22 */
[----:B------:R2:W-:Y:S04]  /*9b90*/  @!P1 STG.E.128 desc[UR34][R2.64+0x100], R16 ;  /* 0x0001001002009986 */ /* 0x0005e8000c101d22 */
[----:B------:R2:W-:Y:S02]  /*9ba0*/  @!P0 STG.E.128 desc[UR34][R2.64+0x180], R8 ;  /* 0x0001800802008986 */ /* 0x0005e4000c101d22 */
.L_x_542:
[----:B------:R-:W-:Y:S05]  /*9bb0*/  BSYNC.RECONVERGENT B1 ;  /* 0x0000000000017941 */ /* 0x000fea0003800200 */
.L_x_520:
[----:B------:R-:W3:Y:S01]  /*9bc0*/  LDCU UR8, c[0x0][0x438] ;  /* 0x00008700ff0877ac */ /* 0x000ee20008000800 */
[----:B------:R-:W4:Y:S01]  /*9bd0*/  LDCU UR9, c[0x0][0x370] ;  /* 0x00006e00ff0977ac */ /* 0x000f220008000800 */
[----:B------:R-:W-:Y:S01]  /*9be0*/  UMOV UR10, UR20 ;  /* 0x00000014000a7c82 */ /* 0x000fe20008000000 */
[----:B---3--:R-:W-:-:S04]  /*9bf0*/  UIADD3 UR8, UPT, UPT, UR8, 0x3f, URZ ;  /* 0x0000003f08087890 */ /* 0x008fc8000fffe0ff */
[----:B------:R-:W-:Y:S02]  /*9c00*/  USHF.R.S32.HI UR5, URZ, 0x1f, UR8 ;  /* 0x0000001fff057899 */ /* 0x000fe40008011408 */
[----:B----4-:R-:W-:Y:S02]  /*9c10*/  UIADD3 UR40, UPT, UPT, UR9, UR40, URZ ;  /* 0x0000002809287290 */ /* 0x010fe4000fffe0ff */
[----:B------:R-:W-:-:S04]  /*9c20*/  ULEA.HI UR5, UR5, UR8, URZ, 0x6 ;  /* 0x0000000805057291 */ /* 0x000fc8000f8f30ff */
[----:B------:R-:W-:-:S04]  /*9c30*/  USHF.R.S32.HI UR5, URZ, 0x6, UR5 ;  /* 0x00000006ff057899 */ /* 0x000fc80008011405 */
[----:B------:R-:W-:-:S09]  /*9c40*/  UISETP.GE.AND UP0, UPT, UR40, UR5, UPT ;  /* 0x000000052800728c */ /* 0x000fd2000bf06270 */
[----:B------:R-:W-:Y:S05]  /*9c50*/  BRA.U !UP0, `(.L_x_575) ;  /* 0xffffff6508b47547 */ /* 0x000fea000b83ffff */
[----:B------:R-:W-:Y:S05]  /*9c60*/  EXIT ;  /* 0x000000000000794d */ /* 0x000fea0003800000 */
.L_x_576:
        /* <DEDUP_REMOVED lines=9> */
.L_x_1269:


//--------------------- .text._ZN5flash27flash_bwd_convert_dq_kernelI23Flash_bwd_kernel_traitsILi256ELi64ELi64ELi8ELi4ELi2ELi2ELb0ELb1EN7cutlass6half_tE19Flash_kernel_traitsILi256ELi64ELi64ELi8ES3_EEEEvNS_16Flash_bwd_paramsEi --------------------------
	.section	.text._ZN5flash27flash_bwd_convert_dq_kernelI23Flash_bwd_kernel_traitsILi256ELi64ELi64ELi8ELi4ELi2ELi2ELb0ELb1EN7cutlass6half_tE19Flash_kernel_traitsILi256ELi64ELi64ELi8ES3_EEEEvNS_16Flash_bwd_paramsEi,"ax",@progbits
	.align	128
        .global         _ZN5flash27flash_bwd_convert_dq_kernelI23Flash_bwd_kernel_traitsILi256ELi64ELi64ELi8ELi4ELi2ELi2ELb0ELb1EN7cutlass6half_tE19Flash_kernel_traitsILi256ELi64ELi64ELi8ES3_EEEEvNS_16Flash_bwd_paramsEi
        .type           _ZN5flash27flash_bwd_convert_dq_kernelI23Flash_bwd_kernel_traitsILi256ELi64ELi64ELi8ELi4ELi2ELi2ELb0ELb1EN7cutlass6half_tE19Flash_kernel_traitsILi256ELi64ELi64ELi8ES3_EEEEvNS_16Flash_bwd_paramsEi,@function
        .size           _ZN5flash27flash_bwd_convert_dq_kernelI23Flash_bwd_kernel_traitsILi256ELi64ELi64ELi8ELi4ELi2ELi2ELb0ELb1EN7cutlass6half_tE19Flash_kernel_traitsILi256ELi64ELi64ELi8ES3_EEEEvNS_16Flash_bwd_paramsEi,(.L_x_1270 - _ZN5flash27flash_bwd_convert_dq_kernelI23Flash_bwd_kernel_traitsILi256ELi64ELi64ELi8ELi4ELi2ELi2ELb0ELb1EN7cutlass6half_tE19Flash_kernel_traitsILi256ELi64ELi64ELi8ES3_EEEEvNS_16Flash_bwd_paramsEi)
        .other          _ZN5flash27flash_bwd_convert_dq_kernelI23Flash_bwd_kernel_traitsILi256ELi64ELi64ELi8ELi4ELi2ELi2ELb0ELb1EN7cutlass6half_tE19Flash_kernel_traitsILi256ELi64ELi64ELi8ES3_EEEEvNS_16Flash_bwd_paramsEi,@"STO_CUDA_ENTRY STV_DEFAULT"
_ZN5flash27flash_bwd_convert_dq_kernelI23Flash_bwd_kernel_traitsILi256ELi64ELi64ELi8ELi4ELi2ELi2ELb0ELb1EN7cutlass6half_tE19Flash_kernel_traitsILi256ELi64ELi64ELi8ES3_EEEEvNS_16Flash_bwd_paramsEi:
.text._ZN5flash27flash_bwd_convert_dq_kernelI23Flash_bwd_kernel_traitsILi256ELi64ELi64ELi8ELi4ELi2ELi2ELb0ELb1EN7cutlass6half_tE19Flash_kernel_traitsILi256ELi64ELi64ELi8ES3_EEEEvNS_16Flash_bwd_paramsEi:
        /* <DEDUP_REMOVED lines=48> */
.L_x_577:
[-C--:B------:R-:W-:Y:S02]  /*0300*/  IMAD R5, R3, R41.reuse, RZ ;  /* 0x0000002903057224 */ /* 0x080fe400078e02ff */
[----:B------:R-:W-:-:S05]  /*0310*/  IMAD.WIDE.U32 R40, R2, R41, RZ ;  /* 0x0000002902287225 */ /* 0x000fca00078e00ff */
[----:B------:R-:W-:-:S07]  /*0320*/  IADD3 R38, PT, PT, R41, R5, RZ ;  /* 0x0000000529267210 */ /* 0x000fce0007ffe0ff */
.L_x_578:
        /* <DEDUP_REMOVED lines=64> */
.L_x_580:
        /* <DEDUP_REMOVED lines=144> */
.L_x_579:
        /* <DEDUP_REMOVED lines=194> */
.L_x_582:
[----:B------:R-:W-:Y:S05]  /*1c50*/  BSYNC.RECONVERGENT B0 ;  /* 0x0000000000007941 */ /* 0x000fea0003800200 */
.L_x_581:
        /* <DEDUP_REMOVED lines=24> */
.L_x_583:
        /* <DEDUP_REMOVED lines=10> */
.L_x_1270:


//--------------------- .text._ZN5flash44flash_bwd_dq_dk_dv_loop_seqk_parallel_kernelI23Flash_bwd_kernel_traitsILi256ELi64ELi64ELi8ELi4ELi2ELi2ELb0ELb1EN7cutlass6half_tE19Flash_kernel_traitsILi256ELi64ELi64ELi8ES3_EELb1ELb1ELb0ELb0ELb0ELb0ELb0EEEvNS_16Flash_bwd_paramsE --------------------------
	.section	.text._ZN5flash44flash_bwd_dq_dk_dv_loop_seqk_parallel_kernelI23Flash_bwd_kernel_traitsILi256ELi64ELi64ELi8ELi4ELi2ELi2ELb0ELb1EN7cutlass6half_tE19Flash_kernel_traitsILi256ELi64ELi64ELi8ES3_EELb1ELb1ELb0ELb0ELb0ELb0ELb0EEEvNS_16Flash_bwd_paramsE,"ax",@progbits
	.align	128
        .global         _ZN5flash44flash_bwd_dq_dk_dv_loop_seqk_parallel_kernelI23Flash_bwd_kernel_traitsILi256ELi64ELi64ELi8ELi4ELi2ELi2ELb0ELb1EN7cutlass6half_tE19Flash_kernel_traitsILi256ELi64ELi64ELi8ES3_EELb1ELb1ELb0ELb0ELb0ELb0ELb0EEEvNS_16Flash_bwd_paramsE
        .type           _ZN5flash44flash_bwd_dq_dk_dv_loop_seqk_parallel_kernelI23Flash_bwd_kernel_traitsILi256ELi64ELi64ELi8ELi4ELi2ELi2ELb0ELb1EN7cutlass6half_tE19Flash_kernel_traitsILi256ELi64ELi64ELi8ES3_EELb1ELb1ELb0ELb0ELb0ELb0ELb0EEEvNS_16Flash_bwd_paramsE,@function
        .size           _ZN5flash44flash_bwd_dq_dk_dv_loop_seqk_parallel_kernelI23Flash_bwd_kernel_traitsILi256ELi64ELi64ELi8ELi4ELi2ELi2ELb0ELb1EN7cutlass6half_tE19Flash_kernel_traitsILi256ELi64ELi64ELi8ES3_EELb1ELb1ELb0ELb0ELb0ELb0ELb0EEEvNS_16Flash_bwd_paramsE,(.L_x_1271 - _ZN5flash44flash_bwd_dq_dk_dv_loop_seqk_parallel_kernelI23Flash_bwd_kernel_traitsILi256ELi64ELi64ELi8ELi4ELi2ELi2ELb0ELb1EN7cutlass6half_tE19Flash_kernel_traitsILi256ELi64ELi64ELi8ES3_EELb1ELb1ELb0ELb0ELb0ELb0ELb0EEEvNS_16Flash_bwd_paramsE)
        .other          _ZN5flash44flash_bwd_dq_dk_dv_loop_seqk_parallel_kernelI23Flash_bwd_kernel_traitsILi256ELi64ELi64ELi8ELi4ELi2ELi2ELb0ELb1EN7cutlass6half_tE19Flash_kernel_traitsILi256ELi64ELi64ELi8ES3_EELb1ELb1ELb0ELb0ELb0ELb0ELb0EEEvNS_16Flash_bwd_paramsE,@"STO_CUDA_ENTRY STV_DEFAULT"
_ZN5flash44flash_bwd_dq_dk_dv_loop_seqk_parallel_kernelI23Flash_bwd_kernel_traitsILi256ELi64ELi64ELi8ELi4ELi2ELi2ELb0ELb1EN7cutlass6half_tE19Flash_kernel_traitsILi256ELi64ELi64ELi8ES3_EELb1ELb1ELb0ELb0ELb0ELb0ELb0EEEvNS_16Flash_bwd_paramsE:
.text._ZN5flash44flash_bwd_dq_dk_dv_loop_seqk_parallel_kernelI23Flash_bwd_kernel_traitsILi256ELi64ELi64ELi8ELi4ELi2ELi2ELb0ELb1EN7cutlass6half_tE19Flash_kernel_traitsILi256ELi64ELi64ELi8ES3_EELb1ELb1ELb0ELb0ELb0ELb0ELb0EEEvNS_16Flash_bwd_paramsE:
        /* <DEDUP_REMOVED lines=48> */
.L_x_640:
        /* <DEDUP_REMOVED lines=54> */
.L_x_584:
        /* <DEDUP_REMOVED lines=34> */
.L_x_586:
[----:B------:R-:W1:Y:S01]  /*0880*/  LDCU.64 UR14, c[0x0][0x3b8] ;  /* 0x00007700ff0e77ac */ /* 0x000e620008000a00 */
[----:B------:R-:W-:-:S04]  /*0890*/  UIADD3 UR8, UPT, UPT, UR41, UR43, URZ ;  /* 0x0000002b29087290 */ /* 0x000fc8000fffe0ff */
[----:B-1----:R-:W-:Y:S02]  /*08a0*/  UIMAD.WIDE.U32 UR54, UR8, UR14, URZ ;  /* 0x0000000e083672a5 */ /* 0x002fe4000f8e00ff */
[----:B------:R-:W-:-:S04]  /*08b0*/  UIMAD UR8, UR8, UR15, URZ ;  /* 0x0000000f080872a4 */ /* 0x000fc8000f8e02ff */
[----:B------:R-:W-:-:S06]  /*08c0*/  UIADD3 UR8, UPT, UPT, UR55, UR8, URZ ;  /* 0x0000000837087290 */ /* 0x000fcc000fffe0ff */
[----:B------:R-:W-:Y:S02]  /*08d0*/  MOV R8, UR8 ;  /* 0x0000000800087c02 */ /* 0x000fe40008000f00 */
.L_x_587:
        /* <DEDUP_REMOVED lines=41> */
.L_x_588:
[----:B------:R-:W1:Y:S01]  /*0b70*/  LDCU.64 UR12, c[0x0][0x3c0] ;  /* 0x00007800ff0c77ac */ /* 0x000e620008000a00 */
[----:B------:R-:W-:-:S04]  /*0b80*/  UIADD3 UR8, UPT, UPT, UR41, UR43, URZ ;  /* 0x0000002b29087290 */ /* 0x000fc8000fffe0ff */
[----:B-1----:R-:W-:Y:S02]  /*0b90*/  UIMAD.WIDE.U32 UR10, UR8, UR12, URZ ;  /* 0x0000000c080a72a5 */ /* 0x002fe4000f8e00ff */
[----:B------:R-:W-:-:S04]  /*0ba0*/  UIMAD UR8, UR8, UR13, URZ ;  /* 0x0000000d080872a4 */ /* 0x000fc8000f8e02ff */
[----:B------:R-:W-:Y:S01]  /*0bb0*/  UIADD3 UR8, UPT, UPT, UR11, UR8, URZ ;  /* 0x000000080b087290 */ /* 0x000fe2000fffe0ff */
[----:B------:R-:W-:-:S05]  /*0bc0*/  UMOV UR52, UR10 ;  /* 0x0000000a00347c82 */ /* 0x000fca0008000000 */
[----:B------:R-:W-:-:S07]  /*0bd0*/  MOV R9, UR8 ;  /* 0x0000000800097c02 */ /* 0x000fce0008000f00 */
.L_x_589:
        /* <DEDUP_REMOVED lines=27> */
.L_x_590:
[----:B------:R-:W-:Y:S02]  /*0d90*/  IMAD R15, R25, UR19, RZ ;  /* 0x00000013190f7c24 */ /* 0x000fe4000f8e02ff */
[----:B------:R-:W-:-:S05]  /*0da0*/  IMAD.WIDE.U32 R22, R24, UR19, RZ ;  /* 0x0000001318167c25 */ /* 0x000fca000f8e00ff */
[----:B------:R-:W-:-:S07]  /*0db0*/  IADD3 R15, PT, PT, R23, R15, RZ ;  /* 0x0000000f170f7210 */ /* 0x000fce0007ffe0ff */
.L_x_591:
        /* <DEDUP_REMOVED lines=20> */
.L_x_592:
[----:B------:R-:W1:Y:S01]  /*0f00*/  LDCU UR56, c[0x0][0x434] ;  /* 0x00008680ff3877ac */ /* 0x000e620008000800 */
[----:B------:R-:W-:-:S04]  /*0f10*/  UIMAD UR8, UR28, UR49, UR27 ;  /* 0x000000311c0872a4 */ /* 0x000fc8000f8e021b */
[----:B-1----:R-:W-:-:S12]  /*0f20*/  UIMAD UR56, UR8, UR56, URZ ;  /* 0x00000038083872a4 */ /* 0x002fd8000f8e02ff */
.L_x_593:
        /* <DEDUP_REMOVED lines=10> */
.L_x_594:
[----:B------:R-:W1:Y:S01]  /*0fd0*/  LDCU UR55, c[0x0][0x444] ;  /* 0x00008880ff3777ac */ /* 0x000e620008000800 */
[----:B------:R-:W-:-:S04]  /*0fe0*/  UIMAD UR8, UR28, UR49, UR27 ;  /* 0x000000311c0872a4 */ /* 0x000fc8000f8e021b */
[----:B-1----:R-:W-:-:S12]  /*0ff0*/  UIMAD UR55, UR8, UR55, URZ ;  /* 0x00000037083772a4 */ /* 0x002fd8000f8e02ff */
.L_x_595:
[----:B------:R-:W1:Y:S01]  /*1000*/  LDCU UR9, c[0x0][0x508] ;  /* 0x0000a100ff0977ac */ /* 0x000e620008000800 */
[----:B------:R-:W2:Y:S01]  /*1010*/  S2R R3, SR_TID.X ;  /* 0x0000000000037919 */ /* 0x000ea20000002100 */
[----:B------:R-:W3:Y:S01]  /*1020*/  LDC.64 R4, c[0x0][0x3b0] ;  /* 0x0000ec00ff047b82 */ /* 0x000ee20000000a00 */
[----:B------:R-:W-:Y:S01]  /*1030*/  MOV R17, RZ ;  /* 0x000000ff00117202 */ /* 0x000fe20000000f00 */
[----:B------:R-:W-:Y:S01]  /*1040*/  UIADD3 UR51, UPT, UPT, UR45, UR42, URZ ;  /* 0x0000002a2d337290 */ /* 0x000fe2000fffe0ff */
[----:B------:R-:W-:Y:S01]  /*1050*/  ISETP.NE.AND P3, PT, RZ, UR57, PT ;  /* 0x00000039ff007c0c */ /* 0x000fe2000bf65270 */
[----:B------:R-:W-:Y:S01]  /*1060*/  IMAD R2, R2, UR49, RZ ;  /* 0x0000003102027c24 */ /* 0x000fe2000f8e02ff */
[----:B------:R-:W4:Y:S01]  /*1070*/  LDCU.64 UR60, c[0x0][0x5e8] ;  /* 0x0000bd00ff3c77ac */ /* 0x000f220008000a00 */
[----:B------:R-:W-:Y:S01]  /*1080*/  BSSY.RECONVERGENT B1, `(.L_x_585) ;  /* 0x00008fa000017945 */ /* 0x000fe20003800200 */
[----:B------:R-:W-:Y:S02]  /*1090*/  UIADD3 UR55, UPT, UPT, UR53, UR55, URZ ;  /* 0x0000003735377290 */ /* 0x000fe4000fffe0ff */
[----:B------:R-:W-:-:S02]  /*10a0*/  UIADD3 UR56, UPT, UPT, UR53, UR56, URZ ;  /* 0x0000003835387290 */ /* 0x000fc4000fffe0ff */
        /* <DEDUP_REMOVED lines=24> */
[----:B------:R-:W1:Y:S01]  /*1230*/  LDC.64 R10, c[0x0][0x5f8] ;  /* 0x00017e00ff0a7b82 */ /* 0x000e620000000a00 */
[----:B------:R-:W-:Y:S01]  /*1240*/  SHF.R.U32.HI R15, RZ, 0x5, R3 ;  /* 0x00000005ff0f7819 */ /* 0x000fe20000011603 */
[----:B------:R-:W-:Y:S01]  /*1250*/  IMAD.U32 R20, RZ, RZ, UR11 ;  /* 0x0000000bff147e24 */ /* 0x000fe2000f8e00ff */
[----:B------:R-:W5:Y:S01]  /*1260*/  LDCU.64 UR10, c[0x0][0x570] ;  /* 0x0000ae00ff0a77ac */ /* 0x000f620008000a00 */
[----:B---3--:R-:W-:-:S02]  /*1270*/  IMAD R12, R4, UR17, RZ ;  /* 0x00000011040c7c24 */ /* 0x008fc4000f8e02ff */
[----:B------:R-:W-:Y:S01]  /*1280*/  VIADD R27, R27, UR19 ;  /* 0x000000131b1b7c36 */ /* 0x000fe20008000000 */
[----:B--2---:R-:W-:Y:S01]  /*1290*/  UIMAD.WIDE UR58, UR56, 0x4, UR58 ;  /* 0x00000004383a78a5 */ /* 0x004fe2000f8e023a */
[----:B------:R-:W-:Y:S02]  /*12a0*/  IMAD R12, R5, UR53, R12 ;  /* 0x00000035050c7c24 */ /* 0x000fe4000f8e020c */
[----:B------:R-:W-:-:S04]  /*12b0*/  IMAD.WIDE.U32 R18, R18, UR27, R26 ;  /* 0x0000001b12127c25 */ /* 0x000fc8000f8e001a */
[----:B------:R-:W-:Y:S02]  /*12c0*/  IMAD R21, R20, UR27, R19 ;  /* 0x0000001b14157c24 */ /* 0x000fe4000f8e0213 */
[----:B------:R-:W-:Y:S02]  /*12d0*/  IMAD.MOV.U32 R20, RZ, RZ, R18 ;  /* 0x000000ffff147224 */ /* 0x000fe400078e0012 */
[----:B------:R-:W-:-:S03]  /*12e0*/  IMAD.WIDE.U32 R18, R4, UR53, R16 ;  /* 0x0000003504127c25 */ /* 0x000fc6000f8e0010 */
[----:B------:R-:W-:Y:S01]  /*12f0*/  IADD3 R18, P0, PT, R18, UR16, RZ ;  /* 0x0000001012127c10 */ /* 0x000fe2000ff1e0ff */
[----:B-1----:R-:W-:Y:S01]  /*1300*/  IMAD.WIDE.U32 R22, R10, UR25, RZ ;  /* 0x000000190a167c25 */ /* 0x002fe2000f8e00ff */
[----:B------:R-:W1:Y:S02]  /*1310*/  LDCU.64 UR16, c[0x0][0x550] ;  /* 0x0000aa00ff1077ac */ /* 0x000e640008000a00 */
[----:B------:R-:W-:Y:S01]  /*1320*/  IADD3.X R19, PT, PT, R19, UR18, R12, P0, !PT ;  /* 0x0000001213137c10 */ /* 0x000fe200087fe40c */
[----:B------:R-:W-:Y:S01]  /*1330*/  IMAD R11, R11, UR25, R23 ;  /* 0x000000190b0b7c24 */ /* 0x000fe2000f8e0217 */
[----:B------:R-:W-:Y:S01]  /*1340*/  SEL R10, R22, RZ, P3 ;  /* 0x000000ff160a7207 */ /* 0x000fe20001800000 */
[----:B----4-:R-:W-:Y:S01]  /*1350*/  IMAD.U32 R22, RZ, RZ, UR20 ;  /* 0x00000014ff167e24 */ /* 0x010fe2000f8e00ff */
[----:B------:R-:W2:Y:S01]  /*1360*/  LDCU.64 UR18, c[0x0][0x380] ;  /* 0x00007000ff1277ac */ /* 0x000ea20008000a00 */
[----:B------:R-:W-:Y:S01]  /*1370*/  IMAD R12, R2, R15, R248 ;  /* 0x0000000f020c7224 */ /* 0x000fe200078e02f8 */
[----:B------:R-:W-:Y:S01]  /*1380*/  SEL R11, R11, RZ, P3 ;  /* 0x000000ff0b0b7207 */ /* 0x000fe20001800000 */
[----:B------:R-:W-:Y:S01]  /*1390*/  IMAD.WIDE.U32 R22, R22, UR27, R18 ;  /* 0x0000001b16167c25 */ /* 0x000fe2000f8e0012 */
[----:B------:R-:W-:Y:S01]  /*13a0*/  SHF.R.U32.HI R18, RZ, 0x3, R3 ;  /* 0x00000003ff127819 */ /* 0x000fe20000011603 */
[----:B------:R-:W-:Y:S01]  /*13b0*/  USHF.L.U64.HI UR20, UR8, 0x5, UR9 ;  /* 0x0000000508147899 */ /* 0x000fe20008010209 */
[----:B------:R-:W-:Y:S01]  /*13c0*/  IADD3 R13, P1, P0, R12, R13, R10 ;  /* 0x0000000d0c0d7210 */ /* 0x000fe2000783e00a */
[----:B------:R-:W-:Y:S01]  /*13d0*/  IMAD.U32 R19, RZ, RZ, UR21 ;  /* 0x00000015ff137e24 */ /* 0x000fe2000f8e00ff */
[----:B------:R-:W-:Y:S01]  /*13e0*/  SHF.R.S32.HI R12, RZ, 0x1f, R12 ;  /* 0x0000001fff0c7819 */ /* 0x000fe2000001140c */
[----:B------:R-:W-:-:S03]  /*13f0*/  IMAD.WIDE.U32 R20, R18, UR8, R20 ;  /* 0x0000000812147c25 */ /* 0x000fc6000f8e0014 */
[----:B------:R-:W-:Y:S01]  /*1400*/  IADD3.X R11, PT, PT, R12, R0, R11, P1, P0 ;  /* 0x000000000c0b7210 */ /* 0x000fe20000fe040b */
[----:B------:R-:W-:Y:S01]  /*1410*/  IMAD.SHL.U32 R10, R2, 0x40, RZ ;  /* 0x00000040020a7824 */ /* 0x000fe200078e00ff */
[----:B-1----:R-:W-:Y:S01]  /*1420*/  LEA R240, P2, R20, UR16, 0x1 ;  /* 0x0000001014f07c11 */ /* 0x002fe2000f8408ff */
[----:B------:R-:W-:Y:S01]  /*1430*/  IMAD R23, R19, UR27, R23 ;  /* 0x0000001b13177c24 */ /* 0x000fe2000f8e0217 */
[----:B------:R-:W-:Y:S01]  /*1440*/  SHF.L.U64.HI R19, R4, 0x5, R5 ;  /* 0x0000000504137819 */ /* 0x000fe20000010205 */
[----:B------:R-:W-:Y:S01]  /*1450*/  IMAD R2, R18, UR9, R21 ;  /* 0x0000000912027c24 */ /* 0x000fe2000f8e0215 */
[----:B------:R-:W-:Y:S01]  /*1460*/  IADD3 R0, P0, PT, R10, R13, RZ ;  /* 0x0000000d0a007210 */ /* 0x000fe20007f1e0ff */
[----:B------:R-:W-:Y:S01]  /*1470*/  IMAD.WIDE.U32 R22, R18, R4, R22 ;  /* 0x0000000412167225 */ /* 0x000fe200078e0016 */
[----:B------:R-:W-:Y:S01]  /*1480*/  SHF.L.U32 R21, R4, 0x5, RZ ;  /* 0x0000000504157819 */ /* 0x000fe200000006ff */
[----:B------:R-:W-:Y:S01]  /*1490*/  USHF.L.U32 UR16, UR8, 0x5, URZ ;  /* 0x0000000508107899 */ /* 0x000fe200080006ff */
[----:B------:R-:W-:Y:S01]  /*14a0*/  LEA.HI.X R241, R20, UR17, R2, 0x1, P2 ;  /* 0x0000001114f17c11 */ /* 0x000fe200090f0c02 */
[----:B------:R-:W-:Y:S01]  /*14b0*/  IMAD R2, R18, R5, R23 ;  /* 0x0000000512027224 */ /* 0x000fe200078e0217 */
[----:B------:R-:W-:Y:S01]  /*14c0*/  LEA.HI.X.SX32 R11, R10, R11, 0x1, P0 ;  /* 0x0000000b0a0b7211 */ /* 0x000fe200000f0eff */
[----:B------:R-:W-:Y:S01]  /*14d0*/  VIADD R20, R18, 0x20 ;  /* 0x0000002012147836 */ /* 0x000fe20000000000 */
[----:B-----5:R-:W-:Y:S01]  /*14e0*/  LEA R250, P0, R0, UR10, 0x2 ;  /* 0x0000000a00fa7c11 */ /* 0x020fe2000f8010ff */
[----:B------:R-:W-:Y:S01]  /*14f0*/  UMOV UR10, UR60 ;  /* 0x0000003c000a7c82 */ /* 0x000fe20008000000 */
[----:B--2---:R-:W-:-:S02]  /*1500*/  LEA R242, P1, R22, UR18, 0x1 ;  /* 0x0000001216f27c11 */ /* 0x004fc4000f8208ff */
[----:B------:R-:W-:Y:S01]  /*1510*/  LEA.HI.X R251, R0, UR11, R11, 0x2, P0 ;  /* 0x0000000b00fb7c11 */ /* 0x000fe200080f140b */
[----:B------:R-:W-:Y:S01]  /*1520*/  UMOV UR11, UR61 ;  /* 0x0000003d000b7c82 */ /* 0x000fe20008000000 */
[----:B------:R-:W-:Y:S02]  /*1530*/  LEA.HI.X R243, R22, UR19, R2, 0x1, P1 ;  /* 0x0000001316f37c11 */ /* 0x000fe400088f0c02 */
[----:B------:R-:W-:Y:S02]  /*1540*/  IADD3 R2, P0, PT, R18, 0x20, RZ ;  /* 0x0000002012027810 */ /* 0x000fe40007f1e0ff */
[C---:B------:R-:W-:Y:S02]  /*1550*/  LOP3.LUT R13, R16.reuse, 0x80, RZ, 0xfc, !PT ;  /* 0x00000080100d7812 */ /* 0x040fe400078efcff */
[C---:B------:R-:W-:Y:S01]  /*1560*/  LOP3.LUT R12, R16.reuse, 0xc0, RZ, 0xfc, !PT ;  /* 0x000000c0100c7812 */ /* 0x040fe200078efcff */
[----:B------:R-:W-:Y:S01]  /*1570*/  IMAD.X R0, RZ, RZ, RZ, P0 ;  /* 0x000000ffff007224 */ /* 0x000fe200000e06ff */
        /* <DEDUP_REMOVED lines=15> */
.L_x_597:
[----:B------:R-:W1:Y:S01]  /*1670*/  LDCU.64 UR10, c[0x0][0x5c0] ;  /* 0x0000b800ff0a77ac */ /* 0x000e620008000a00 */
[----:B------:R-:W-:-:S04]  /*1680*/  UIADD3 UR8, UPT, UPT, UR41, UR43, URZ ;  /* 0x0000002b29087290 */ /* 0x000fc8000fffe0ff */
[----:B-1----:R-:W-:Y:S02]  /*1690*/  UIMAD.WIDE.U32 UR16, UR8, UR10, URZ ;  /* 0x0000000a081072a5 */ /* 0x002fe4000f8e00ff */
[----:B------:R-:W-:-:S04]  /*16a0*/  UIMAD UR8, UR8, UR11, URZ ;  /* 0x0000000b080872a4 */ /* 0x000fc8000f8e02ff */
[----:B------:R-:W-:-:S06]  /*16b0*/  UIADD3 UR8, UPT, UPT, UR17, UR8, URZ ;  /* 0x0000000811087290 */ /* 0x000fcc000fffe0ff */
[----:B------:R-:W-:Y:S02]  /*16c0*/  MOV R4, UR8 ;  /* 0x0000000800047c02 */ /* 0x000fe40008000f00 */
.L_x_598:
        /* <DEDUP_REMOVED lines=13> */
.L_x_599:
[----:B------:R-:W1:Y:S01]  /*17a0*/  LDCU.64 UR8, c[0x0][0x5c8] ;  /* 0x0000b900ff0877ac */ /* 0x000e620008000a00 */
[----:B------:R-:W-:-:S04]  /*17b0*/  UIADD3 UR41, UPT, UPT, UR41, UR43, URZ ;  /* 0x0000002b29297290 */ /* 0x000fc8000fffe0ff */
[----:B-1----:R-:W-:Y:S02]  /*17c0*/  UIMAD.WIDE.U32 UR14, UR41, UR8, URZ ;  /* 0x00000008290e72a5 */ /* 0x002fe4000f8e00ff */
[----:B------:R-:W-:-:S04]  /*17d0*/  UIMAD UR41, UR41, UR9, URZ ;  /* 0x00000009292972a4 */ /* 0x000fc8000f8e02ff */
[----:B------:R-:W-:-:S06]  /*17e0*/  UIADD3 UR41, UPT, UPT, UR15, UR41, URZ ;  /* 0x000000290f297290 */ /* 0x000fcc000fffe0ff */
[----:B------:R-:W-:-:S07]  /*17f0*/  MOV R3, UR41 ;  /* 0x0000002900037c02 */ /* 0x000fce0008000f00 */
.L_x_600:
        /* <DEDUP_REMOVED lines=31> */
.L_x_602:
[----:B------:R-:W-:Y:S05]  /*19f0*/  BSYNC.RECONVERGENT B0 ;  /* 0x0000000000007941 */ /* 0x000fea0003800200 */
.L_x_601:
        /* <DEDUP_REMOVED lines=19> */
.L_x_604:
[----:B------:R-:W-:Y:S05]  /*1b30*/  BSYNC.RECONVERGENT B0 ;  /* 0x0000000000007941 */ /* 0x000fea0003800200 */
.L_x_603:
        /* <DEDUP_REMOVED lines=29> */
.L_x_606:
[----:B------:R-:W-:Y:S05]  /*1d10*/  BSYNC.RECONVERGENT B0 ;  /* 0x0000000000007941 */ /* 0x000fea0003800200 */
.L_x_605:
[----:B------:R-:W-:Y:S05]  /*1d20*/  @P5 BRA `(.L_x_607) ;  /* 0x0000008000bc5947 */ /* 0x000fea0003800000 */
[----:B------:R-:W3:Y:S01]  /*1d30*/  LDCU UR12, c[0x0][0x440] ;  /* 0x00008800ff0c77ac */ /* 0x000ee20008000800 */
[----:B------:R-:W-:Y:S02]  /*1d40*/  IMAD R5, R0, UR8, RZ ;  /* 0x0000000800057c24 */ /* 0x000fe4000f8e02ff */
[----:B------:R-:W-:Y:S01]  /*1d50*/  IMAD.MOV.U32 R6, RZ, RZ, R4 ;  /* 0x000000ffff067224 */ /* 0x000fe200078e0004 */
[----:B------:R-:W4:Y:S01]  /*1d60*/  LDCU.64 UR10, c[0x0][0x568] ;  /* 0x0000ad00ff0a77ac */ /* 0x000f220008000a00 */
[----:B------:R-:W-:Y:S02]  /*1d70*/  IMAD.MOV.U32 R7, RZ, RZ, R3 ;  /* 0x000000ffff077224 */ /* 0x000fe400078e0003 */
        /* <DEDUP_REMOVED lines=15> */
.L_x_596:
        /* <DEDUP_REMOVED lines=35> */
.L_x_609:
[----:B------:R2:W-:Y:S04]  /*20a0*/  STS.128 [R11+0x8000], RZ ;  /* 0x008000ff0b007388 */ /* 0x0005e80000000c00 */
[----:B------:R2:W-:Y:S04]  /*20b0*/  STS.128 [R11+0xa000], RZ ;  /* 0x00a000ff0b007388 */ /* 0x0005e80000000c00 */
[----:B------:R2:W-:Y:S04]  /*20c0*/  STS.128 [R11+0xc000], RZ ;  /* 0x00c000ff0b007388 */ /* 0x0005e80000000c00 */
[----:B------:R2:W-:Y:S02]  /*20d0*/  STS.128 [R11+0xe000], RZ ;  /* 0x00e000ff0b007388 */ /* 0x0005e40000000c00 */
.L_x_610:
[----:B------:R-:W-:Y:S05]  /*20e0*/  BSYNC.RECONVERGENT B0 ;  /* 0x0000000000007941 */ /* 0x000fea0003800200 */
.L_x_608:
        /* <DEDUP_REMOVED lines=37> */
.L_x_612:
[----:B------:R-:W-:Y:S05]  /*2340*/  BSYNC.RECONVERGENT B0 ;  /* 0x0000000000007941 */ /* 0x000fea0003800200 */
.L_x_611:
        /* <DEDUP_REMOVED lines=28> */
.L_x_614:
[----:B------:R1:W-:Y:S04]  /*2510*/  STS.128 [R11], RZ ;  /* 0x000000ff0b007388 */ /* 0x0003e80000000c00 */
[----:B------:R1:W-:Y:S04]  /*2520*/  STS.128 [R11+0x2000], RZ ;  /* 0x002000ff0b007388 */ /* 0x0003e80000000c00 */
[----:B------:R1:W-:Y:S04]  /*2530*/  STS.128 [R11+0x4000], RZ ;  /* 0x004000ff0b007388 */ /* 0x0003e80000000c00 */
[----:B------:R1:W-:Y:S02]  /*2540*/  STS.128 [R11+0x6000], RZ ;  /* 0x006000ff0b007388 */ /* 0x0003e40000000c00 */
.L_x_615:
[----:B------:R-:W-:Y:S05]  /*2550*/  BSYNC.RECONVERGENT B0 ;  /* 0x0000000000007941 */ /* 0x000fea0003800200 */
.L_x_613:
[--C-:B------:R-:W-:Y:S01]  /*2560*/  SHF.R.U32.HI R5, RZ, 0x1, R3.reuse ;  /* 0x00000001ff057819 */ /* 0x100fe20000011603 */
[----:B------:R-:W-:Y:S01]  /*2570*/  IMAD.MOV.U32 R238, RZ, RZ, 0x7f800000 ;  /* 0x7f800000ffee7424 */ /* 0x000fe200078e00ff */
[----:B------:R-:W-:Y:S01]  /*2580*/  SHF.R.U32.HI R4, RZ, 0x2, R3 ;  /* 0x00000002ff047819 */ /* 0x000fe20000011603 */
[----:B------:R-:W-:Y:S01]  /*2590*/  IMAD.MOV.U32 R237, RZ, RZ, 0x7f800000 ;  /* 0x7f800000ffed7424 */ /* 0x000fe200078e00ff */
[----:B------:R-:W-:-:S04]  /*25a0*/  LOP3.LUT R239, R5, 0x30, RZ, 0xc0, !PT ;  /* 0x0000003005ef7812 */ /* 0x000fc800078ec0ff */
[----:B------:R-:W-:-:S04]  /*25b0*/  LOP3.LUT R239, R239, 0x7, R4, 0xf8, !PT ;  /* 0x00000007efef7812 */ /* 0x000fc800078ef804 */
[C---:B------:R-:W-:Y:S01]  /*25c0*/  ISETP.GE.AND P1, PT, R239.reuse, UR53, PT ;  /* 0x00000035ef007c0c */ /* 0x040fe2000bf26270 */
[----:B----4-:R-:W-:-:S05]  /*25d0*/  VIADD R22, R239, 0x8 ;  /* 0x00000008ef167836 */ /* 0x010fca0000000000 */
        /* <DEDUP_REMOVED lines=38> */
.L_x_617:
[----:B------:R-:W-:Y:S05]  /*2840*/  BSYNC.RECONVERGENT B0 ;  /* 0x0000000000007941 */ /* 0x000fea0003800200 */
.L_x_616:
        /* <DEDUP_REMOVED lines=48> */
.L_x_619:
[----:B------:R2:W-:Y:S04]  /*2b50*/  STS.128 [R11+0x10000], RZ ;  /* 0x010000ff0b007388 */ /* 0x0005e80000000c00 */
[----:B------:R2:W-:Y:S04]  /*2b60*/  STS.128 [R11+0x12000], RZ ;  /* 0x012000ff0b007388 */ /* 0x0005e80000000c00 */
[----:B------:R2:W-:Y:S04]  /*2b70*/  STS.128 [R11+0x14000], RZ ;  /* 0x014000ff0b007388 */ /* 0x0005e80000000c00 */
[----:B------:R2:W-:Y:S02]  /*2b80*/  STS.128 [R11+0x16000], RZ ;  /* 0x016000ff0b007388 */ /* 0x0005e40000000c00 */
.L_x_620:
[----:B------:R-:W-:Y:S05]  /*2b90*/  BSYNC.RECONVERGENT B0 ;  /* 0x0000000000007941 */ /* 0x000fea0003800200 */
.L_x_618:
        /* <DEDUP_REMOVED lines=40> */
.L_x_622:
[----:B------:R-:W-:Y:S05]  /*2e20*/  BSYNC.RECONVERGENT B0 ;  /* 0x0000000000007941 */ /* 0x000fea0003800200 */
.L_x_621:
[----:B------:R-:W2:Y:S01]  /*2e30*/  LDCU.64 UR8, c[0x0][0x3d8] ;  /* 0x00007b00ff0877ac */ /* 0x000ea20008000a00 */
[----:B------:R-:W-:Y:S01]  /*2e40*/  MOV R19, UR12 ;  /* 0x0000000c00137c02 */ /* 0x000fe20008000f00 */
[----:B------:R-:W-:Y:S01]  /*2e50*/  BSSY.RECONVERGENT B0, `(.L_x_623) ;  /* 0x0000030000007945 */ /* 0x000fe20003800200 */
[----:B------:R-:W-:-:S03]  /*2e60*/  UIMAD UR48, UR48, UR12, URZ ;  /* 0x0000000c303072a4 */ /* 0x000fc6000f8e02ff */
[----:B-1----:R-:W-:Y:S01]  /*2e70*/  IMAD.WIDE.U32 R20, R19, UR45, R16 ;  /* 0x0000002d13147c25 */ /* 0x002fe2000f8e0010 */
        /* <DEDUP_REMOVED lines=41> */
.L_x_624:
[----:B------:R1:W-:Y:S04]  /*3110*/  STS.128 [R11+0x18000], RZ ;  /* 0x018000ff0b007388 */ /* 0x0003e80000000c00 */
[----:B------:R1:W-:Y:S04]  /*3120*/  STS.128 [R11+0x1a000], RZ ;  /* 0x01a000ff0b007388 */ /* 0x0003e80000000c00 */
[----:B------:R1:W-:Y:S04]  /*3130*/  STS.128 [R11+0x1c000], RZ ;  /* 0x01c000ff0b007388 */ /* 0x0003e80000000c00 */
[----:B------:R1:W-:Y:S02]  /*3140*/  STS.128 [R11+0x1e000], RZ ;  /* 0x01e000ff0b007388 */ /* 0x0003e40000000c00 */
.L_x_625:
[----:B------:R-:W-:Y:S05]  /*3150*/  BSYNC.RECONVERGENT B0 ;  /* 0x0000000000007941 */ /* 0x000fea0003800200 */
.L_x_623:
[----:B------:R-:W2:Y:S02]  /*3160*/  LDC.64 R22, c[0x0][0x528] ;  /* 0x00014a00ff167b82 */ /* 0x000ea40000000a00 */
[----:B--2---:R2:W5:Y:S04]  /*3170*/  LDG.E.64 R8, desc[UR36][R22.64+0x8] ;  /* 0x0000082416087981 */ /* 0x004568000c1e1b00 */
[----:B------:R2:W5:Y:S01]  /*3180*/  LDG.E.64 R6, desc[UR36][R22.64] ;  /* 0x0000002416067981 */ /* 0x000562000c1e1b00 */
[----:B------:R-:W-:Y:S01]  /*3190*/  IMAD.U32 R235, RZ, RZ, UR39 ;  /* 0x00000027ffeb7e24 */ /* 0x000fe2000f8e00ff */
[----:B------:R-:W-:Y:S01]  /*31a0*/  LOP3.LUT R18, R15, 0x3, RZ, 0xc0, !PT ;  /* 0x000000030f127812 */ /* 0x000fe200078ec0ff */
[----:B------:R-:W-:Y:S01]  /*31b0*/  BSSY.RECONVERGENT B0, `(.L_x_626) ;  /* 0x0000029000007945 */ /* 0x000fe20003800200 */
[----:B------:R-:W1:Y:S02]  /*31c0*/  S2R R211, SR_TID.X ;  /* 0x0000000000d37919 */ /* 0x000e640000002100 */
[----:B------:R-:W-:Y:S01]  /*31d0*/  LEA R235, R235, R18, 0x2 ;  /* 0x00000012ebeb7211 */ /* 0x000fe200078e10ff */
[----:B------:R2:W-:Y:S04]  /*31e0*/  @P5 STS.128 [R11+0x19000], RZ ;  /* 0x019000ff0b005388 */ /* 0x0005e80000000c00 */
[----:B------:R2:W-:Y:S04]  /*31f0*/  @P5 STS.128 [R11+0x1b000], RZ ;  /* 0x01b000ff0b005388 */ /* 0x0005e80000000c00 */
[----:B------:R2:W-:Y:S04]  /*3200*/  @P5 STS.128 [R11+0x1d000], RZ ;  /* 0x01d000ff0b005388 */ /* 0x0005e80000000c00 */
[----:B------:R2:W-:Y:S01]  /*3210*/  @P5 STS.128 [R11+0x1f000], RZ ;  /* 0x01f000ff0b005388 */ /* 0x0005e20000000c00 */
        /* <DEDUP_REMOVED lines=10> */
[----:B----4-:R-:W-:Y:S02]  /*32c0*/  LEA R16, P4, R18, UR8, 0x1 ;  /* 0x0000000812107c11 */ /* 0x010fe4000f8808ff */
        /* <DEDUP_REMOVED lines=23> */
.L_x_627:
[----:B------:R-:W-:Y:S05]  /*3440*/  BSYNC.RECONVERGENT B0 ;  /* 0x0000000000007941 */ /* 0x000fea0003800200 */
.L_x_626:
[C---:B------:R-:W-:Y:S01]  /*3450*/  IMAD.SHL.U32 R221, R3.reuse, 0x40, RZ ;  /* 0x0000004003dd7824 */ /* 0x040fe200078e00ff */
[C---:B------:R-:W-:Y:S01]  /*3460*/  R2P PR, R3.reuse, 0x6 ;  /* 0x0000000603007804 */ /* 0x040fe20000000000 */
[C---:B------:R-:W-:Y:S01]  /*3470*/  IMAD.SHL.U32 R2, R3.reuse, 0x20, RZ ;  /* 0x0000002003027824 */ /* 0x040fe200078e00ff */
[----:B------:R-:W-:Y:S01]  /*3480*/  UIMAD UR12, UR28, UR49, UR27 ;  /* 0x000000311c0c72a4 */ /* 0x000fe2000f8e021b */
[----:B------:R-:W-:Y:S01]  /*3490*/  IMAD.SHL.U32 R231, R3, 0x2, RZ ;  /* 0x0000000203e77824 */ /* 0x000fe200078e00ff */
[----:B------:R-:W-:Y:S01]  /*34a0*/  LOP3.LUT R13, R221, 0x1c0, RZ, 0xc0, !PT ;  /* 0x000001c0dd0d7812 */ /* 0x000fe200078ec0ff */
[----:B------:R-:W-:Y:S01]  /*34b0*/  IMAD.SHL.U32 R220, R3, 0x10, RZ ;  /* 0x0000001003dc7824 */ /* 0x000fe200078e00ff */
[----:B-1234-:R-:W-:Y:S01]  /*34c0*/  LOP3.LUT R11, R2, 0x200, RZ, 0xc0, !PT ;  /* 0x00000200020b7812 */ /* 0x01efe200078ec0ff */
[----:B------:R-:W-:Y:S01]  /*34d0*/  USHF.L.U32 UR12, UR12, 0x5, URZ ;  /* 0x000000050c0c7899 */ /* 0x000fe200080006ff */
[----:B------:R-:W-:Y:S01]  /*34e0*/  LOP3.LUT R0, R13, 0x38, R14, 0xf8, !PT ;  /* 0x000000380d007812 */ /* 0x000fe200078ef80e */
[----:B------:R-:W-:Y:S01]  /*34f0*/  IMAD.SHL.U32 R210, R211, 0x40, RZ ;  /* 0x00000040d3d27824 */ /* 0x000fe200078e00ff */
[----:B------:R-:W-:Y:S01]  /*3500*/  LOP3.LUT R231, R231, 0x6, RZ, 0xc0, !PT ;  /* 0x00000006e7e77812 */ /* 0x000fe200078ec0ff */
[----:B------:R-:W-:Y:S01]  /*3510*/  USHF.R.S32.HI UR14, URZ, 0x1f, UR12 ;  /* 0x0000001fff0e7899 */ /* 0x000fe2000801140c */
[----:B------:R-:W-:Y:S01]  /*3520*/  LOP3.LUT R220, R11, 0x3800, R220, 0xf8, !PT ;  /* 0x000038000bdc7812 */ /* 0x000fe200078ef8dc */
[----:B------:R-:W1:Y:S01]  /*3530*/  LDC R228, c[0x0][0x44c] ;  /* 0x00011300ffe47b82 */ /* 0x000e620000000800 */
[C---:B------:R-:W-:Y:S01]  /*3540*/  LOP3.LUT R11, R0.reuse, 0x8, R3, 0x78, !PT ;  /* 0x00000008000b7812 */ /* 0x040fe200078e7803 */
[----:B------:R-:W-:Y:S01]  /*3550*/  IMAD.SHL.U32 R3, R211, 0x20, RZ ;  /* 0x00000020d3037824 */ /* 0x000fe200078e00ff */
[----:B------:R-:W-:Y:S01]  /*3560*/  LOP3.LUT R231, R231, 0xe0, R4, 0xf8, !PT ;  /* 0x000000e0e7e77812 */ /* 0x000fe200078ef804 */
[----:B------:R-:W-:Y:S01]  /*3570*/  IMAD.SHL.U32 R4, R211, 0x2, RZ ;  /* 0x00000002d3047824 */ /* 0x000fe200078e00ff */
[----:B------:R-:W-:Y:S01]  /*3580*/  LOP3.LUT R221, R221, 0x200, RZ, 0xc0, !PT ;  /* 0x00000200dddd7812 */ /* 0x000fe200078ec0ff */
[----:B------:R-:W0:Y:S01]  /*3590*/  LDGDEPBAR ;  /* 0x00000000000079af */ /* 0x000e220000000000 */
[----:B------:R-:W-:Y:S01]  /*35a0*/  LOP3.LUT R233, R3, 0xc00, RZ, 0xc0, !PT ;  /* 0x00000c0003e97812 */ /* 0x000fe200078ec0ff */
[----:B------:R-:W-:Y:S01]  /*35b0*/  IMAD.SHL.U32 R230, R211, 0x8, RZ ;  /* 0x00000008d3e67824 */ /* 0x000fe200078e00ff */
[----:B------:R-:W-:Y:S01]  /*35c0*/  LOP3.LUT R221, R221, 0xc00, R2, 0xf8, !PT ;  /* 0x00000c00dddd7812 */ /* 0x000fe200078ef802 */
[----:B------:R-:W-:Y:S01]  /*35d0*/  IMAD.MOV.U32 R217, RZ, RZ, 0x40 ;  /* 0x00000040ffd97424 */ /* 0x000fe200078e00ff */
[----:B------:R-:W-:Y:S01]  /*35e0*/  LOP3.LUT R0, R0, 0x8, R5, 0x78, !PT ;  /* 0x0000000800007812 */ /* 0x000fe200078e7805 */
[----:B------:R-:W-:Y:S01]  /*35f0*/  IMAD.MOV.U32 R216, RZ, RZ, 0x20 ;  /* 0x00000020ffd87424 */ /* 0x000fe200078e00ff */
[--C-:B------:R-:W-:Y:S01]  /*3600*/  SHF.R.U32.HI R2, RZ, 0x2, R211.reuse ;  /* 0x00000002ff027819 */ /* 0x100fe200000116d3 */
[----:B------:R-:W-:Y:S01]  /*3610*/  IMAD.U32 R236, RZ, RZ, UR38 ;  /* 0x00000026ffec7e24 */ /* 0x000fe2000f8e00ff */
[C---:B------:R-:W-:Y:S01]  /*3620*/  LOP3.LUT R13, R4.reuse, 0x38, RZ, 0xc0, !PT ;  /* 0x00000038040d7812 */ /* 0x040fe200078ec0ff */
[----:B------:R-:W-:Y:S01]  /*3630*/  IMAD.MOV.U32 R209, RZ, RZ, 0x40 ;  /* 0x00000040ffd17424 */ /* 0x000fe200078e00ff */
[----:B------:R-:W-:Y:S01]  /*3640*/  SHF.R.U32.HI R5, RZ, 0x3, R211 ;  /* 0x00000003ff057819 */ /* 0x000fe200000116d3 */
[----:B------:R-:W-:Y:S01]  /*3650*/  IMAD.MOV.U32 R245, RZ, RZ, 0x10 ;  /* 0x00000010fff57424 */ /* 0x000fe200078e00ff */
[----:B------:R-:W-:Y:S01]  /*3660*/  LOP3.LUT R10, R4, 0x20, RZ, 0xc0, !PT ;  /* 0x00000020040a7812 */ /* 0x000fe200078ec0ff */
[----:B------:R-:W-:Y:S01]  /*3670*/  IMAD.U32 R12, RZ, RZ, UR44 ;  /* 0x0000002cff0c7e24 */ /* 0x000fe2000f8e00ff */
[----:B------:R-:W-:Y:S01]  /*3680*/  LOP3.LUT R220, R220, R11, RZ, 0xfc, !PT ;  /* 0x0000000bdcdc7212 */ /* 0x000fe200078efcff */
[----:B------:R-:W-:Y:S01]  /*3690*/  IMAD.SHL.U32 R11, R211, 0x10, RZ ;  /* 0x00000010d30b7824 */ /* 0x000fe200078e00ff */
[----:B------:R-:W-:Y:S01]  /*36a0*/  LOP3.LUT R233, R233, 0x6, R4, 0xf8, !PT ;  /* 0x00000006e9e97812 */ /* 0x000fe200078ef804 */
[----:B------:R-:W-:Y:S01]  /*36b0*/  IMAD.U32 R231, R12, 0x40, R231 ;  /* 0x000000400ce77824 */ /* 0x000fe200078e00e7 */
[----:B------:R-:W-:Y:S01]  /*36c0*/  LOP3.LUT R4, R3, 0x200, RZ, 0xc0, !PT ;  /* 0x0000020003047812 */ /* 0x000fe200078ec0ff */
[----:B------:R-:W-:Y:S01]  /*36d0*/  IMAD.MOV.U32 R227, RZ, RZ, 0x3f ;  /* 0x0000003fffe37424 */ /* 0x000fe200078e00ff */
[----:B------:R-:W-:Y:S01]  /*36e0*/  LOP3.LUT R2, R13, 0x20, R2, 0x78, !PT ;  /* 0x000000200d027812 */ /* 0x000fe200078e7802 */
[----:B------:R-:W-:Y:S01]  /*36f0*/  IMAD.MOV.U32 R226, RZ, RZ, 0x37 ;  /* 0x00000037ffe27424 */ /* 0x000fe200078e00ff */
[----:B------:R-:W-:-:S02]  /*3700*/  LOP3.LUT R5, R10, 0x18, R5, 0xf8, !PT ;  /* 0x000000180a057812 */ /* 0x000fc400078ef805 */
[----:B------:R-:W-:Y:S02]  /*3710*/  CS2R R190, SRZ ;  /* 0x0000000000be7805 */ /* 0x000fe4000001ff00 */
[----:B-----5:R-:W-:Y:S02]  /*3720*/  IADD3 R248, P3, P0, R8, UR12, R248 ;  /* 0x0000000c08f87c10 */ /* 0x020fe4000f87e0f8 */
[----:B------:R-:W-:Y:S02]  /*3730*/  CS2R R188, SRZ ;  /* 0x0000000000bc7805 */ /* 0x000fe4000001ff00 */
[----:B------:R-:W-:Y:S02]  /*3740*/  LOP3.LUT R229, R4, 0x3800, R11, 0xf8, !PT ;  /* 0x0000380004e57812 */ /* 0x000fe400078ef80b */
[----:B------:R-:W-:Y:S02]  /*3750*/  CS2R R194, SRZ ;  /* 0x0000000000c27805 */ /* 0x000fe4000001ff00 */
[----:B------:R-:W-:-:S02]  /*3760*/  LOP3.LUT R13, R210, 0x1c0, RZ, 0xc0, !PT ;  /* 0x000001c0d20d7812 */ /* 0x000fc400078ec0ff */
[----:B------:R-:W-:Y:S02]  /*3770*/  CS2R R192, SRZ ;  /* 0x0000000000c07805 */ /* 0x000fe4000001ff00 */
[----:B------:R-:W-:Y:S02]  /*3780*/  LOP3.LUT R4, R2, 0x1c0, R11, 0xf8, !PT ;  /* 0x000001c002047812 */ /* 0x000fe400078ef80b */
[----:B------:R-:W-:Y:S02]  /*3790*/  CS2R R186, SRZ ;  /* 0x0000000000ba7805 */ /* 0x000fe4000001ff00 */
[----:B------:R-:W-:Y:S02]  /*37a0*/  LOP3.LUT R5, R5, 0x1c0, R210, 0xf8, !PT ;  /* 0x000001c005057812 */ /* 0x000fe400078ef8d2 */
[----:B------:R-:W-:Y:S02]  /*37b0*/  CS2R R184, SRZ ;  /* 0x0000000000b87805 */ /* 0x000fe4000001ff00 */
[----:B------:R-:W-:-:S02]  /*37c0*/  SHF.R.U32.HI R208, RZ, 0x1, R211 ;  /* 0x00000001ffd07819 */ /* 0x000fc400000116d3 */
[----:B------:R-:W-:Y:S02]  /*37d0*/  CS2R R182, SRZ ;  /* 0x0000000000b67805 */ /* 0x000fe4000001ff00 */
[----:B------:R-:W-:Y:S01]  /*37e0*/  IADD3.X R232, PT, PT, R9, UR14, RZ, P3, P0 ;  /* 0x0000000e09e87c10 */ /* 0x000fe20009fe04ff */
[----:B------:R-:W2:Y:S01]  /*37f0*/  LDCU UR14, c[0x0][0x590] ;  /* 0x0000b200ff0e77ac */ /* 0x000ea20008000800 */
[----:B------:R-:W-:Y:S02]  /*3800*/  LOP3.LUT R221, R221, R0, RZ, 0xfc, !PT ;  /* 0x00000000dddd7212 */ /* 0x000fe400078efcff */
[----:B------:R-:W-:Y:S02]  /*3810*/  CS2R R180, SRZ ;  /* 0x0000000000b47805 */ /* 0x000fe4000001ff00 */
[----:B------:R-:W-:Y:S02]  /*3820*/  LOP3.LUT R0, R13, 0x38, R230, 0xf8, !PT ;  /* 0x000000380d007812 */ /* 0x000fe400078ef8e6 */
[----:B------:R-:W-:-:S02]  /*3830*/  CS2R R174, SRZ ;  /* 0x0000000000ae7805 */ /* 0x000fc4000001ff00 */
[----:B------:R-:W-:Y:S02]  /*3840*/  LOP3.LUT R233, R233, R4, RZ, 0xfc, !PT ;  /* 0x00000004e9e97212 */ /* 0x000fe400078efcff */
[----:B------:R-:W-:Y:S02]  /*3850*/  CS2R R172, SRZ ;  /* 0x0000000000ac7805 */ /* 0x000fe4000001ff00 */
[----:B------:R-:W-:Y:S02]  /*3860*/  LOP3.LUT R213, R5, 0x38, R230, 0x78, !PT ;  /* 0x0000003805d57812 */ /* 0x000fe400078e78e6 */
[----:B------:R-:W-:Y:S02]  /*3870*/  CS2R R178, SRZ ;  /* 0x0000000000b27805 */ /* 0x000fe4000001ff00 */
[----:B------:R-:W-:Y:S02]  /*3880*/  LOP3.LUT R4, R208, 0x10, RZ, 0xc0, !PT ;  /* 0x00000010d0047812 */ /* 0x000fe400078ec0ff */
[----:B------:R-:W-:-:S02]  /*3890*/  CS2R R176, SRZ ;  /* 0x0000000000b07805 */ /* 0x000fc4000001ff00 */
[----:B------:R-:W-:Y:S02]  /*38a0*/  LOP3.LUT R2, R0, 0x8, R211, 0x78, !PT ;  /* 0x0000000800027812 */ /* 0x000fe400078e78d3 */
[----:B------:R-:W-:Y:S02]  /*38b0*/  CS2R R170, SRZ ;  /* 0x0000000000aa7805 */ /* 0x000fe4000001ff00 */
[----:B------:R-:W-:Y:S02]  /*38c0*/  R2UR UR15, R7 ;  /* 0x00000000070f72ca */ /* 0x000fe400000e0000 */
[----:B------:R-:W-:Y:S02]  /*38d0*/  CS2R R168, SRZ ;  /* 0x0000000000a87805 */ /* 0x000fe4000001ff00 */
[----:B------:R-:W-:Y:S02]  /*38e0*/  R2UR UR17, R6 ;  /* 0x00000000061172ca */ /* 0x000fe400000e0000 */
[----:B------:R-:W-:-:S02]  /*38f0*/  CS2R R166, SRZ ;  /* 0x0000000000a67805 */ /* 0x000fc4000001ff00 */
[----:B------:R-:W-:Y:S02]  /*3900*/  SEL R217, R217, 0xffffffc0, !P2 ;  /* 0xffffffc0d9d97807 */ /* 0x000fe40005000000 */
[----:B------:R-:W-:Y:S02]  /*3910*/  CS2R R164, SRZ ;  /* 0x0000000000a47805 */ /* 0x000fe4000001ff00 */
[----:B------:R-:W-:Y:S02]  /*3920*/  LEA R220, R220, UR35, 0x1 ;  /* 0x00000023dcdc7c11 */ /* 0x000fe4000f8e08ff */
[----:B------:R-:W-:Y:S02]  /*3930*/  CS2R R158, SRZ ;  /* 0x00000000009e7805 */ /* 0x000fe4000001ff00 */
[----:B------:R-:W-:Y:S02]  /*3940*/  LOP3.LUT R213, R213, 0x200, R210, 0xf8, !PT ;  /* 0x00000200d5d57812 */ /* 0x000fe400078ef8d2 */
[----:B------:R-:W-:-:S02]  /*3950*/  CS2R R156, SRZ ;  /* 0x00000000009c7805 */ /* 0x000fc4000001ff00 */
[----:B------:R-:W-:Y:S01]  /*3960*/  LOP3.LUT R7, R4, 0x8, R211, 0xf8, !PT ;  /* 0x0000000804077812 */ /* 0x000fe200078ef8d3 */
[----:B------:R-:W-:Y:S01]  /*3970*/  IMAD.IADD R215, R217, 0x1, R220 ;  /* 0x00000001d9d77824 */ /* 0x000fe200078e02dc */
[----:B------:R-:W-:Y:S02]  /*3980*/  LEA R221, R221, UR35, 0x1 ;  /* 0x00000023dddd7c11 */ /* 0x000fe4000f8e08ff */
[----:B------:R-:W-:Y:S02]  /*3990*/  CS2R R162, SRZ ;  /* 0x0000000000a27805 */ /* 0x000fe4000001ff00 */
[----:B------:R-:W-:Y:S02]  /*39a0*/  LOP3.LUT R210, R210, 0x200, RZ, 0xc0, !PT ;  /* 0x00000200d2d27812 */ /* 0x000fe400078ec0ff */
[----:B------:R-:W-:Y:S02]  /*39b0*/  CS2R R160, SRZ ;  /* 0x0000000000a07805 */ /* 0x000fe4000001ff00 */
[----:B------:R-:W-:Y:S01]  /*39c0*/  LOP3.LUT R229, R229, R2, RZ, 0xfc, !PT ;  /* 0x00000002e5e57212 */ /* 0x000fe200078efcff */
[----:B------:R-:W-:Y:S01]  /*39d0*/  IMAD.MOV.U32 R2, RZ, RZ, 0x20 ;  /* 0x00000020ff027424 */ /* 0x000fe200078e00ff */
[----:B------:R-:W-:Y:S01]  /*39e0*/  SEL R216, R216, 0xffffffe0, !P1 ;  /* 0xffffffe0d8d87807 */ /* 0x000fe20004800000 */
[----:B------:R-:W-:Y:S01]  /*39f0*/  IMAD.IADD R217, R217, 0x1, R221 ;  /* 0x00000001d9d97824 */ /* 0x000fe200078e02dd */
[----:B------:R-:W-:-:S02]  /*3a00*/  LOP3.LUT R212, R7, R0, RZ, 0x3c, !PT ;  /* 0x0000000007d47212 */ /* 0x000fc400078e3cff */
[----:B------:R-:W-:Y:S02]  /*3a10*/  CS2R R154, SRZ ;  /* 0x00000000009a7805 */ /* 0x000fe4000001ff00 */
[C---:B------:R-:W-:Y:S01]  /*3a20*/  LOP3.LUT P3, RZ, R211.reuse, 0x4, RZ, 0xc0, !PT ;  /* 0x00000004d3ff7812 */ /* 0x040fe2000786c0ff */
[C---:B------:R-:W-:Y:S01]  /*3a30*/  IMAD.IADD R218, R216.reuse, 0x1, R220 ;  /* 0x00000001d8da7824 */ /* 0x040fe200078e02dc */
[----:B------:R-:W-:Y:S01]  /*3a40*/  LOP3.LUT P0, RZ, R211, 0x2, RZ, 0xc0, !PT ;  /* 0x00000002d3ff7812 */ /* 0x000fe2000780c0ff */
[----:B------:R-:W-:Y:S01]  /*3a50*/  IMAD.IADD R219, R216, 0x1, R221 ;  /* 0x00000001d8db7824 */ /* 0x000fe200078e02dd */
[----:B------:R-:W-:Y:S01]  /*3a60*/  LOP3.LUT R5, R210, 0xc00, R3, 0xf8, !PT ;  /* 0x00000c00d2057812 */ /* 0x000fe200078ef803 */
[----:B------:R-:W-:Y:S01]  /*3a70*/  IMAD.IADD R214, R216, 0x1, R215 ;  /* 0x00000001d8d67824 */ /* 0x000fe200078e02d7 */
[----:B------:R-:W-:Y:S02]  /*3a80*/  LOP3.LUT R0, R0, 0x8, R208, 0x78, !PT ;  /* 0x0000000800007812 */ /* 0x000fe400078e78d0 */
[----:B------:R-:W-:-:S02]  /*3a90*/  CS2R R152, SRZ ;  /* 0x0000000000987805 */ /* 0x000fc4000001ff00 */
[----:B------:R-:W-:Y:S02]  /*3aa0*/  IADD3 R236, PT, PT, R236, UR40, R239 ;  /* 0x00000028ecec7c10 */ /* 0x000fe4000fffe0ef */
        /* <DEDUP_REMOVED lines=43> */
[----:B------:R-:W-:Y:S01]  /*3d60*/  IMAD.WIDE.U32 R248, R248, -0x2daee0ad, RZ ;  /* 0xd2511f53f8f87825 */ /* 0x000fe200078e00ff */
[----:B------:R-:W-:Y:S01]  /*3d70*/  SHF.R.U32.HI R234, RZ, 0x7, R211 ;  /* 0x00000007ffea7819 */ /* 0x000fe200000116d3 */
[----:B------:R-:W3:Y:S01]  /*3d80*/  LDCU UR8, c[0x0][0x440] ;  /* 0x00008800ff0877ac */ /* 0x000ee20008000800 */
[----:B------:R-:W-:Y:S01]  /*3d90*/  SEL R209, R209, 0xffffffc0, !P3 ;  /* 0xffffffc0d1d17807 */ /* 0x000fe20005800000 */
[----:B------:R-:W-:Y:S01]  /*3da0*/  IMAD.IADD R216, R216, 0x1, R217 ;  /* 0x00000001d8d87824 */ /* 0x000fe200078e02d9 */
[----:B------:R-:W-:Y:S01]  /*3db0*/  SEL R2, R2, 0xffffffe0, !P0 ;  /* 0xffffffe002027807 */ /* 0x000fe20004000000 */
[----:B------:R-:W-:Y:S01]  /*3dc0*/  VIADD R236, R236, -UR42 ;  /* 0x8000002aecec7c36 */ /* 0x000fe20008000000 */
[----:B------:R-:W-:Y:S01]  /*3dd0*/  SEL R245, R245, 0xfffffff0, !P3 ;  /* 0xfffffff0f5f57807 */ /* 0x000fe20005800000 */
[----:B------:R-:W4:Y:S01]  /*3de0*/  LDCU UR9, c[0x0][0x3e0] ;  /* 0x00007c00ff0977ac */ /* 0x000f220008000800 */
[----:B------:R-:W-:-:S02]  /*3df0*/  LOP3.LUT R244, R230, 0x38, RZ, 0xc0, !PT ;  /* 0x00000038e6f47812 */ /* 0x000fc400078ec0ff */
[----:B------:R-:W-:Y:S01]  /*3e00*/  LOP3.LUT R212, R212, 0x200, R3, 0xf8, !PT ;  /* 0x00000200d4d47812 */ /* 0x000fe200078ef803 */
[----:B------:R-:W1:Y:S01]  /*3e10*/  LDCU UR13, c[0x0][0x45c] ;  /* 0x00008b80ff0d77ac */ /* 0x000e620008000800 */
[----:B------:R-:W-:Y:S01]  /*3e20*/  LOP3.LUT R246, R5, R0, RZ, 0xfc, !PT ;  /* 0x0000000005f67212 */ /* 0x000fe200078efcff */
[----:B------:R-:W1:Y:S01]  /*3e30*/  LDCU.U8 UR12, c[0x0][0x4f8] ;  /* 0x00009f00ff0c77ac */ /* 0x000e620008000000 */
[----:B--2---:R-:W-:Y:S02]  /*3e40*/  USHF.L.U32 UR14, UR14, 0x6, URZ ;  /* 0x000000060e0e7899 */ /* 0x004fe400080006ff */
[----:B------:R-:W-:Y:S02]  /*3e50*/  UIADD3 UR51, UPT, UPT, UR51, 0x40, -UR40 ;  /* 0x0000004033337890 */ /* 0x000fe4000fffe828 */
[----:B------:R-:W-:Y:S02]  /*3e60*/  UIADD3 UR57, UPT, UPT, UR17, -0x61c88647, URZ ;  /* 0x9e3779b911397890 */ /* 0x000fe4000fffe0ff */
[----:B------:R-:W-:-:S02]  /*3e70*/  UIADD3 UR56, UPT, UPT, UR15, -0x4498517b, URZ ;  /* 0xbb67ae850f387890 */ /* 0x000fc4000fffe0ff */
[----:B------:R-:W-:Y:S02]  /*3e80*/  UIADD3 UR55, UPT, UPT, UR17, 0x3c6ef372, URZ ;  /* 0x3c6ef37211377890 */ /* 0x000fe4000fffe0ff */
[----:B------:R-:W-:Y:S02]  /*3e90*/  UIADD3 UR54, UPT, UPT, UR15, 0x76cf5d0a, URZ ;  /* 0x76cf5d0a0f367890 */ /* 0x000fe4000fffe0ff */
[----:B------:R-:W-:Y:S02]  /*3ea0*/  UIADD3 UR53, UPT, UPT, UR17, -0x255992d5, URZ ;  /* 0xdaa66d2b11357890 */ /* 0x000fe4000fffe0ff */
[----:B------:R-:W-:Y:S02]  /*3eb0*/  UIADD3 UR52, UPT, UPT, UR15, 0x32370b8f, URZ ;  /* 0x32370b8f0f347890 */ /* 0x000fe4000fffe0ff */
[----:B------:R-:W-:Y:S02]  /*3ec0*/  UIADD3 UR49, UPT, UPT, UR17, 0x78dde6e4, URZ ;  /* 0x78dde6e411317890 */ /* 0x000fe4000fffe0ff */
[----:B------:R-:W-:-:S02]  /*3ed0*/  UIADD3 UR48, UPT, UPT, UR15, -0x126145ec, URZ ;  /* 0xed9eba140f307890 */ /* 0x000fc4000fffe0ff */
[----:B------:R-:W-:Y:S02]  /*3ee0*/  UIADD3 UR45, UPT, UPT, UR17, 0x1715609d, URZ ;  /* 0x1715609d112d7890 */ /* 0x000fe4000fffe0ff */
[----:B------:R-:W-:Y:S02]  /*3ef0*/  UIADD3 UR42, UPT, UPT, UR15, -0x56f99767, URZ ;  /* 0xa90668990f2a7890 */ /* 0x000fe4000fffe0ff */
[----:B------:R-:W-:Y:S02]  /*3f00*/  UIADD3 UR28, UPT, UPT, UR17, -0x4ab325aa, URZ ;  /* 0xb54cda56111c7890 */ /* 0x000fe4000fffe0ff */
[----:B-1-34-:R-:W-:-:S12]  /*3f10*/  UIADD3 UR21, UPT, UPT, UR15, 0x646e171e, URZ ;  /* 0x646e171e0f157890 */ /* 0x01afd8000fffe0ff */
.L_x_630:
[----:B------:R-:W0:Y:S01]  /*3f20*/  LDGDEPBAR ;  /* 0x00000000000079af */ /* 0x000e220000000000 */
[----:B------:R-:W-:Y:S01]  /*3f30*/  IMAD.U32 R116, RZ, RZ, UR10 ;  /* 0x0000000aff747e24 */ /* 0x000fe2000f8e00ff */
[----:B------:R-:W-:Y:S01]  /*3f40*/  LEA R223, R212, UR4, 0x1 ;  /* 0x00000004d4df7c11 */ /* 0x000fe2000f8e08ff */
[----:B------:R-:W-:Y:S01]  /*3f50*/  IMAD.U32 R117, RZ, RZ, UR11 ;  /* 0x0000000bff757e24 */ /* 0x000fe2000f8e00ff */
[----:B------:R-:W-:Y:S01]  /*3f60*/  LEA R222, R213, UR4, 0x1 ;  /* 0x00000004d5de7c11 */ /* 0x000fe2000f8e08ff */
[C---:B-----5:R-:W-:Y:S01]  /*3f70*/  FMUL.FTZ R196, R238.reuse, 1.4426950216293334961 ;  /* 0x3fb8aa3beec47820 */ /* 0x060fe20000410000 */
[----:B------:R-:W-:Y:S01]  /*3f80*/  FSETP.NEU.FTZ.AND P6, PT, R238, -INF , PT ;  /* 0xff800000ee00780b */ /* 0x000fe20003fdd000 */
[C---:B------:R-:W-:Y:S01]  /*3f90*/  FMUL.FTZ R131, R237.reuse, 1.4426950216293334961 ;  /* 0x3fb8aa3bed837820 */ /* 0x040fe20000410000 */
[----:B------:R-:W-:Y:S01]  /*3fa0*/  FSETP.NEU.FTZ.AND P1, PT, R237, -INF , PT ;  /* 0xff800000ed00780b */ /* 0x000fe20003f3d000 */
[----:B------:R-:W-:Y:S01]  /*3fb0*/  VIADD R235, R235, 0xfffffffc ;  /* 0xfffffffcebeb7836 */ /* 0x000fe20000000000 */
[----:B------:R-:W-:Y:S01]  /*3fc0*/  FSEL R196, R196, RZ, P6 ;  /* 0x000000ffc4c47208 */ /* 0x000fe20003000000 */
[----:B------:R-:W-:Y:S01]  /*3fd0*/  IMAD.U32 R119, RZ, RZ, UR44 ;  /* 0x0000002cff777e24 */ /* 0x000fe2000f8e00ff */
[----:B------:R-:W-:Y:S01]  /*3fe0*/  FSEL R131, R131, RZ, P1 ;  /* 0x000000ff83837208 */ /* 0x000fe20000800000 */
[----:B------:R-:W-:Y:S02]  /*3ff0*/  UIADD3 UR38, UPT, UPT, UR38, -0x40, URZ ;  /* 0xffffffc026267890 */ /* 0x000fe4000fffe0ff */
[----:B------:R-:W-:Y:S01]  /*4000*/  IMAD R119, R119, 0x2, R234 ;  /* 0x0000000277777824 */ /* 0x000fe200078e02ea */
[----:B------:R-:W-:Y:S02]  /*4010*/  USHF.L.U32 UR18, UR44, 0x6, URZ ;  /* 0x000000062c127899 */ /* 0x000fe400080006ff */
[----:B------:R-:W-:Y:S02]  /*4020*/  UISETP.GE.AND UP0, UPT, UR38, UR51, UPT ;  /* 0x000000332600728c */ /* 0x000fe4000bf06270 */
[----:B------:R-:W-:Y:S01]  /*4030*/  LOP3.LUT R120, R119, UR15, R249, 0x96, !PT ;  /* 0x0000000f77787c12 */ /* 0x000fe2000f8e96f9 */
[----:B------:R-:W-:Y:S01]  /*4040*/  IMAD.WIDE.U32 R118, R235, -0x326172a9, RZ ;  /* 0xcd9e8d57eb767825 */ /* 0x000fe200078e00ff */
[----:B------:R-:W-:Y:S01]  /*4050*/  UIADD3 UR18, UPT, UPT, UR18, 0x40, URZ ;  /* 0x0000004012127890 */ /* 0x000fe2000fffe0ff */
[----:B------:R-:W-:Y:S04]  /*4060*/  DEPBAR.LE SB0, 0x0 ;  /* 0x000080000000791a */ /* 0x000fe80000000000 */
[----:B------:R-:W-:Y:S01]  /*4070*/  BAR.SYNC.DEFER_BLOCKING 0x0 ;  /* 0x0000000000007b1d */ /* 0x000fe20000010000 */
[----:B------:R-:W-:Y:S01]  /*4080*/  IMAD.WIDE.U32 R120, R120, -0x326172a9, RZ ;  /* 0xcd9e8d5778787825 */ /* 0x000fe200078e00ff */
[----:B------:R-:W-:Y:S02]  /*4090*/  UISETP.LT.AND UP0, UPT, UR18, UR40, UP0 ;  /* 0x000000281200728c */ /* 0x000fe40008701270 */
[----:B------:R-:W-:Y:S01]  /*40a0*/  LOP3.LUT R119, R232, UR17, R119, 0x96, !PT ;  /* 0x00000011e8777c12 */ /* 0x000fe2000f8e9677 */
[----:B------:R-:W-:Y:S01]  /*40b0*/  UIADD3 UR39, UPT, UPT, UR39, -0x1, URZ ;  /* 0xffffffff27277890 */ /* 0x000fe2000fffe0ff */
[----:B------:R-:W-:Y:S02]  /*40c0*/  LOP3.LUT R118, R118, UR57, R121, 0x96, !PT ;  /* 0x0000003976767c12 */ /* 0x000fe4000f8e9679 */
[----:B------:R-:W-:Y:S01]  /*40d0*/  PLOP3.LUT P2, PT, PT, PT, UP0, 0x80, 0x8 ;  /* 0x000000000008781c */ /* 0x000fe20003f4f008 */
[----:B------:R-:W-:Y:S01]  /*40e0*/  IMAD.WIDE.U32 R198, R119, -0x2daee0ad, RZ ;  /* 0xd2511f5377c67825 */ /* 0x000fe200078e00ff */
[----:B------:R-:W-:Y:S03]  /*40f0*/  UISETP.GT.AND UP0, UPT, UR39, UR50, UPT ;  /* 0x000000322700728c */ /* 0x000fe6000bf04270 */
[----:B------:R-:W-:Y:S01]  /*4100*/  IMAD.WIDE.U32 R126, R118, -0x2daee0ad, RZ ;  /* 0xd2511f53767e7825 */ /* 0x000fe200078e00ff */
[----:B------:R-:W-:Y:S04]  /*4110*/  LOP3.LUT R202, R248, UR56, R199, 0x96, !PT ;  /* 0x00000038f8ca7c12 */ /* 0x000fe8000f8e96c7 */
[----:B------:R-:W-:Y:S01]  /*4120*/  LOP3.LUT R198, R198, UR54, R127, 0x96, !PT ;  /* 0x00000036c6c67c12 */ /* 0x000fe2000f8e967f */
[----:B------:R-:W-:Y:S02]  /*4130*/  IMAD.WIDE.U32 R202, R202, -0x326172a9, RZ ;  /* 0xcd9e8d57caca7825 */ /* 0x000fe400078e00ff */
[----:B------:R-:W-:Y:S01]  /*4140*/  @UP0 UIADD3 UR19, UP1, UPT, UR58, -0x100, URZ ;  /* 0xffffff003a130890 */ /* 0x000fe2000ff3e0ff */
[----:B------:R-:W-:Y:S01]  /*4150*/  @!P2 VIADDMNMX R124, R236, -R226, UR40, PT ;  /* 0x00000028ec7cae46 */ /* 0x000fe2000b8009e2 */
[C---:B------:R-:W-:Y:S01]  /*4160*/  @!P2 VIADD R129, R231.reuse, 0x18 ;  /* 0x00000018e781a836 */ /* 0x040fe20000000000 */
[----:B------:R-:W-:Y:S01]  /*4170*/  LDSM.16.M88.4 R84, [R221] ;  /* 0x00000000dd54783b */ /* 0x000fe20000000200 */
[----:B------:R-:W-:Y:S01]  /*4180*/  LOP3.LUT R200, R120, UR55, R203, 0x96, !PT ;  /* 0x0000003778c87c12 */ /* 0x000fe2000f8e96cb */
[C---:B------:R-:W-:Y:S01]  /*4190*/  @!P2 VIADD R125, R231.reuse, 0x19 ;  /* 0x00000019e77da836 */ /* 0x040fe20000000000 */
[C---:B------:R-:W-:Y:S01]  /*41a0*/  @!P2 ISETP.GE.AND P6, PT, R231.reuse, R124, PT ;  /* 0x0000007ce700a20c */ /* 0x040fe20003fc6270 */
[----:B------:R-:W-:Y:S01]  /*41b0*/  IMAD.WIDE.U32 R198, R198, -0x326172a9, RZ ;  /* 0xcd9e8d57c6c67825 */ /* 0x000fe200078e00ff */
[----:B------:R-:W-:Y:S01]  /*41c0*/  @!P2 VIADDMNMX R122, R236, -R227, UR40, PT ;  /* 0x00000028ec7aae46 */ /* 0x000fe2000b8009e3 */
[----:B-1----:R-:W1:Y:S01]  /*41d0*/  LDSM.16.M88.4 R88, [R220+0x10000] ;  /* 0x01000000dc58783b */ /* 0x002e620000000200 */
[----:B------:R-:W-:Y:S01]  /*41e0*/  @UP0 UIADD3.X UR18, UPT, UPT, UR59, -0x1, URZ, UP1, !UPT ;  /* 0xffffffff3b120890 */ /* 0x000fe20008ffe4ff */
[----:B------:R-:W-:Y:S01]  /*41f0*/  IMAD.WIDE.U32 R200, R200, -0x2daee0ad, RZ ;  /* 0xd2511f53c8c87825 */ /* 0x000fe200078e00ff */
[C---:B------:R-:W-:Y:S01]  /*4200*/  @!P2 ISETP.GE.AND P1, PT, R231.reuse, R122, PT ;  /* 0x0000007ae700a20c */ /* 0x040fe20003f26270 */
[----:B------:R-:W-:Y:S01]  /*4210*/  @UP0 UIADD3 UR10, UP1, UPT, UR10, -0x100, URZ ;  /* 0xffffff000a0a0890 */ /* 0x000fe2000ff3e0ff */
[----:B------:R-:W-:Y:S01]  /*4220*/  LOP3.LUT R202, R202, UR53, R199, 0x96, !PT ;  /* 0x00000035caca7c12 */ /* 0x000fe2000f8e96c7 */
[----:B------:R-:W2:Y:S01]  /*4230*/  LDSM.16.M88.4 R92, [R220+0x10800] ;  /* 0x01080000dc5c783b */ /* 0x000ea20000000200 */
[----:B------:R-:W-:Y:S01]  /*4240*/  LOP3.LUT R126, R126, UR52, R201, 0x96, !PT ;  /* 0x000000347e7e7c12 */ /* 0x000fe2000f8e96c9 */
[----:B------:R-:W-:Y:S01]  /*4250*/  @!P2 VIADD R123, R231, 0x1 ;  /* 0x00000001e77ba836 */ /* 0x000fe20000000000 */
[----:B------:R-:W-:Y:S01]  /*4260*/  @UP0 UIADD3.X UR11, UPT, UPT, UR11, -0x1, URZ, UP1, !UPT ;  /* 0xffffffff0b0b0890 */ /* 0x000fe20008ffe4ff */
[----:B------:R-:W-:Y:S02]  /*4270*/  IMAD.WIDE.U32 R202, R202, -0x2daee0ad, RZ ;  /* 0xd2511f53caca7825 */ /* 0x000fe400078e00ff */
[----:B------:R-:W-:Y:S01]  /*4280*/  LDSM.16.M88.4 R96, [R219] ;  /* 0x00000000db60783b */ /* 0x000fe20000000200 */
[C---:B------:R-:W-:Y:S01]  /*4290*/  @!P2 ISETP.GE.AND P5, PT, R123.reuse, R124, PT ;  /* 0x0000007c7b00a20c */ /* 0x040fe20003fa6270 */
[----:B------:R-:W-:Y:S01]  /*42a0*/  IMAD.WIDE.U32 R126, R126, -0x326172a9, RZ ;  /* 0xcd9e8d577e7e7825 */ /* 0x000fe200078e00ff */
[-C--:B------:R-:W-:Y:S02]  /*42b0*/  @!P2 ISETP.GE.AND P0, PT, R123, R122.reuse, PT ;  /* 0x0000007a7b00a20c */ /* 0x080fe40003f06270 */
[----:B------:R-:W-:Y:S01]  /*42c0*/  LOP3.LUT R200, R200, UR48, R203, 0x96, !PT ;  /* 0x00000030c8c87c12 */ /* 0x000fe2000f8e96cb */
[----:B------:R-:W3:Y:S01]  /*42d0*/  LDSM.16.M88.4 R100, [R218+0x10000] ;  /* 0x01000000da64783b */ /* 0x000ee20000000200 */
[----:B------:R-:W-:Y:S01]  /*42e0*/  LOP3.LUT R198, R198, UR49, R127, 0x96, !PT ;  /* 0x00000031c6c67c12 */ /* 0x000fe2000f8e967f */
[----:B------:R-:W-:Y:S02]  /*42f0*/  @!P2 VIADD R119, R231, 0x9 ;  /* 0x00000009e777a836 */ /* 0x000fe40000000000 */
[----:B------:R-:W-:Y:S02]  /*4300*/  IMAD.WIDE.U32 R200, R200, -0x326172a9, RZ ;  /* 0xcd9e8d57c8c87825 */ /* 0x000fe400078e00ff */
[----:B------:R-:W4:Y:S02]  /*4310*/  LDSM.16.M88.4 R104, [R218+0x10800] ;  /* 0x01080000da68783b */ /* 0x000f240000000200 */
[----:B------:R-:W-:Y:S01]  /*4320*/  IMAD.WIDE.U32 R198, R198, -0x2daee0ad, RZ ;  /* 0xd2511f53c6c67825 */ /* 0x000fe200078e00ff */
[----:B------:R-:W-:Y:S03]  /*4330*/  LOP3.LUT R126, R126, UR45, R201, 0x96, !PT ;  /* 0x0000002d7e7e7c12 */ /* 0x000fe6000f8e96c9 */
[----:B------:R-:W-:Y:S01]  /*4340*/  LDSM.16.M88.4 R108, [R217] ;  /* 0x00000000d96c783b */ /* 0x000fe20000000200 */
[----:B------:R-:W-:Y:S01]  /*4350*/  LOP3.LUT R123, R202, UR42, R199, 0x96, !PT ;  /* 0x0000002aca7b7c12 */ /* 0x000fe2000f8e96c7 */
[----:B------:R-:W-:Y:S04]  /*4360*/  IMAD.WIDE.U32 R202, R126, -0x2daee0ad, RZ ;  /* 0xd2511f537eca7825 */ /* 0x000fe800078e00ff */
[----:B------:R-:W5:Y:S01]  /*4370*/  LDSM.16.M88.4 R112, [R215+0x10000] ;  /* 0x01000000d770783b */ /* 0x000f620000000200 */
[----:B------:R-:W-:Y:S01]  /*4380*/  IMAD.WIDE.U32 R204, R123, -0x326172a9, RZ ;  /* 0xcd9e8d577bcc7825 */ /* 0x000fe200078e00ff */
[----:B------:R-:W-:Y:S01]  /*4390*/  LOP3.LUT R198, R198, UR21, R203, 0x96, !PT ;  /* 0x00000015c6c67c12 */ /* 0x000fe2000f8e96cb */
[C---:B-1----:R-:W-:Y:S03]  /*43a0*/  HMMA.16816.F32 R4, R84.reuse, R88, RZ ;  /* 0x000000585404723c */ /* 0x042fe600000018ff */
[----:B------:R-:W-:Y:S01]  /*43b0*/  LOP3.LUT R200, R200, UR28, R205, 0x96, !PT ;  /* 0x0000001cc8c87c12 */ /* 0x000fe2000f8e96cd */
[----:B------:R-:W-:Y:S01]  /*43c0*/  @!P2 VIADD R121, R231, 0x8 ;  /* 0x00000008e779a836 */ /* 0x000fe20000000000 */
[C---:B------:R-:W-:Y:S02]  /*43d0*/  PRMT R197, R204.reuse, 0x7770, RZ ;  /* 0x00007770ccc57816 */ /* 0x040fe400000000ff */
[----:B------:R-:W-:Y:S01]  /*43e0*/  PRMT R130, R204, 0x7771, RZ ;  /* 0x00007771cc827816 */ /* 0x000fe200000000ff */
[C---:B------:R-:W-:Y:S01]  /*43f0*/  HMMA.16816.F32 R8, R84.reuse, R90, RZ ;  /* 0x0000005a5408723c */ /* 0x040fe200000018ff */
[----:B------:R-:W-:Y:S01]  /*4400*/  LDSM.16.M88.4 R88, [R216] ;  /* 0x00000000d858783b */ /* 0x000fe20000000200 */
[C---:B------:R-:W-:Y:S02]  /*4410*/  LOP3.LUT R199, R200.reuse, 0xff, RZ, 0xc0, !PT ;  /* 0x000000ffc8c77812 */ /* 0x040fe400078ec0ff */
[----:B------:R-:W-:Y:S04]  /*4420*/  LOP3.LUT R126, R200, 0xffff, RZ, 0xc0, !PT ;  /* 0x0000ffffc87e7812 */ /* 0x000fe800078ec0ff */
[C---:B--2---:R-:W-:Y:S01]  /*4430*/  HMMA.16816.F32 R12, R84.reuse, R92, RZ ;  /* 0x0000005c540c723c */ /* 0x044fe200000018ff */
[----:B------:R-:W-:Y:S07]  /*4440*/  SHF.R.U32.HI R126, RZ, 0x8, R126 ;  /* 0x00000008ff7e7819 */ /* 0x000fee000001167e */
[----:B------:R-:W-:Y:S01]  /*4450*/  HMMA.16816.F32 R16, R84, R94, RZ ;  /* 0x0000005e5410723c */ /* 0x000fe200000018ff */
[----:B------:R-:W1:Y:S06]  /*4460*/  LDSM.16.M88.4 R84, [R215+0x10800] ;  /* 0x01080000d754783b */ /* 0x000e6c0000000200 */
[----:B------:R-:W2:Y:S01]  /*4470*/  LDSM.16.M88.4 R92, [R214+0x10000] ;  /* 0x01000000d65c783b */ /* 0x000ea20000000200 */
[C---:B---3--:R-:W-:Y:S08]  /*4480*/  HMMA.16816.F32 R4, R96.reuse, R100, R4 ;  /* 0x000000646004723c */ /* 0x048ff00000001804 */
[C---:B------:R-:W-:Y:S01]  /*4490*/  HMMA.16816.F32 R8, R96.reuse, R102, R8 ;  /* 0x000000666008723c */ /* 0x040fe20000001808 */
[----:B------:R-:W-:Y:S07]  /*44a0*/  LDSM.16.M88.4 R100, [R221+0x2000] ;  /* 0x00200000dd64783b */ /* 0x000fee0000000200 */
[C---:B----4-:R-:W-:Y:S08]  /*44b0*/  HMMA.16816.F32 R12, R96.reuse, R104, R12 ;  /* 0x00000068600c723c */ /* 0x050ff0000000180c */
[----:B------:R-:W-:Y:S01]  /*44c0*/  HMMA.16816.F32 R16, R96, R106, R16 ;  /* 0x0000006a6010723c */ /* 0x000fe20000001810 */
[----:B------:R-:W3:Y:S06]  /*44d0*/  LDSM.16.M88.4 R96, [R214+0x10800] ;  /* 0x01080000d660783b */ /* 0x000eec0000000200 */
[----:B------:R-:W4:Y:S01]  /*44e0*/  LDSM.16.M88.4 R104, [R220+0x12000] ;  /* 0x01200000dc68783b */ /* 0x000f220000000200 */
[C---:B-----5:R-:W-:Y:S08]  /*44f0*/  HMMA.16816.F32 R4, R108.reuse, R112, R4 ;  /* 0x000000706c04723c */ /* 0x060ff00000001804 */
[C---:B------:R-:W-:Y:S01]  /*4500*/  HMMA.16816.F32 R8, R108.reuse, R114, R8 ;  /* 0x000000726c08723c */ /* 0x040fe20000001808 */
[----:B------:R-:W-:Y:S07]  /*4510*/  LDSM.16.M88.4 R112, [R218+0x12000] ;  /* 0x01200000da70783b */ /* 0x000fee0000000200 */
[C---:B-1----:R-:W-:Y:S08]  /*4520*/  HMMA.16816.F32 R12, R108.reuse, R84, R12 ;  /* 0x000000546c0c723c */ /* 0x042ff0000000180c */
[----:B------:R-:W-:Y:S01]  /*4530*/  HMMA.16816.F32 R16, R108, R86, R16 ;  /* 0x000000566c10723c */ /* 0x000fe20000001810 */
[----:B------:R-:W1:Y:S06]  /*4540*/  LDSM.16.M88.4 R84, [R220+0x12800] ;  /* 0x01280000dc54783b */ /* 0x000e6c0000000200 */
[----:B------:R-:W5:Y:S01]  /*4550*/  LDSM.16.M88.4 R108, [R219+0x2000] ;  /* 0x00200000db6c783b */ /* 0x000f620000000200 */
[C---:B--2---:R-:W-:Y:S08]  /*4560*/  HMMA.16816.F32 R4, R88.reuse, R92, R4 ;  /* 0x0000005c5804723c */ /* 0x044ff00000001804 */
[C---:B------:R-:W-:Y:S01]  /*4570*/  HMMA.16816.F32 R8, R88.reuse, R94, R8 ;  /* 0x0000005e5808723c */ /* 0x040fe20000001808 */
[----:B------:R-:W-:Y:S07]  /*4580*/  LDSM.16.M88.4 R92, [R217+0x2000] ;  /* 0x00200000d95c783b */ /* 0x000fee0000000200 */
[C---:B---3--:R-:W-:Y:S08]  /*4590*/  HMMA.16816.F32 R12, R88.reuse, R96, R12 ;  /* 0x00000060580c723c */ /* 0x048ff0000000180c */
[----:B------:R-:W-:Y:S01]  /*45a0*/  HMMA.16816.F32 R16, R88, R98, R16 ;  /* 0x000000625810723c */ /* 0x000fe20000001810 */
[----:B------:R-:W2:Y:S06]  /*45b0*/  LDSM.16.M88.4 R88, [R218+0x12800] ;  /* 0x01280000da58783b */ /* 0x000eac0000000200 */
[----:B------:R-:W3:Y:S01]  /*45c0*/  LDSM.16.M88.4 R96, [R215+0x12000] ;  /* 0x01200000d760783b */ /* 0x000ee20000000200 */
[C---:B----4-:R-:W-:Y:S08]  /*45d0*/  HMMA.16816.F32 R4, R100.reuse, R104, R4 ;  /* 0x000000686404723c */ /* 0x050ff00000001804 */
[C---:B------:R-:W-:Y:S01]  /*45e0*/  HMMA.16816.F32 R8, R100.reuse, R106, R8 ;  /* 0x0000006a6408723c */ /* 0x040fe20000001808 */
[----:B------:R-:W-:Y:S07]  /*45f0*/  LDSM.16.M88.4 R104, [R214+0x12000] ;  /* 0x01200000d668783b */ /* 0x000fee0000000200 */
[C---:B-1----:R-:W-:Y:S08]  /*4600*/  HMMA.16816.F32 R12, R100.reuse, R84, R12 ;  /* 0x00000054640c723c */ /* 0x042ff0000000180c */
[----:B------:R-:W-:Y:S01]  /*4610*/  HMMA.16816.F32 R16, R100, R86, R16 ;  /* 0x000000566410723c */ /* 0x000fe20000001810 */
[----:B------:R-:W1:Y:S06]  /*4620*/  LDSM.16.M88.4 R84, [R215+0x12800] ;  /* 0x01280000d754783b */ /* 0x000e6c0000000200 */
[----:B------:R-:W4:Y:S01]  /*4630*/  LDSM.16.M88.4 R100, [R216+0x2000] ;  /* 0x00200000d864783b */ /* 0x000f220000000200 */
[C---:B-----5:R-:W-:Y:S08]  /*4640*/  HMMA.16816.F32 R4, R108.reuse, R112, R4 ;  /* 0x000000706c04723c */ /* 0x060ff00000001804 */
[C---:B------:R-:W-:Y:S01]  /*4650*/  HMMA.16816.F32 R8, R108.reuse, R114, R8 ;  /* 0x000000726c08723c */ /* 0x040fe20000001808 */
[----:B------:R-:W-:Y:S07]  /*4660*/  LDSM.16.M88.4 R112, [R220+0x14000] ;  /* 0x01400000dc70783b */ /* 0x000fee0000000200 */
[C---:B--2---:R-:W-:Y:S08]  /*4670*/  HMMA.16816.F32 R12, R108.reuse, R88, R12 ;  /* 0x000000586c0c723c */ /* 0x044ff0000000180c */
[----:B------:R-:W-:Y:S01]  /*4680*/  HMMA.16816.F32 R16, R108, R90, R16 ;  /* 0x0000005a6c10723c */ /* 0x000fe20000001810 */
[----:B------:R-:W2:Y:S06]  /*4690*/  LDSM.16.M88.4 R88, [R214+0x12800] ;  /* 0x01280000d658783b */ /* 0x000eac0000000200 */
[----:B------:R-:W5:Y:S01]  /*46a0*/  LDSM.16.M88.4 R108, [R221+0x4000] ;  /* 0x00400000dd6c783b */ /* 0x000f620000000200 */
[C---:B---3--:R-:W-:Y:S08]  /*46b0*/  HMMA.16816.F32 R4, R92.reuse, R96, R4 ;  /* 0x000000605c04723c */ /* 0x048ff00000001804 */
[C---:B------:R-:W-:Y:S01]  /*46c0*/  HMMA.16816.F32 R8, R92.reuse, R98, R8 ;  /* 0x000000625c08723c */ /* 0x040fe20000001808 */
[----:B------:R-:W-:Y:S07]  /*46d0*/  LDSM.16.M88.4 R96, [R218+0x14000] ;  /* 0x01400000da60783b */ /* 0x000fee0000000200 */
[C---:B-1----:R-:W-:Y:S08]  /*46e0*/  HMMA.16816.F32 R12, R92.reuse, R84, R12 ;  /* 0x000000545c0c723c */ /* 0x042ff0000000180c */
[----:B------:R-:W-:Y:S01]  /*46f0*/  HMMA.16816.F32 R16, R92, R86, R16 ;  /* 0x000000565c10723c */ /* 0x000fe20000001810 */
[----:B------:R-:W1:Y:S06]  /*4700*/  LDSM.16.M88.4 R84, [R220+0x14800] ;  /* 0x01480000dc54783b */ /* 0x000e6c0000000200 */
[----:B------:R-:W3:Y:S01]  /*4710*/  LDSM.16.M88.4 R92, [R219+0x4000] ;  /* 0x00400000db5c783b */ /* 0x000ee20000000200 */
[C---:B----4-:R-:W-:Y:S08]  /*4720*/  HMMA.16816.F32 R4, R100.reuse, R104, R4 ;  /* 0x000000686404723c */ /* 0x050ff00000001804 */
[C---:B------:R-:W-:Y:S01]  /*4730*/  HMMA.16816.F32 R8, R100.reuse, R106, R8 ;  /* 0x0000006a6408723c */ /* 0x040fe20000001808 */
[----:B------:R-:W-:Y:S07]  /*4740*/  LDSM.16.M88.4 R104, [R215+0x14000] ;  /* 0x01400000d768783b */ /* 0x000fee0000000200 */
[C---:B--2---:R-:W-:Y:S08]  /*4750*/  HMMA.16816.F32 R12, R100.reuse, R88, R12 ;  /* 0x00000058640c723c */ /* 0x044ff0000000180c */
[----:B------:R-:W-:Y:S01]  /*4760*/  HMMA.16816.F32 R16, R100, R90, R16 ;  /* 0x0000005a6410723c */ /* 0x000fe20000001810 */
[----:B------:R-:W2:Y:S06]  /*4770*/  LDSM.16.M88.4 R88, [R218+0x14800] ;  /* 0x01480000da58783b */ /* 0x000eac0000000200 */
[----:B------:R-:W4:Y:S01]  /*4780*/  LDSM.16.M88.4 R100, [R217+0x4000] ;  /* 0x00400000d964783b */ /* 0x000f220000000200 */
[C---:B-----5:R-:W-:Y:S08]  /*4790*/  HMMA.16816.F32 R4, R108.reuse, R112, R4 ;  /* 0x000000706c04723c */ /* 0x060ff00000001804 */
[C---:B------:R-:W-:Y:S01]  /*47a0*/  HMMA.16816.F32 R8, R108.reuse, R114, R8 ;  /* 0x000000726c08723c */ /* 0x040fe20000001808 */
[----:B------:R-:W-:Y:S07]  /*47b0*/  LDSM.16.M88.4 R112, [R218+0x16000] ;  /* 0x01600000da70783b */ /* 0x000fee0000000200 */
[C---:B-1----:R-:W-:Y:S08]  /*47c0*/  HMMA.16816.F32 R12, R108.reuse, R84, R12 ;  /* 0x000000546c0c723c */ /* 0x042ff0000000180c */
[----:B------:R-:W-:Y:S01]  /*47d0*/  HMMA.16816.F32 R16, R108, R86, R16 ;  /* 0x000000566c10723c */ /* 0x000fe20000001810 */
[----:B------:R-:W1:Y:S06]  /*47e0*/  LDSM.16.M88.4 R84, [R215+0x14800] ;  /* 0x01480000d754783b */ /* 0x000e6c0000000200 */
[----:B------:R-:W-:Y:S01]  /*47f0*/  LDSM.16.M88.4 R108, [R214+0x14000] ;  /* 0x01400000d66c783b */ /* 0x000fe20000000200 */
[C---:B---3--:R-:W-:Y:S08]  /*4800*/  HMMA.16816.F32 R4, R92.reuse, R96, R4 ;  /* 0x000000605c04723c */ /* 0x048ff00000001804 */
[C---:B------:R-:W-:Y:S01]  /*4810*/  HMMA.16816.F32 R8, R92.reuse, R98, R8 ;  /* 0x000000625c08723c */ /* 0x040fe20000001808 */
[----:B------:R-:W3:Y:S07]  /*4820*/  LDSM.16.M88.4 R96, [R216+0x4000] ;  /* 0x00400000d860783b */ /* 0x000eee0000000200 */
[C---:B--2---:R-:W-:Y:S08]  /*4830*/  HMMA.16816.F32 R12, R92.reuse, R88, R12 ;  /* 0x000000585c0c723c */ /* 0x044ff0000000180c */
[----:B------:R-:W-:Y:S01]  /*4840*/  HMMA.16816.F32 R16, R92, R90, R16 ;  /* 0x0000005a5c10723c */ /* 0x000fe20000001810 */
[----:B------:R-:W2:Y:S06]  /*4850*/  LDSM.16.M88.4 R88, [R214+0x14800] ;  /* 0x01480000d658783b */ /* 0x000eac0000000200 */
[----:B------:R5:W-:Y:S01]  /*4860*/  LDSM.16.M88.4 R92, [R221+0x6000] ;  /* 0x00600000dd5c783b */ /* 0x000be20000000200 */
[C---:B----4-:R-:W-:Y:S08]  /*4870*/  HMMA.16816.F32 R4, R100.reuse, R104, R4 ;  /* 0x000000686404723c */ /* 0x050ff00000001804 */
[C---:B------:R-:W-:Y:S01]  /*4880*/  HMMA.16816.F32 R8, R100.reuse, R106, R8 ;  /* 0x0000006a6408723c */ /* 0x040fe20000001808 */
[----:B------:R-:W4:Y:S07]  /*4890*/  LDSM.16.M88.4 R104, [R220+0x16000] ;  /* 0x01600000dc68783b */ /* 0x000f2e0000000200 */
[C---:B-1----:R-:W-:Y:S03]  /*48a0*/  HMMA.16816.F32 R12, R100.reuse, R84, R12 ;  /* 0x00000054640c723c */ /* 0x042fe6000000180c */
[----:B-----5:R-:W-:Y:S05]  /*48b0*/  LEA R221, R246, UR4, 0x1 ;  /* 0x00000004f6dd7c11 */ /* 0x020fea000f8e08ff */
[----:B------:R-:W-:Y:S01]  /*48c0*/  HMMA.16816.F32 R16, R100, R86, R16 ;  /* 0x000000566410723c */ /* 0x000fe20000001810 */
[----:B------:R1:W5:Y:S06]  /*48d0*/  LDSM.16.M88.4 R84, [R220+0x16800] ;  /* 0x01680000dc54783b */ /* 0x00036c0000000200 */
[----:B------:R4:W5:Y:S01]  /*48e0*/  LDSM.16.M88.4 R100, [R219+0x6000] ;  /* 0x00600000db64783b */ /* 0x0009620000000200 */
[C---:B---3--:R-:W-:Y:S08]  /*48f0*/  HMMA.16816.F32 R4, R96.reuse, R108, R4 ;  /* 0x0000006c6004723c */ /* 0x048ff00000001804 */
[C---:B------:R-:W-:Y:S01]  /*4900*/  HMMA.16816.F32 R8, R96.reuse, R110, R8 ;  /* 0x0000006e6008723c */ /* 0x040fe20000001808 */
[----:B------:R3:W5:Y:S07]  /*4910*/  LDSM.16.M88.4 R108, [R218+0x16800] ;  /* 0x01680000da6c783b */ /* 0x00076e0000000200 */
[C---:B--2---:R-:W-:Y:S03]  /*4920*/  HMMA.16816.F32 R12, R96.reuse, R88, R12 ;  /* 0x00000058600c723c */ /* 0x044fe6000000180c */
[----:B-1----:R-:W-:Y:S01]  /*4930*/  LEA R220, R229, UR4, 0x1 ;  /* 0x00000004e5dc7c11 */ /* 0x002fe2000f8e08ff */
[C-C-:B----4-:R-:W-:Y:S04]  /*4940*/  IMAD.IADD R219, R2.reuse, 0x1, R221.reuse ;  /* 0x0000000102db7824 */ /* 0x150fe800078e02dd */
[----:B------:R-:W-:Y:S01]  /*4950*/  HMMA.16816.F32 R16, R96, R90, R16 ;  /* 0x0000005a6010723c */ /* 0x000fe20000001810 */
[----:B------:R1:W-:Y:S06]  /*4960*/  LDSM.16.M88.4 R88, [R217+0x6000] ;  /* 0x00600000d958783b */ /* 0x0003ec0000000200 */
[----:B------:R-:W2:Y:S01]  /*4970*/  LDSM.16.M88.4 R96, [R215+0x16000] ;  /* 0x01600000d760783b */ /* 0x000ea20000000200 */
[C---:B------:R-:W-:Y:S05]  /*4980*/  HMMA.16816.F32 R4, R92.reuse, R104, R4 ;  /* 0x000000685c04723c */ /* 0x040fea0000001804 */
[C-C-:B---3--:R-:W-:Y:S03]  /*4990*/  IMAD.IADD R218, R2.reuse, 0x1, R220.reuse ;  /* 0x0000000102da7824 */ /* 0x148fe600078e02dc */
[C---:B------:R-:W-:Y:S01]  /*49a0*/  HMMA.16816.F32 R8, R92.reuse, R106, R8 ;  /* 0x0000006a5c08723c */ /* 0x040fe20000001808 */
[----:B------:R3:W4:Y:S07]  /*49b0*/  LDSM.16.M88.4 R104, [R215+0x16800] ;  /* 0x01680000d768783b */ /* 0x00072e0000000200 */
[C---:B-----5:R-:W-:Y:S03]  /*49c0*/  HMMA.16816.F32 R12, R92.reuse, R84, R12 ;  /* 0x000000545c0c723c */ /* 0x060fe6000000180c */
[C---:B-1----:R-:W-:Y:S05]  /*49d0*/  IMAD.IADD R217, R209.reuse, 0x1, R221 ;  /* 0x00000001d1d97824 */ /* 0x042fea00078e02dd */
[----:B------:R-:W-:Y:S01]  /*49e0*/  HMMA.16816.F32 R16, R92, R86, R16 ;  /* 0x000000565c10723c */ /* 0x000fe20000001810 */
[----:B------:R1:W-:Y:S06]  /*49f0*/  LDSM.16.M88.4 R84, [R216+0x6000] ;  /* 0x00600000d854783b */ /* 0x0003ec0000000200 */
[----:B------:R-:W5:Y:S01]  /*4a00*/  LDSM.16.M88.4 R92, [R214+0x16000] ;  /* 0x01600000d65c783b */ /* 0x000f620000000200 */
[C---:B------:R-:W-:Y:S05]  /*4a10*/  HMMA.16816.F32 R4, R100.reuse, R112, R4 ;  /* 0x000000706404723c */ /* 0x040fea0000001804 */
[----:B---3--:R-:W-:Y:S03]  /*4a20*/  IMAD.IADD R215, R209, 0x1, R220 ;  /* 0x00000001d1d77824 */ /* 0x008fe600078e02dc */
[C---:B------:R-:W-:Y:S08]  /*4a30*/  HMMA.16816.F32 R8, R100.reuse, R114, R8 ;  /* 0x000000726408723c */ /* 0x040ff00000001808 */
[C---:B------:R-:W-:Y:S03]  /*4a40*/  HMMA.16816.F32 R12, R100.reuse, R108, R12 ;  /* 0x0000006c640c723c */ /* 0x040fe6000000180c */
[C---:B-1----:R-:W-:Y:S05]  /*4a50*/  IMAD.IADD R216, R2.reuse, 0x1, R217 ;  /* 0x0000000102d87824 */ /* 0x042fea00078e02d9 */
[----:B------:R-:W-:Y:S08]  /*4a60*/  HMMA.16816.F32 R16, R100, R110, R16 ;  /* 0x0000006e6410723c */ /* 0x000ff00000001810 */
[C---:B--2---:R-:W-:Y:S08]  /*4a70*/  HMMA.16816.F32 R4, R88.reuse, R96, R4 ;  /* 0x000000605804723c */ /* 0x044ff00000001804 */
[C---:B------:R-:W-:Y:S08]  /*4a80*/  HMMA.16816.F32 R8, R88.reuse, R98, R8 ;  /* 0x000000625808723c */ /* 0x040ff00000001808 */
[C---:B----4-:R-:W-:Y:S08]  /*4a90*/  HMMA.16816.F32 R12, R88.reuse, R104, R12 ;  /* 0x00000068580c723c */ /* 0x050ff0000000180c */
[----:B------:R-:W-:Y:S01]  /*4aa0*/  HMMA.16816.F32 R16, R88, R106, R16 ;  /* 0x0000006a5810723c */ /* 0x000fe20000001810 */
[----:B------:R1:W2:Y:S07]  /*4ab0*/  LDSM.16.M88.4 R88, [R214+0x16800] ;  /* 0x01680000d658783b */ /* 0x0002ae0000000200 */
[C---:B-----5:R-:W-:Y:S08]  /*4ac0*/  HMMA.16816.F32 R4, R84.reuse, R92, R4 ;  /* 0x0000005c5404723c */ /* 0x060ff00000001804 */
[C---:B------:R-:W-:Y:S03]  /*4ad0*/  HMMA.16816.F32 R8, R84.reuse, R94, R8 ;  /* 0x0000005e5408723c */ /* 0x040fe60000001808 */
[----:B-1----:R-:W-:Y:S08]  /*4ae0*/  IMAD.IADD R214, R2, 0x1, R215 ;  /* 0x0000000102d67824 */ /* 0x002ff000078e02d7 */
[----:B------:R-:W-:Y:S02]  /*4af0*/  @!P2 FSEL R6, R6, -INF , !P6 ;  /* 0xff8000000606a808 */ /* 0x000fe40007000000 */
[----:B------:R-:W-:Y:S02]  /*4b00*/  @!P2 FSEL R7, R7, -INF , !P5 ;  /* 0xff8000000707a808 */ /* 0x000fe40006800000 */
[----:B------:R-:W-:Y:S01]  /*4b10*/  @!P2 FSEL R4, R4, -INF , !P1 ;  /* 0xff8000000404a808 */ /* 0x000fe20004800000 */
[--C-:B------:R-:W-:Y:S01]  /*4b20*/  FFMA.FTZ R120, R6, UR13, -R131.reuse ;  /* 0x0000000d06787c23 */ /* 0x100fe20008010883 */
[----:B------:R-:W-:Y:S02]  /*4b30*/  @!P2 FSEL R5, R5, -INF , !P0 ;  /* 0xff8000000505a808 */ /* 0x000fe40004000000 */
[C---:B------:R-:W-:Y:S01]  /*4b40*/  @!P2 ISETP.GE.AND P6, PT, R119.reuse, R122, PT ;  /* 0x0000007a7700a20c */ /* 0x040fe20003fc6270 */
[--C-:B------:R-:W-:Y:S01]  /*4b50*/  FFMA.FTZ R118, R4, UR13, -R196.reuse ;  /* 0x0000000d04767c23 */ /* 0x100fe200080108c4 */
[----:B------:R-:W-:Y:S01]  /*4b60*/  @!P2 ISETP.GE.AND P5, PT, R119, R124, PT ;  /* 0x0000007c7700a20c */ /* 0x000fe20003fa6270 */
[----:B------:R-:W-:Y:S01]  /*4b70*/  @!P2 VIADD R119, R231, 0x10 ;  /* 0x00000010e777a836 */ /* 0x000fe20000000000 */
[----:B------:R-:W-:Y:S01]  /*4b80*/  @!P2 FSEL R9, R9, -INF , !P6 ;  /* 0xff8000000909a808 */ /* 0x000fe20007000000 */
[----:B------:R-:W-:Y:S01]  /*4b90*/  MUFU.EX2 R120, R120 ;  /* 0x0000007800787308 */ /* 0x000fe20000000800 */
[C---:B--2---:R-:W-:Y:S03]  /*4ba0*/  HMMA.16816.F32 R12, R84.reuse, R88, R12 ;  /* 0x00000058540c723c */ /* 0x044fe6000000180c */
[--C-:B------:R-:W-:Y:S01]  /*4bb0*/  FFMA.FTZ R127, R9, UR13, -R196.reuse ;  /* 0x0000000d097f7c23 */ /* 0x100fe200080108c4 */
[----:B------:R-:W-:Y:S02]  /*4bc0*/  @!P2 FSEL R11, R11, -INF , !P5 ;  /* 0xff8000000b0ba808 */ /* 0x000fe40006800000 */
[-C--:B------:R-:W-:Y:S03]  /*4bd0*/  @!P2 ISETP.GE.AND P1, PT, R121, R122.reuse, PT ;  /* 0x0000007a7900a20c */ /* 0x080fe60003f26270 */
[----:B------:R-:W1:Y:S01]  /*4be0*/  MUFU.EX2 R118, R118 ;  /* 0x0000007600767308 */ /* 0x000e620000000800 */
[----:B------:R-:W-:Y:S03]  /*4bf0*/  HMMA.16816.F32 R16, R84, R90, R16 ;  /* 0x0000005a5410723c */ /* 0x000fe60000001810 */
[----:B------:R-:W-:Y:S02]  /*4c00*/  @!P2 FSEL R8, R8, -INF , !P1 ;  /* 0xff8000000808a808 */ /* 0x000fe40004800000 */
[----:B------:R-:W-:Y:S02]  /*4c10*/  @!P2 ISETP.GE.AND P1, PT, R119, R122, PT ;  /* 0x0000007a7700a20c */ /* 0x000fe40003f26270 */
[-C--:B------:R-:W-:Y:S01]  /*4c20*/  @!P2 ISETP.GE.AND P0, PT, R121, R124.reuse, PT ;  /* 0x0000007c7900a20c */ /* 0x080fe20003f06270 */
[----:B------:R-:W-:Y:S01]  /*4c30*/  @!P2 VIADD R121, R231, 0x11 ;  /* 0x00000011e779a836 */ /* 0x000fe20000000000 */
[----:B------:R2:W-:Y:S01]  /*4c40*/  MUFU.EX2 R123, R127 ;  /* 0x0000007f007b7308 */ /* 0x0005e20000000800 */
[----:B------:R-:W-:Y:S01]  /*4c50*/  @!P2 ISETP.GE.AND P6, PT, R119, R124, PT ;  /* 0x0000007c7700a20c */ /* 0x000fe20003fc6270 */
[--C-:B------:R-:W-:Y:S01]  /*4c60*/  FFMA.FTZ R128, R8, UR13, -R196.reuse ;  /* 0x0000000d08807c23 */ /* 0x100fe200080108c4 */
[----:B------:R-:W-:Y:S01]  /*4c70*/  @!P2 FSEL R12, R12, -INF , !P1 ;  /* 0xff8000000c0ca808 */ /* 0x000fe20004800000 */
[--C-:B------:R-:W-:Y:S01]  /*4c80*/  FFMA.FTZ R119, R5, UR13, -R196.reuse ;  /* 0x0000000d05777c23 */ /* 0x100fe200080108c4 */
[-C--:B------:R-:W-:Y:S02]  /*4c90*/  @!P2 ISETP.GE.AND P1, PT, R129, R122.reuse, PT ;  /* 0x0000007a8100a20c */ /* 0x080fe40003f26270 */
[----:B------:R-:W-:Y:S01]  /*4ca0*/  @!P2 FSEL R10, R10, -INF , !P0 ;  /* 0xff8000000a0aa808 */ /* 0x000fe20004000000 */
[--C-:B------:R-:W-:Y:S01]  /*4cb0*/  FFMA.FTZ R201, R12, UR13, -R196.reuse ;  /* 0x0000000d0cc97c23 */ /* 0x100fe200080108c4 */
[----:B------:R-:W-:Y:S01]  /*4cc0*/  @!P2 ISETP.GE.AND P0, PT, R121, R122, PT ;  /* 0x0000007a7900a20c */ /* 0x000fe20003f06270 */
[----:B------:R-:W-:Y:S01]  /*4cd0*/  MUFU.EX2 R119, R119 ;  /* 0x0000007700777308 */ /* 0x000fe20000000800 */
[----:B------:R-:W-:Y:S02]  /*4ce0*/  @!P2 FSEL R16, R16, -INF , !P1 ;  /* 0xff8000001010a808 */ /* 0x000fe40004800000 */
[----:B------:R-:W-:Y:S02]  /*4cf0*/  ISETP.LE.U32.AND P1, PT, R199, UR12, PT ;  /* 0x0000000cc7007c0c */ /* 0x000fe4000bf23070 */
[----:B------:R-:W-:Y:S01]  /*4d00*/  @!P2 ISETP.GE.AND P5, PT, R121, R124, PT ;  /* 0x0000007c7900a20c */ /* 0x000fe20003fa6270 */
[--C-:B------:R-:W-:Y:S01]  /*4d10*/  FFMA.FTZ R121, R7, UR13, -R131.reuse ;  /* 0x0000000d07797c23 */ /* 0x100fe20008010883 */
[----:B------:R-:W-:Y:S01]  /*4d20*/  @!P2 FSEL R13, R13, -INF , !P0 ;  /* 0xff8000000d0da808 */ /* 0x000fe20004000000 */
[----:B------:R-:W-:Y:S01]  /*4d30*/  FFMA.FTZ R203, R16, UR13, -R196 ;  /* 0x0000000d10cb7c23 */ /* 0x000fe200080108c4 */
[----:B------:R-:W-:Y:S02]  /*4d40*/  @!P2 FSEL R14, R14, -INF , !P6 ;  /* 0xff8000000e0ea808 */ /* 0x000fe40007000000 */
[----:B------:R-:W-:Y:S01]  /*4d50*/  @!P2 FSEL R15, R15, -INF , !P5 ;  /* 0xff8000000f0fa808 */ /* 0x000fe20006800000 */
[----:B------:R-:W-:Y:S01]  /*4d60*/  MUFU.EX2 R121, R121 ;  /* 0x0000007900797308 */ /* 0x000fe20000000800 */
[----:B------:R-:W-:Y:S02]  /*4d70*/  @!P2 ISETP.GE.AND P0, PT, R125, R122, PT ;  /* 0x0000007a7d00a20c */ /* 0x000fe40003f06270 */
[-C--:B------:R-:W-:Y:S01]  /*4d80*/  @!P2 ISETP.GE.AND P6, PT, R129, R124.reuse, PT ;  /* 0x0000007c8100a20c */ /* 0x080fe20003fc6270 */
[----:B-1----:R-:W-:Y:S01]  /*4d90*/  @!P1 FADD.FTZ R118, -R118, -RZ ;  /* 0x800000ff76769221 */ /* 0x002fe20000010100 */
[----:B------:R-:W-:Y:S01]  /*4da0*/  @!P2 ISETP.GE.AND P5, PT, R125, R124, PT ;  /* 0x0000007c7d00a20c */ /* 0x000fe20003fa6270 */
[--C-:B------:R-:W-:Y:S01]  /*4db0*/  FFMA.FTZ R125, R11, UR13, -R131.reuse ;  /* 0x0000000d0b7d7c23 */ /* 0x100fe20008010883 */
[----:B------:R-:W-:Y:S03]  /*4dc0*/  @!P2 FSEL R17, R17, -INF , !P0 ;  /* 0xff8000001111a808 */ /* 0x000fe60004000000 */
[----:B------:R-:W1:Y:S01]  /*4dd0*/  MUFU.EX2 R122, R128 ;  /* 0x00000080007a7308 */ /* 0x000e620000000800 */
[----:B------:R-:W-:Y:S01]  /*4de0*/  @!P2 FSEL R18, R18, -INF , !P6 ;  /* 0xff8000001212a808 */ /* 0x000fe20007000000 */
[----:B------:R-:W-:Y:S01]  /*4df0*/  FFMA.FTZ R124, R10, UR13, -R131 ;  /* 0x0000000d0a7c7c23 */ /* 0x000fe20008010883 */
[----:B------:R-:W-:Y:S02]  /*4e00*/  @!P2 FSEL R19, R19, -INF , !P5 ;  /* 0xff8000001313a808 */ /* 0x000fe40006800000 */
[----:B------:R-:W-:Y:S02]  /*4e10*/  ISETP.LE.U32.AND P2, PT, R197, UR12, PT ;  /* 0x0000000cc5007c0c */ /* 0x000fe4000bf43070 */
[----:B------:R-:W-:Y:S03]  /*4e20*/  ISETP.GT.U32.AND P1, PT, R130, UR12, PT ;  /* 0x0000000c82007c0c */ /* 0x000fe6000bf24070 */
[----:B------:R-:W-:Y:S01]  /*4e30*/  MUFU.EX2 R125, R125 ;  /* 0x0000007d007d7308 */ /* 0x000fe20000000800 */
[----:B------:R-:W-:Y:S02]  /*4e40*/  LOP3.LUT R130, R198, 0xffff, RZ, 0xc0, !PT ;  /* 0x0000ffffc6827812 */ /* 0x000fe400078ec0ff */
[----:B--2---:R-:W-:Y:S02]  /*4e50*/  PRMT R127, R200, 0x7632, R127 ;  /* 0x00007632c87f7816 */ /* 0x004fe4000000007f */
[----:B------:R-:W-:Y:S02]  /*4e60*/  SHF.R.U32.HI R130, RZ, 0x8, R130 ;  /* 0x00000008ff827819 */ /* 0x000fe40000011682 */
[----:B------:R-:W-:Y:S03]  /*4e70*/  SHF.R.U32.HI R200, RZ, 0x18, R200 ;  /* 0x00000018ffc87819 */ /* 0x000fe600000116c8 */
[----:B------:R-:W-:Y:S01]  /*4e80*/  MUFU.EX2 R124, R124 ;  /* 0x0000007c007c7308 */ /* 0x000fe20000000800 */
[----:B------:R-:W-:Y:S01]  /*4e90*/  LOP3.LUT R130, R130, 0xffff, RZ, 0xc0, !PT ;  /* 0x0000ffff82827812 */ /* 0x000fe200078ec0ff */
[----:B-1----:R-:W-:Y:S01]  /*4ea0*/  @!P2 FADD.FTZ R122, -R122, -RZ ;  /* 0x800000ff7a7aa221 */ /* 0x002fe20000010100 */
[----:B------:R-:W-:Y:S01]  /*4eb0*/  LOP3.LUT R199, R126, 0xffff, RZ, 0xc0, !PT ;  /* 0x0000ffff7ec77812 */ /* 0x000fe200078ec0ff */
[----:B------:R-:W-:Y:S01]  /*4ec0*/  @P1 FADD.FTZ R123, -R123, -RZ ;  /* 0x800000ff7b7b1221 */ /* 0x000fe20000010100 */
[----:B------:R-:W-:Y:S01]  /*4ed0*/  ISETP.LE.U32.AND P5, PT, R200, UR12, PT ;  /* 0x0000000cc8007c0c */ /* 0x000fe2000bfa3070 */
[----:B------:R-:W-:Y:S01]  /*4ee0*/  FFMA.FTZ R200, R14, UR13, -R131 ;  /* 0x0000000d0ec87c23 */ /* 0x000fe20008010883 */
[----:B------:R-:W-:Y:S03]  /*4ef0*/  ISETP.LE.U32.AND P2, PT, R130, UR12, PT ;  /* 0x0000000c82007c0c */ /* 0x000fe6000bf43070 */
[----:B------:R-:W1:Y:S01]  /*4f00*/  MUFU.EX2 R126, R201 ;  /* 0x000000c9007e7308 */ /* 0x000e620000000800 */
[----:B------:R-:W-:Y:S01]  /*4f10*/  ISETP.LE.U32.AND P0, PT, R199, UR12, PT ;  /* 0x0000000cc7007c0c */ /* 0x000fe2000bf03070 */
[--C-:B------:R-:W-:Y:S01]  /*4f20*/  FFMA.FTZ R199, R13, UR13, -R196.reuse ;  /* 0x0000000d0dc77c23 */ /* 0x100fe200080108c4 */
[----:B------:R-:W-:Y:S01]  /*4f30*/  LOP3.LUT R127, R127, 0xff, RZ, 0xc0, !PT ;  /* 0x000000ff7f7f7812 */ /* 0x000fe200078ec0ff */
[----:B------:R-:W-:Y:S01]  /*4f40*/  FFMA.FTZ R196, R17, UR13, -R196 ;  /* 0x0000000d11c47c23 */ /* 0x000fe200080108c4 */
[----:B------:R-:W-:Y:S02]  /*4f50*/  LOP3.LUT R197, R198, 0xff, RZ, 0xc0, !PT ;  /* 0x000000ffc6c57812 */ /* 0x000fe400078ec0ff */
[----:B------:R-:W-:Y:S03]  /*4f60*/  ISETP.LE.U32.AND P6, PT, R127, UR12, PT ;  /* 0x0000000c7f007c0c */ /* 0x000fe6000bfc3070 */
[----:B------:R2:W-:Y:S01]  /*4f70*/  MUFU.EX2 R130, R203 ;  /* 0x000000cb00827308 */ /* 0x0005e20000000800 */
[----:B------:R-:W-:Y:S01]  /*4f80*/  PRMT R128, R204, 0x7772, RZ ;  /* 0x00007772cc807816 */ /* 0x000fe200000000ff */
[----:B------:R-:W-:Y:S01]  /*4f90*/  @!P5 FADD.FTZ R121, -R121, -RZ ;  /* 0x800000ff7979d221 */ /* 0x000fe20000010100 */
[----:B------:R-:W-:Y:S02]  /*4fa0*/  ISETP.LE.U32.AND P5, PT, R197, UR12, PT ;  /* 0x0000000cc5007c0c */ /* 0x000fe4000bfa3070 */
[----:B------:R-:W-:Y:S01]  /*4fb0*/  PRMT R197, R198, 0x7632, R197 ;  /* 0x00007632c6c57816 */ /* 0x000fe200000000c5 */
[----:B------:R-:W-:Y:S01]  /*4fc0*/  @!P0 FADD.FTZ R119, -R119, -RZ ;  /* 0x800000ff77778221 */ /* 0x000fe20000010100 */
[----:B------:R-:W-:Y:S03]  /*4fd0*/  ISETP.GT.U32.AND P0, PT, R128, UR12, PT ;  /* 0x0000000c80007c0c */ /* 0x000fe6000bf04070 */
[----:B------:R3:W4:Y:S01]  /*4fe0*/  MUFU.EX2 R127, R199 ;  /* 0x000000c7007f7308 */ /* 0x0007220000000800 */
[----:B------:R-:W-:Y:S02]  /*4ff0*/  LOP3.LUT R197, R197, 0xff, RZ, 0xc0, !PT ;  /* 0x000000ffc5c57812 */ /* 0x000fe400078ec0ff */
[----:B------:R-:W-:Y:S01]  /*5000*/  PRMT R129, R204, 0x7773, RZ ;  /* 0x00007773cc817816 */ /* 0x000fe200000000ff */
[----:B------:R-:W-:Y:S01]  /*5010*/  @!P6 FADD.FTZ R120, -R120, -RZ ;  /* 0x800000ff7878e221 */ /* 0x000fe20000010100 */
[----:B------:R-:W-:Y:S02]  /*5020*/  ISETP.LE.U32.AND P1, PT, R197, UR12, PT ;  /* 0x0000000cc5007c0c */ /* 0x000fe4000bf23070 */
[----:B------:R-:W-:Y:S03]  /*5030*/  ISETP.GT.U32.AND P6, PT, R129, UR12, PT ;  /* 0x0000000c81007c0c */ /* 0x000fe6000bfc4070 */
[----:B------:R5:W5:Y:S01]  /*5040*/  MUFU.EX2 R128, R200 ;  /* 0x000000c800807308 */ /* 0x000b620000000800 */
[--C-:B--2---:R-:W-:Y:S01]  /*5050*/  FFMA.FTZ R203, R18, UR13, -R131.reuse ;  /* 0x0000000d12cb7c23 */ /* 0x104fe20008010883 */
[----:B------:R-:W-:Y:S01]  /*5060*/  SHF.R.U32.HI R198, RZ, 0x18, R198 ;  /* 0x00000018ffc67819 */ /* 0x000fe200000116c6 */
[--C-:B------:R-:W-:Y:S01]  /*5070*/  FFMA.FTZ R129, R15, UR13, -R131.reuse ;  /* 0x0000000d0f817c23 */ /* 0x100fe20008010883 */
[----:B------:R-:W-:Y:S01]  /*5080*/  F2FP.RELU.F16.F32.PACK_AB R205, R119, R118 ;  /* 0x0000007677cd723e */ /* 0x000fe200000008ff */
[----:B-1----:R-:W-:Y:S01]  /*5090*/  @!P5 FADD.FTZ R126, -R126, -RZ ;  /* 0x800000ff7e7ed221 */ /* 0x002fe20000010100 */
[----:B------:R-:W-:Y:S01]  /*50a0*/  F2FP.RELU.F16.F32.PACK_AB R204, R123, R122 ;  /* 0x0000007a7bcc723e */ /* 0x000fe200000008ff */
[----:B------:R-:W-:Y:S03]  /*50b0*/  FFMA.FTZ R131, R19, UR13, -R131 ;  /* 0x0000000d13837c23 */ /* 0x000fe60008010883 */
[----:B------:R-:W-:Y:S01]  /*50c0*/  MUFU.EX2 R197, R196 ;  /* 0x000000c400c57308 */ /* 0x000fe20000000800 */
[----:B---3--:R-:W-:Y:S01]  /*50d0*/  PRMT R199, R202, 0x7772, RZ ;  /* 0x00007772cac77816 */ /* 0x008fe200000000ff */
[----:B------:R-:W-:Y:S01]  /*50e0*/  @P0 FADD.FTZ R124, -R124, -RZ ;  /* 0x800000ff7c7c0221 */ /* 0x000fe20000010100 */
[C---:B------:R-:W-:Y:S01]  /*50f0*/  PRMT R201, R202.reuse, 0x7770, RZ ;  /* 0x00007770cac97816 */ /* 0x040fe200000000ff */
[----:B------:R-:W-:Y:S01]  /*5100*/  @P6 FADD.FTZ R125, -R125, -RZ ;  /* 0x800000ff7d7d6221 */ /* 0x000fe20000010100 */
[----:B------:R-:W-:Y:S01]  /*5110*/  ISETP.GT.U32.AND P5, PT, R199, UR12, PT ;  /* 0x0000000cc7007c0c */ /* 0x000fe2000bfa4070 */
[----:B----4-:R-:W-:Y:S01]  /*5120*/  @!P2 FADD.FTZ R127, -R127, -RZ ;  /* 0x800000ff7f7fa221 */ /* 0x010fe20000010100 */
[----:B------:R-:W-:Y:S03]  /*5130*/  ISETP.LE.U32.AND P0, PT, R201, UR12, PT ;  /* 0x0000000cc9007c0c */ /* 0x000fe6000bf03070 */
[----:B------:R1:W2:Y:S01]  /*5140*/  MUFU.EX2 R196, R203 ;  /* 0x000000cb00c47308 */ /* 0x0002a20000000800 */
[----:B-----5:R-:W-:Y:S01]  /*5150*/  PRMT R200, R202, 0x7771, RZ ;  /* 0x00007771cac87816 */ /* 0x020fe200000000ff */
[----:B------:R-:W-:Y:S01]  /*5160*/  @!P1 FADD.FTZ R128, -R128, -RZ ;  /* 0x800000ff80809221 */ /* 0x000fe20000010100 */
[----:B------:R-:W-:Y:S02]  /*5170*/  ISETP.LE.U32.AND P1, PT, R198, UR12, PT ;  /* 0x0000000cc6007c0c */ /* 0x000fe4000bf23070 */
[----:B------:R-:W-:Y:S02]  /*5180*/  ISETP.GT.U32.AND P6, PT, R200, UR12, PT ;  /* 0x0000000cc8007c0c */ /* 0x000fe4000bfc4070 */
[C---:B------:R-:W-:Y:S03]  /*5190*/  LEA R200, R233.reuse, UR5, 0x1 ;  /* 0x00000005e9c87c11 */ /* 0x040fe6000f8e08ff */
[----:B------:R-:W3:Y:S01]  /*51a0*/  MUFU.EX2 R129, R129 ;  /* 0x0000008100817308 */ /* 0x000ee20000000800 */
[----:B------:R-:W-:Y:S02]  /*51b0*/  LEA R198, R233, UR4, 0x1 ;  /* 0x00000004e9c67c11 */ /* 0x000fe4000f8e08ff */
[----:B------:R-:W-:Y:S01]  /*51c0*/  PRMT R202, R202, 0x7773, RZ ;  /* 0x00007773caca7816 */ /* 0x000fe200000000ff */
[----:B------:R-:W-:Y:S01]  /*51d0*/  IMAD.IADD R199, R200, 0x1, R245 ;  /* 0x00000001c8c77824 */ /* 0x000fe200078e02f5 */
[----:B------:R-:W-:Y:S01]  /*51e0*/  F2FP.RELU.F16.F32.PACK_AB R206, R125, R124 ;  /* 0x0000007c7dce723e */ /* 0x000fe200000008ff */
[----:B------:R-:W-:Y:S01]  /*51f0*/  STS [R198+0x22000], R205 ;  /* 0x022000cdc6007388 */ /* 0x000fe20000000800 */
[----:B------:R-:W-:Y:S03]  /*5200*/  ISETP.GT.U32.AND P2, PT, R202, UR12, PT ;  /* 0x0000000cca007c0c */ /* 0x000fe6000bf44070 */
[----:B------:R-:W4:Y:S01]  /*5210*/  MUFU.EX2 R201, R131 ;  /* 0x0000008300c97308 */ /* 0x000f220000000800 */
[----:B-1----:R-:W-:Y:S01]  /*5220*/  F2FP.RELU.F16.F32.PACK_AB R203, R121, R120 ;  /* 0x0000007879cb723e */ /* 0x002fe200000008ff */
[----:B------:R-:W-:Y:S01]  /*5230*/  @!P0 FADD.FTZ R130, -R130, -RZ ;  /* 0x800000ff82828221 */ /* 0x000fe20000010100 */
[----:B--2---:R-:W-:Y:S01]  /*5240*/  @P5 FADD.FTZ R196, -R196, -RZ ;  /* 0x800000ffc4c45221 */ /* 0x004fe20000010100 */
[C---:B------:R-:W-:Y:S02]  /*5250*/  VIADD R202, R200.reuse, 0x20 ;  /* 0x00000020c8ca7836 */ /* 0x040fe40000000000 */
[----:B------:R-:W-:Y:S01]  /*5260*/  @P6 FADD.FTZ R197, -R197, -RZ ;  /* 0x800000ffc5c56221 */ /* 0x000fe20000010100 */
[----:B------:R1:W-:Y:S01]  /*5270*/  STS [R198+0x22400], R203 ;  /* 0x022400cbc6007388 */ /* 0x0003e20000000800 */
[----:B------:R-:W-:Y:S01]  /*5280*/  @P4 VIADD R202, R200, 0xffffffe0 ;  /* 0xffffffe0c8ca4836 */ /* 0x000fe20000000000 */
[----:B------:R-:W-:Y:S01]  /*5290*/  F2FP.RELU.F16.F32.PACK_AB R207, R127, R126 ;  /* 0x0000007e7fcf723e */ /* 0x000fe200000008ff */
[----:B---3--:R-:W-:Y:S03]  /*52a0*/  @!P1 FADD.FTZ R129, -R129, -RZ ;  /* 0x800000ff81819221 */ /* 0x008fe60000010100 */
[----:B------:R2:W-:Y:S01]  /*52b0*/  STS [R199], R204 ;  /* 0x000000ccc7007388 */ /* 0x0005e20000000800 */
[----:B------:R-:W-:Y:S02]  /*52c0*/  FSETP.GE.FTZ.AND P6, PT, R125, RZ, PT ;  /* 0x000000ff7d00720b */ /* 0x000fe40003fd6000 */
[----:B------:R-:W-:Y:S03]  /*52d0*/  FSETP.GE.FTZ.AND P5, PT, R122, RZ, PT ;  /* 0x000000ff7a00720b */ /* 0x000fe60003fb6000 */
[----:B------:R-:W-:Y:S01]  /*52e0*/  STS [R199+0x400], R206 ;  /* 0x000400cec7007388 */ /* 0x000fe20000000800 */
[----:B------:R-:W-:Y:S01]  /*52f0*/  FSETP.GE.FTZ.AND P1, PT, R118, RZ, PT ;  /* 0x000000ff7600720b */ /* 0x000fe20003f36000 */
[----:B----4-:R-:W-:Y:S01]  /*5300*/  @P2 FADD.FTZ R201, -R201, -RZ ;  /* 0x800000ffc9c92221 */ /* 0x010fe20000010100 */
[----:B------:R-:W-:Y:S03]  /*5310*/  IMAD.IADD R131, R245, 0x1, R202 ;  /* 0x00000001f5837824 */ /* 0x000fe600078e02ca */
[----:B------:R-:W-:Y:S01]  /*5320*/  STS [R202], R207 ;  /* 0x000000cfca007388 */ /* 0x000fe20000000800 */
[----:B------:R-:W-:Y:S02]  /*5330*/  FSETP.GE.FTZ.AND P2, PT, R123, RZ, PT ;  /* 0x000000ff7b00720b */ /* 0x000fe40003f56000 */
[----:B------:R-:W-:Y:S02]  /*5340*/  F2FP.RELU.F16.F32.PACK_AB R200, R201, R196 ;  /* 0x000000c4c9c8723e */ /* 0x000fe400000008ff */
[----:B-1----:R-:W-:Y:S02]  /*5350*/  F2FP.RELU.F16.F32.PACK_AB R203, R129, R128 ;  /* 0x0000008081cb723e */ /* 0x002fe400000008ff */
[----:B--2---:R-:W-:Y:S03]  /*5360*/  F2FP.RELU.F16.F32.PACK_AB R204, R197, R130 ;  /* 0x00000082c5cc723e */ /* 0x004fe600000008ff */
[----:B------:R-:W-:Y:S06]  /*5370*/  STS [R202+0x400], R203 ;  /* 0x000400cbca007388 */ /* 0x000fec0000000800 */
[----:B------:R-:W-:Y:S06]  /*5380*/  STS [R131+0x400], R200 ;  /* 0x000400c883007388 */ /* 0x000fec0000000800 */
[----:B------:R1:W-:Y:S06]  /*5390*/  STS [R131], R204 ;  /* 0x000000cc83007388 */ /* 0x0003ec0000000800 */
[----:B------:R-:W-:Y:S06]  /*53a0*/  LDSM.16.M88.4 R84, [R221+0x8000] ;  /* 0x00800000dd54783b */ /* 0x000fec0000000200 */
[----:B------:R-:W2:Y:S06]  /*53b0*/  LDSM.16.M88.4 R88, [R220+0x18000] ;  /* 0x01800000dc58783b */ /* 0x000eac0000000200 */
[----:B------:R-:W3:Y:S06]  /*53c0*/  LDSM.16.M88.4 R92, [R220+0x18800] ;  /* 0x01880000dc5c783b */ /* 0x000eec0000000200 */
[----:B------:R-:W-:Y:S01]  /*53d0*/  LDSM.16.M88.4 R96, [R219+0x8000] ;  /* 0x00800000db60783b */ /* 0x000fe20000000200 */
[C---:B-1----:R-:W-:Y:S05]  /*53e0*/  LEA R204, P0, R239.reuse, R116, 0x2 ;  /* 0x00000074efcc7211 */ /* 0x042fea00078010ff */
[----:B------:R-:W1:Y:S01]  /*53f0*/  LDSM.16.M88.4 R100, [R218+0x18000] ;  /* 0x01800000da64783b */ /* 0x000e620000000200 */
[----:B------:R-:W-:Y:S02]  /*5400*/  LEA.HI.X R205, R239, R117, RZ, 0x2, P0 ;  /* 0x00000075efcd7211 */ /* 0x000fe400000f14ff */
[----:B------:R-:W-:Y:S03]  /*5410*/  FSETP.GE.FTZ.AND P0, PT, R119, RZ, PT ;  /* 0x000000ff7700720b */ /* 0x000fe60003f16000 */
[----:B------:R-:W4:Y:S06]  /*5420*/  LDG.E R116, desc[UR36][R204.64] ;  /* 0x00000024cc747981 */ /* 0x000f2c000c1e1900 */
[----:B------:R-:W5:Y:S06]  /*5430*/  LDSM.16.M88.4 R104, [R218+0x18800] ;  /* 0x01880000da68783b */ /* 0x000f6c0000000200 */
[----:B------:R4:W4:Y:S06]  /*5440*/  LDG.E R200, desc[UR36][R204.64+0x20] ;  /* 0x00002024ccc87981 */ /* 0x00092c000c1e1900 */
[----:B------:R-:W-:Y:S01]  /*5450*/  LDSM.16.M88.4 R108, [R215+0x18000] ;  /* 0x01800000d76c783b */ /* 0x000fe20000000200 */
[C---:B--2---:R-:W-:Y:S05]  /*5460*/  HMMA.16816.F32 R4, R84.reuse, R88, RZ ;  /* 0x000000585404723c */ /* 0x044fea00000018ff */
[----:B------:R-:W-:Y:S03]  /*5470*/  LDSM.16.M88.4 R112, [R220+0x1a000] ;  /* 0x01a00000dc70783b */ /* 0x000fe60000000200 */
[C---:B------:R-:W-:Y:S03]  /*5480*/  HMMA.16816.F32 R8, R84.reuse, R90, RZ ;  /* 0x0000005a5408723c */ /* 0x040fe600000018ff */
[----:B------:R-:W2:Y:S05]  /*5490*/  LDSM.16.M88.4 R88, [R217+0x8000] ;  /* 0x00800000d958783b */ /* 0x000eaa0000000200 */
[C---:B---3--:R-:W-:Y:S08]  /*54a0*/  HMMA.16816.F32 R12, R84.reuse, R92, RZ ;  /* 0x0000005c540c723c */ /* 0x048ff000000018ff */
[----:B------:R-:W-:Y:S01]  /*54b0*/  HMMA.16816.F32 R16, R84, R94, RZ ;  /* 0x0000005e5410723c */ /* 0x000fe200000018ff */
[----:B------:R-:W3:Y:S06]  /*54c0*/  LDSM.16.M88.4 R84, [R215+0x18800] ;  /* 0x01880000d754783b */ /* 0x000eec0000000200 */
[----:B------:R-:W-:Y:S01]  /*54d0*/  LDSM.16.M88.4 R92, [R216+0x8000] ;  /* 0x00800000d85c783b */ /* 0x000fe20000000200 */
[C---:B-1----:R-:W-:Y:S08]  /*54e0*/  HMMA.16816.F32 R4, R96.reuse, R100, R4 ;  /* 0x000000646004723c */ /* 0x042ff00000001804 */
[C---:B------:R-:W-:Y:S01]  /*54f0*/  HMMA.16816.F32 R8, R96.reuse, R102, R8 ;  /* 0x000000666008723c */ /* 0x040fe20000001808 */
[----:B------:R-:W1:Y:S07]  /*5500*/  LDSM.16.M88.4 R100, [R214+0x18000] ;  /* 0x01800000d664783b */ /* 0x000e6e0000000200 */
[C---:B-----5:R-:W-:Y:S08]  /*5510*/  HMMA.16816.F32 R12, R96.reuse, R104, R12 ;  /* 0x00000068600c723c */ /* 0x060ff0000000180c */
[----:B------:R-:W-:Y:S01]  /*5520*/  HMMA.16816.F32 R16, R96, R106, R16 ;  /* 0x0000006a6010723c */ /* 0x000fe20000001810 */
[----:B------:R-:W5:Y:S06]  /*5530*/  LDSM.16.M88.4 R96, [R214+0x18800] ;  /* 0x01880000d660783b */ /* 0x000f6c0000000200 */
        /* <DEDUP_REMOVED lines=8> */
[C---:B-1----:R-:W-:Y:S08]  /*55c0*/  HMMA.16816.F32 R4, R92.reuse, R100, R4 ;  /* 0x000000645c04723c */ /* 0x042ff00000001804 */
[C---:B------:R-:W-:Y:S01]  /*55d0*/  HMMA.16816.F32 R8, R92.reuse, R102, R8 ;  /* 0x000000665c08723c */ /* 0x040fe20000001808 */
[----:B------:R-:W-:Y:S07]  /*55e0*/  LDSM.16.M88.4 R100, [R215+0x1a000] ;  /* 0x01a00000d764783b */ /* 0x000fee0000000200 */
[C---:B-----5:R-:W-:Y:S08]  /*55f0*/  HMMA.16816.F32 R12, R92.reuse, R96, R12 ;  /* 0x000000605c0c723c */ /* 0x060ff0000000180c */
[----:B------:R-:W-:Y:S01]  /*5600*/  HMMA.16816.F32 R16, R92, R98, R16 ;  /* 0x000000625c10723c */ /* 0x000fe20000001810 */
[----:B------:R-:W1:Y:S06]  /*5610*/  LDSM.16.M88.4 R92, [R218+0x1a800] ;  /* 0x01a80000da5c783b */ /* 0x000e6c0000000200 */
[----:B------:R-:W5:Y:S01]  /*5620*/  LDSM.16.M88.4 R96, [R217+0xa000] ;  /* 0x00a00000d960783b */ /* 0x000f620000000200 */
[C---:B------:R-:W-:Y:S08]  /*5630*/  HMMA.16816.F32 R4, R104.reuse, R112, R4 ;  /* 0x000000706804723c */ /* 0x040ff00000001804 */
[C---:B------:R-:W-:Y:S01]  /*5640*/  HMMA.16816.F32 R8, R104.reuse, R114, R8 ;  /* 0x000000726808723c */ /* 0x040fe20000001808 */
[----:B------:R-:W-:Y:S07]  /*5650*/  LDSM.16.M88.4 R112, [R214+0x1a000] ;  /* 0x01a00000d670783b */ /* 0x000fee0000000200 */
[C---:B--2---:R-:W-:Y:S08]  /*5660*/  HMMA.16816.F32 R12, R104.reuse, R84, R12 ;  /* 0x00000054680c723c */ /* 0x044ff0000000180c */
[----:B------:R-:W-:Y:S01]  /*5670*/  HMMA.16816.F32 R16, R104, R86, R16 ;  /* 0x000000566810723c */ /* 0x000fe20000001810 */
[----:B------:R-:W2:Y:S06]  /*5680*/  LDSM.16.M88.4 R84, [R215+0x1a800] ;  /* 0x01a80000d754783b */ /* 0x000eac0000000200 */
[----:B------:R-:W2:Y:S01]  /*5690*/  LDSM.16.M88.4 R104, [R216+0xa000] ;  /* 0x00a00000d868783b */ /* 0x000ea20000000200 */
[C---:B---3--:R-:W-:Y:S08]  /*56a0*/  HMMA.16816.F32 R4, R88.reuse, R108, R4 ;  /* 0x0000006c5804723c */ /* 0x048ff00000001804 */
[C---:B------:R-:W-:Y:S01]  /*56b0*/  HMMA.16816.F32 R8, R88.reuse, R110, R8 ;  /* 0x0000006e5808723c */ /* 0x040fe20000001808 */
[----:B------:R-:W-:Y:S07]  /*56c0*/  LDSM.16.M88.4 R108, [R220+0x1c000] ;  /* 0x01c00000dc6c783b */ /* 0x000fee0000000200 */
[C---:B-1----:R-:W-:Y:S08]  /*56d0*/  HMMA.16816.F32 R12, R88.reuse, R92, R12 ;  /* 0x0000005c580c723c */ /* 0x042ff0000000180c */
[----:B------:R-:W-:Y:S01]  /*56e0*/  HMMA.16816.F32 R16, R88, R94, R16 ;  /* 0x0000005e5810723c */ /* 0x000fe20000001810 */
[----:B------:R-:W1:Y:S06]  /*56f0*/  LDSM.16.M88.4 R88, [R214+0x1a800] ;  /* 0x01a80000d658783b */ /* 0x000e6c0000000200 */
[----:B------:R-:W3:Y:S01]  /*5700*/  LDSM.16.M88.4 R92, [R221+0xc000] ;  /* 0x00c00000dd5c783b */ /* 0x000ee20000000200 */
[C---:B-----5:R-:W-:Y:S08]  /*5710*/  HMMA.16816.F32 R4, R96.reuse, R100, R4 ;  /* 0x000000646004723c */ /* 0x060ff00000001804 */
[C---:B------:R-:W-:Y:S01]  /*5720*/  HMMA.16816.F32 R8, R96.reuse, R102, R8 ;  /* 0x000000666008723c */ /* 0x040fe20000001808 */
[----:B------:R-:W-:Y:S07]  /*5730*/  LDSM.16.M88.4 R100, [R218+0x1c000] ;  /* 0x01c00000da64783b */ /* 0x000fee0000000200 */
[C---:B--2---:R-:W-:Y:S08]  /*5740*/  HMMA.16816.F32 R12, R96.reuse, R84, R12 ;  /* 0x00000054600c723c */ /* 0x044ff0000000180c */
[----:B------:R-:W-:Y:S01]  /*5750*/  HMMA.16816.F32 R16, R96, R86, R16 ;  /* 0x000000566010723c */ /* 0x000fe20000001810 */
[----:B------:R-:W2:Y:S06]  /*5760*/  LDSM.16.M88.4 R84, [R220+0x1c800] ;  /* 0x01c80000dc54783b */ /* 0x000eac0000000200 */
[----:B------:R-:W5:Y:S01]  /*5770*/  LDSM.16.M88.4 R96, [R219+0xc000] ;  /* 0x00c00000db60783b */ /* 0x000f620000000200 */
[C---:B------:R-:W-:Y:S08]  /*5780*/  HMMA.16816.F32 R4, R104.reuse, R112, R4 ;  /* 0x000000706804723c */ /* 0x040ff00000001804 */
[C---:B------:R-:W-:Y:S01]  /*5790*/  HMMA.16816.F32 R8, R104.reuse, R114, R8 ;  /* 0x000000726808723c */ /* 0x040fe20000001808 */
[----:B------:R-:W-:Y:S07]  /*57a0*/  LDSM.16.M88.4 R112, [R215+0x1c000] ;  /* 0x01c00000d770783b */ /* 0x000fee0000000200 */
[C---:B-1----:R-:W-:Y:S08]  /*57b0*/  HMMA.16816.F32 R12, R104.reuse, R88, R12 ;  /* 0x00000058680c723c */ /* 0x042ff0000000180c */
[----:B------:R-:W-:Y:S01]  /*57c0*/  HMMA.16816.F32 R16, R104, R90, R16 ;  /* 0x0000005a6810723c */ /* 0x000fe20000001810 */
[----:B------:R-:W1:Y:S06]  /*57d0*/  LDSM.16.M88.4 R88, [R218+0x1c800] ;  /* 0x01c80000da58783b */ /* 0x000e6c0000000200 */
[----:B------:R-:W4:Y:S01]  /*57e0*/  LDSM.16.M88.4 R104, [R217+0xc000] ;  /* 0x00c00000d968783b */ /* 0x000f220000000200 */
[C---:B---3--:R-:W-:Y:S08]  /*57f0*/  HMMA.16816.F32 R4, R92.reuse, R108, R4 ;  /* 0x0000006c5c04723c */ /* 0x048ff00000001804 */
[C---:B------:R-:W-:Y:S01]  /*5800*/  HMMA.16816.F32 R8, R92.reuse, R110, R8 ;  /* 0x0000006e5c08723c */ /* 0x040fe20000001808 */
[----:B------:R-:W-:Y:S07]  /*5810*/  LDSM.16.M88.4 R108, [R214+0x1c000] ;  /* 0x01c00000d66c783b */ /* 0x000fee0000000200 */
[C---:B--2---:R-:W-:Y:S08]  /*5820*/  HMMA.16816.F32 R12, R92.reuse, R84, R12 ;  /* 0x000000545c0c723c */ /* 0x044ff0000000180c */
[----:B------:R-:W-:Y:S01]  /*5830*/  HMMA.16816.F32 R16, R92, R86, R16 ;  /* 0x000000565c10723c */ /* 0x000fe20000001810 */
[----:B------:R-:W2:Y:S06]  /*5840*/  LDSM.16.M88.4 R84, [R215+0x1c800] ;  /* 0x01c80000d754783b */ /* 0x000eac0000000200 */
[----:B------:R-:W3:Y:S01]  /*5850*/  LDSM.16.M88.4 R92, [R216+0xc000] ;  /* 0x00c00000d85c783b */ /* 0x000ee20000000200 */
[C---:B-----5:R-:W-:Y:S08]  /*5860*/  HMMA.16816.F32 R4, R96.reuse, R100, R4 ;  /* 0x000000646004723c */ /* 0x060ff00000001804 */
[C---:B------:R-:W-:Y:S01]  /*5870*/  HMMA.16816.F32 R8, R96.reuse, R102, R8 ;  /* 0x000000666008723c */ /* 0x040fe20000001808 */
[----:B------:R-:W-:Y:S07]  /*5880*/  LDSM.16.M88.4 R100, [R220+0x1e000] ;  /* 0x01e00000dc64783b */ /* 0x000fee0000000200 */
[C---:B-1----:R-:W-:Y:S08]  /*5890*/  HMMA.16816.F32 R12, R96.reuse, R88, R12 ;  /* 0x00000058600c723c */ /* 0x042ff0000000180c */
[----:B------:R-:W-:Y:S01]  /*58a0*/  HMMA.16816.F32 R16, R96, R90, R16 ;  /* 0x0000005a6010723c */ /* 0x000fe20000001810 */
[----:B------:R-:W1:Y:S06]  /*58b0*/  LDSM.16.M88.4 R88, [R214+0x1c800] ;  /* 0x01c80000d658783b */ /* 0x000e6c0000000200 */
[----:B------:R-:W5:Y:S01]  /*58c0*/  LDSM.16.M88.4 R96, [R221+0xe000] ;  /* 0x00e00000dd60783b */ /* 0x000f620000000200 */
[C---:B----4-:R-:W-:Y:S08]  /*58d0*/  HMMA.16816.F32 R4, R104.reuse, R112, R4 ;  /* 0x000000706804723c */ /* 0x050ff00000001804 */
[C---:B------:R-:W-:Y:S01]  /*58e0*/  HMMA.16816.F32 R8, R104.reuse, R114, R8 ;  /* 0x000000726808723c */ /* 0x040fe20000001808 */
[----:B------:R-:W-:Y:S07]  /*58f0*/  LDSM.16.M88.4 R112, [R218+0x1e000] ;  /* 0x01e00000da70783b */ /* 0x000fee0000000200 */
[C---:B--2---:R-:W-:Y:S08]  /*5900*/  HMMA.16816.F32 R12, R104.reuse, R84, R12 ;  /* 0x00000054680c723c */ /* 0x044ff0000000180c */
[----:B------:R-:W-:Y:S01]  /*5910*/  HMMA.16816.F32 R16, R104, R86, R16 ;  /* 0x000000566810723c */ /* 0x000fe20000001810 */
[----:B------:R-:W2:Y:S06]  /*5920*/  LDSM.16.M88.4 R84, [R220+0x1e800] ;  /* 0x01e80000dc54783b */ /* 0x000eac0000000200 */
[----:B------:R-:W4:Y:S01]  /*5930*/  LDSM.16.M88.4 R104, [R219+0xe000] ;  /* 0x00e00000db68783b */ /* 0x000f220000000200 */
        /* <DEDUP_REMOVED lines=14> */
[C---:B----4-:R-:W-:Y:S08]  /*5a20*/  HMMA.16816.F32 R4, R104.reuse, R112, R4 ;  /* 0x000000706804723c */ /* 0x050ff00000001804 */
        /* <DEDUP_REMOVED lines=9> */
[C---:B-----5:R-:W-:Y:S08]  /*5ac0*/  HMMA.16816.F32 R4, R96.reuse, R100, R4 ;  /* 0x000000646004723c */ /* 0x060ff00000001804 */
[C---:B------:R-:W-:Y:S08]  /*5ad0*/  HMMA.16816.F32 R8, R96.reuse, R102, R8 ;  /* 0x000000666008723c */ /* 0x040ff00000001808 */
[C---:B-1----:R-:W-:Y:S03]  /*5ae0*/  HMMA.16816.F32 R12, R96.reuse, R88, R12 ;  /* 0x00000058600c723c */ /* 0x042fe6000000180c */
[C---:B------:R-:W-:Y:S01]  /*5af0*/  FADD.FTZ R203, -R116.reuse, R5 ;  /* 0x0000000574cb7221 */ /* 0x040fe20000010100 */
[C---:B------:R-:W-:Y:S04]  /*5b00*/  FADD.FTZ R117, -R116.reuse, R4 ;  /* 0x0000000474757221 */ /* 0x040fe80000010100 */
[----:B------:R-:W-:Y:S03]  /*5b10*/  HMMA.16816.F32 R16, R96, R90, R16 ;  /* 0x0000005a6010723c */ /* 0x000fe60000001810 */
[-C--:B------:R-:W-:Y:S01]  /*5b20*/  FSEL R204, R203, R116.reuse, P0 ;  /* 0x00000074cbcc7208 */ /* 0x080fe20000000000 */
[C---:B------:R-:W-:Y:S01]  /*5b30*/  FADD.FTZ R203, -R116.reuse, R9 ;  /* 0x0000000974cb7221 */ /* 0x040fe20000010100 */
[----:B------:R-:W-:Y:S02]  /*5b40*/  FSEL R117, R117, R116, P1 ;  /* 0x0000007475757208 */ /* 0x000fe40000800000 */
[----:B------:R-:W-:Y:S01]  /*5b50*/  FSETP.GE.FTZ.AND P0, PT, R197, RZ, PT ;  /* 0x000000ffc500720b */ /* 0x000fe20003f16000 */
[----:B------:R-:W-:Y:S01]  /*5b60*/  FMUL.FTZ R204, R119, R204 ;  /* 0x000000cc77cc7220 */ /* 0x000fe20000410000 */
[----:B------:R-:W-:Y:S01]  /*5b70*/  FADD.FTZ R119, -R116, R8 ;  /* 0x0000000874777221 */ /* 0x000fe20000010100 */
[----:B------:R-:W-:Y:S01]  /*5b80*/  FMUL.FTZ R117, R118, R117 ;  /* 0x0000007576757220 */ /* 0x000fe20000410000 */
[-C--:B------:R-:W-:Y:S01]  /*5b90*/  FSEL R118, R203, R116.reuse, P2 ;  /* 0x00000074cb767208 */ /* 0x080fe20001000000 */
[C---:B------:R-:W-:Y:S01]  /*5ba0*/  FADD.FTZ R203, -R116.reuse, R12 ;  /* 0x0000000c74cb7221 */ /* 0x040fe20000010100 */
[----:B------:R-:W-:Y:S01]  /*5bb0*/  FADD.FTZ R205, -R116, R13 ;  /* 0x0000000d74cd7221 */ /* 0x000fe20000010100 */
[----:B------:R-:W-:Y:S02]  /*5bc0*/  FSEL R119, R119, R116, P5 ;  /* 0x0000007477777208 */ /* 0x000fe40002800000 */
[----:B------:R-:W-:Y:S01]  /*5bd0*/  F2FP.F16.F32.PACK_AB R117, R204, R117 ;  /* 0x00000075cc75723e */ /* 0x000fe200000000ff */
[----:B------:R-:W-:Y:S01]  /*5be0*/  FMUL.FTZ R118, R123, R118 ;  /* 0x000000767b767220 */ /* 0x000fe20000410000 */
[----:B------:R-:W-:Y:S01]  /*5bf0*/  FSETP.GE.FTZ.AND P1, PT, R126, RZ, PT ;  /* 0x000000ff7e00720b */ /* 0x000fe20003f36000 */
[----:B------:R-:W-:Y:S01]  /*5c00*/  FMUL.FTZ R119, R122, R119 ;  /* 0x000000777a777220 */ /* 0x000fe20000410000 */
[----:B------:R-:W-:Y:S01]  /*5c10*/  FSETP.GE.FTZ.AND P2, PT, R127, RZ, PT ;  /* 0x000000ff7f00720b */ /* 0x000fe20003f56000 */
[----:B------:R1:W-:Y:S01]  /*5c20*/  STS [R198+0x20000], R117 ;  /* 0x02000075c6007388 */ /* 0x0003e20000000800 */
[-C--:B------:R-:W-:Y:S01]  /*5c30*/  FSEL R203, R203, R116.reuse, P1 ;  /* 0x00000074cbcb7208 */ /* 0x080fe20000800000 */
[----:B------:R-:W-:Y:S01]  /*5c40*/  FADD.FTZ R123, -R116, R16 ;  /* 0x00000010747b7221 */ /* 0x000fe20000010100 */
[----:B------:R-:W-:Y:S02]  /*5c50*/  FSEL R122, R205, R116, P2 ;  /* 0x00000074cd7a7208 */ /* 0x000fe40001000000 */
[----:B------:R-:W-:Y:S01]  /*5c60*/  FSETP.GE.FTZ.AND P1, PT, R130, RZ, PT ;  /* 0x000000ff8200720b */ /* 0x000fe20003f36000 */
[----:B------:R-:W-:Y:S01]  /*5c70*/  FMUL.FTZ R203, R126, R203 ;  /* 0x000000cb7ecb7220 */ /* 0x000fe20000410000 */
[----:B------:R-:W-:Y:S01]  /*5c80*/  F2FP.F16.F32.PACK_AB R118, R118, R119 ;  /* 0x000000777676723e */ /* 0x000fe200000000ff */
[----:B------:R-:W-:Y:S01]  /*5c90*/  FMUL.FTZ R122, R127, R122 ;  /* 0x0000007a7f7a7220 */ /* 0x000fe20000410000 */
[----:B------:R-:W-:Y:S01]  /*5ca0*/  FSEL R123, R123, R116, P1 ;  /* 0x000000747b7b7208 */ /* 0x000fe20000800000 */
[----:B------:R-:W-:Y:S01]  /*5cb0*/  @P0 FADD.FTZ R116, -R116, R17 ;  /* 0x0000001174740221 */ /* 0x000fe20000010100 */
[C---:B------:R-:W-:Y:S01]  /*5cc0*/  FADD.FTZ R127, -R200.reuse, R7 ;  /* 0x00000007c87f7221 */ /* 0x040fe20000010100 */
[----:B------:R-:W-:Y:S01]  /*5cd0*/  FSETP.GE.FTZ.AND P0, PT, R121, RZ, PT ;  /* 0x000000ff7900720b */ /* 0x000fe20003f16000 */
[----:B------:R-:W-:Y:S01]  /*5ce0*/  FADD.FTZ R119, -R200, R6 ;  /* 0x00000006c8777221 */ /* 0x000fe20000010100 */
[----:B------:R-:W-:Y:S01]  /*5cf0*/  FMUL.FTZ R123, R130, R123 ;  /* 0x0000007b827b7220 */ /* 0x000fe20000410000 */
[----:B------:R-:W-:Y:S01]  /*5d00*/  FMUL.FTZ R116, R197, R116 ;  /* 0x00000074c5747220 */ /* 0x000fe20000410000 */
[----:B------:R-:W-:Y:S01]  /*5d10*/  FSEL R126, R127, R200, P0 ;  /* 0x000000c87f7e7208 */ /* 0x000fe20000000000 */
[----:B------:R-:W-:Y:S01]  /*5d20*/  FADD.FTZ R197, -R200, R15 ;  /* 0x0000000fc8c57221 */ /* 0x000fe20000010100 */
[----:B------:R-:W-:Y:S01]  /*5d30*/  FSETP.GE.FTZ.AND P1, PT, R120, RZ, PT ;  /* 0x000000ff7800720b */ /* 0x000fe20003f36000 */
[----:B------:R-:W-:Y:S01]  /*5d40*/  FADD.FTZ R127, -R200, R14 ;  /* 0x0000000ec87f7221 */ /* 0x000fe20000010100 */
[----:B------:R-:W-:Y:S01]  /*5d50*/  F2FP.F16.F32.PACK_AB R116, R116, R123 ;  /* 0x0000007b7474723e */ /* 0x000fe200000000ff */
[----:B------:R-:W-:Y:S01]  /*5d60*/  FMUL.FTZ R126, R121, R126 ;  /* 0x0000007e797e7220 */ /* 0x000fe20000410000 */
[-C--:B------:R-:W-:Y:S01]  /*5d70*/  FSEL R119, R119, R200.reuse, P1 ;  /* 0x000000c877777208 */ /* 0x080fe20000800000 */
[C---:B------:R-:W-:Y:S01]  /*5d80*/  FADD.FTZ R123, -R200.reuse, R11 ;  /* 0x0000000bc87b7221 */ /* 0x040fe20000010100 */
[----:B------:R-:W-:Y:S01]  /*5d90*/  FADD.FTZ R121, -R200, R10 ;  /* 0x0000000ac8797221 */ /* 0x000fe20000010100 */
[----:B------:R-:W-:Y:S01]  /*5da0*/  FSETP.GE.FTZ.AND P1, PT, R124, RZ, PT ;  /* 0x000000ff7c00720b */ /* 0x000fe20003f36000 */
[----:B-1----:R-:W-:Y:S01]  /*5db0*/  FADD.FTZ R117, -R200, R18 ;  /* 0x00000012c8757221 */ /* 0x002fe20000010100 */
[----:B------:R-:W-:Y:S01]  /*5dc0*/  FSETP.GE.FTZ.AND P0, PT, R201, RZ, PT ;  /* 0x000000ffc900720b */ /* 0x000fe20003f16000 */
[----:B------:R-:W-:Y:S01]  /*5dd0*/  FMUL.FTZ R119, R120, R119 ;  /* 0x0000007778777220 */ /* 0x000fe20000410000 */
[----:B------:R-:W-:Y:S02]  /*5de0*/  FSETP.GE.FTZ.AND P5, PT, R128, RZ, PT ;  /* 0x000000ff8000720b */ /* 0x000fe40003fb6000 */
[----:B------:R-:W-:Y:S02]  /*5df0*/  FSETP.GE.FTZ.AND P2, PT, R129, RZ, PT ;  /* 0x000000ff8100720b */ /* 0x000fe40003f56000 */
[-C--:B------:R-:W-:Y:S02]  /*5e00*/  FSEL R120, R123, R200.reuse, P6 ;  /* 0x000000c87b787208 */ /* 0x080fe40003000000 */
[----:B------:R-:W-:Y:S02]  /*5e10*/  FSEL R121, R121, R200, P1 ;  /* 0x000000c879797208 */ /* 0x000fe40000800000 */
[----:B------:R-:W-:Y:S01]  /*5e20*/  F2FP.F16.F32.PACK_AB R203, R122, R203 ;  /* 0x000000cb7acb723e */ /* 0x000fe200000000ff */
[----:B------:R-:W-:Y:S01]  /*5e30*/  FMUL.FTZ R120, R125, R120 ;  /* 0x000000787d787220 */ /* 0x000fe20000410000 */
[----:B------:R-:W-:Y:S01]  /*5e40*/  FSETP.GE.FTZ.AND P1, PT, R196, RZ, PT ;  /* 0x000000ffc400720b */ /* 0x000fe20003f36000 */
[----:B------:R-:W-:Y:S01]  /*5e50*/  FMUL.FTZ R121, R124, R121 ;  /* 0x000000797c797220 */ /* 0x000fe20000410000 */
[-C--:B------:R-:W-:Y:S02]  /*5e60*/  FSEL R122, R197, R200.reuse, P2 ;  /* 0x000000c8c57a7208 */ /* 0x080fe40001000000 */
[----:B------:R-:W-:Y:S02]  /*5e70*/  FSEL R127, R127, R200, P5 ;  /* 0x000000c87f7f7208 */ /* 0x000fe40002800000 */
[----:B------:R-:W-:Y:S01]  /*5e80*/  F2FP.F16.F32.PACK_AB R119, R126, R119 ;  /* 0x000000777e77723e */ /* 0x000fe200000000ff */
[----:B------:R-:W-:Y:S01]  /*5e90*/  FMUL.FTZ R122, R129, R122 ;  /* 0x0000007a817a7220 */ /* 0x000fe20000410000 */
[----:B------:R-:W-:Y:S01]  /*5ea0*/  FSEL R117, R117, R200, P1 ;  /* 0x000000c875757208 */ /* 0x000fe20000800000 */
[----:B------:R-:W-:Y:S01]  /*5eb0*/  FMUL.FTZ R127, R128, R127 ;  /* 0x0000007f807f7220 */ /* 0x000fe20000410000 */
[----:B------:R-:W-:Y:S01]  /*5ec0*/  @P0 FADD.FTZ R200, -R200, R19 ;  /* 0x00000013c8c80221 */ /* 0x000fe20000010100 */
[----:B------:R-:W-:Y:S01]  /*5ed0*/  F2FP.F16.F32.PACK_AB R120, R120, R121 ;  /* 0x000000797878723e */ /* 0x000fe200000000ff */
[----:B------:R-:W-:Y:S01]  /*5ee0*/  STS [R198+0x20400], R119 ;  /* 0x02040077c6007388 */ /* 0x000fe20000000800 */
[----:B------:R-:W-:Y:S01]  /*5ef0*/  FMUL.FTZ R117, R196, R117 ;  /* 0x00000075c4757220 */ /* 0x000fe20000410000 */
[----:B------:R-:W-:Y:S01]  /*5f00*/  FMUL.FTZ R200, R201, R200 ;  /* 0x000000c8c9c87220 */ /* 0x000fe20000410000 */
[----:B------:R-:W-:Y:S03]  /*5f10*/  F2FP.F16.F32.PACK_AB R127, R122, R127 ;  /* 0x0000007f7a7f723e */ /* 0x000fe600000000ff */
[----:B------:R-:W-:Y:S01]  /*5f20*/  STS [R199+-0x2000], R118 ;  /* 0xffe00076c7007388 */ /* 0x000fe20000000800 */
[----:B------:R-:W-:Y:S05]  /*5f30*/  F2FP.F16.F32.PACK_AB R122, R200, R117 ;  /* 0x00000075c87a723e */ /* 0x000fea00000000ff */
[----:B------:R-:W-:Y:S01]  /*5f40*/  STS [R199+-0x1c00], R120 ;  /* 0xffe40078c7007388 */ /* 0x000fe20000000800 */
[----:B------:R-:W-:Y:S05]  /*5f50*/  IMAD.IADD R200, R209, 0x1, R92 ;  /* 0x00000001d1c87824 */ /* 0x000fea00078e025c */
[----:B------:R-:W-:Y:S06]  /*5f60*/  STS [R202+-0x2000], R203 ;  /* 0xffe000cbca007388 */ /* 0x000fec0000000800 */
[----:B------:R-:W-:Y:S06]  /*5f70*/  STS [R202+-0x1c00], R127 ;  /* 0xffe4007fca007388 */ /* 0x000fec0000000800 */
[----:B------:R-:W-:Y:S06]  /*5f80*/  STS [R131+-0x2000], R116 ;  /* 0xffe0007483007388 */ /* 0x000fec0000000800 */
[----:B------:R-:W-:Y:S01]  /*5f90*/  STS [R131+-0x1c00], R122 ;  /* 0xffe4007a83007388 */ /* 0x000fe20000000800 */
[----:B------:R-:W-:Y:S06]  /*5fa0*/  BAR.SYNC.DEFER_BLOCKING 0x0 ;  /* 0x0000000000007b1d */ /* 0x000fec0000010000 */
[----:B------:R-:W-:Y:S06]  /*5fb0*/  LDSM.16.MT88.4 R84, [R223+0x22000] ;  /* 0x02200000df54783b */ /* 0x000fec0000004200 */
[----:B------:R-:W1:Y:S06]  /*5fc0*/  LDSM.16.MT88.4 R88, [R222+0x8000] ;  /* 0x00800000de58783b */ /* 0x000e6c0000004200 */
[----:B------:R-:W2:Y:S06]  /*5fd0*/  LDSM.16.MT88.4 R92, [R200] ;  /* 0x00000000c85c783b */ /* 0x000eac0000004200 */
[----:B------:R-:W3:Y:S06]  /*5fe0*/  LDSM.16.MT88.4 R96, [R222+0xa000] ;  /* 0x00a00000de60783b */ /* 0x000eec0000004200 */
[----:B------:R-:W4:Y:S06]  /*5ff0*/  LDSM.16.MT88.4 R100, [R222+0xc000] ;  /* 0x00c00000de64783b */ /* 0x000f2c0000004200 */
[----:B------:R-:W5:Y:S06]  /*6000*/  LDSM.16.MT88.4 R104, [R222+0xe000] ;  /* 0x00e00000de68783b */ /* 0x000f6c0000004200 */
[----:B------:R-:W-:Y:S06]  /*6010*/  LDSM.16.MT88.4 R108, [R223+0x22800] ;  /* 0x02280000df6c783b */ /* 0x000fec0000004200 */
[----:B------:R-:W5:Y:S01]  /*6020*/  LDSM.16.MT88.4 R112, [R222+0x8800] ;  /* 0x00880000de70783b */ /* 0x000f620000004200 */
[-C--:B-1----:R-:W-:Y:S05]  /*6030*/  HMMA.16816.F32 R20, R84, R88.reuse, R20 ;  /* 0x000000585414723c */ /* 0x082fea0000001814 */
[----:B------:R-:W1:Y:S03]  /*6040*/  LDSM.16.MT88.4 R116, [R200+0x800] ;  /* 0x00080000c874783b */ /* 0x000e660000004200 */
[C---:B--2---:R-:W-:Y:S03]  /*6050*/  HMMA.16816.F32 R24, R92.reuse, R88, R24 ;  /* 0x000000585c18723c */ /* 0x044fe60000001818 */
[----:B------:R-:W2:Y:S06]  /*6060*/  LDSM.16.MT88.4 R120, [R222+0xa800] ;  /* 0x00a80000de78783b */ /* 0x000eac0000004200 */
[----:B------:R-:W2:Y:S01]  /*6070*/  LDSM.16.MT88.4 R124, [R222+0xc800] ;  /* 0x00c80000de7c783b */ /* 0x000ea20000004200 */
[-C--:B------:R-:W-:Y:S05]  /*6080*/  HMMA.16816.F32 R28, R92, R90.reuse, R28 ;  /* 0x0000005a5c1c723c */ /* 0x080fea000000181c */
[----:B------:R-:W-:Y:S03]  /*6090*/  LDSM.16.MT88.4 R128, [R200+0x1800] ;  /* 0x00180000c880783b */ /* 0x000fe60000004200 */
[C---:B------:R-:W-:Y:S03]  /*60a0*/  HMMA.16816.F32 R32, R84.reuse, R90, R32 ;  /* 0x0000005a5420723c */ /* 0x040fe60000001820 */
[----:B------:R-:W2:Y:S05]  /*60b0*/  LDSM.16.MT88.4 R88, [R222+0xe800] ;  /* 0x00e80000de58783b */ /* 0x000eaa0000004200 */
[-C--:B---3--:R-:W-:Y:S01]  /*60c0*/  HMMA.16816.F32 R36, R84, R96.reuse, R36 ;  /* 0x000000605424723c */ /* 0x088fe20000001824 */
[----:B------:R-:W-:Y:S07]  /*60d0*/  LDSM.16.MT88.4 R196, [R222+0xd800] ;  /* 0x00d80000dec4783b */ /* 0x000fee0000004200 */
        /* <DEDUP_REMOVED lines=14> */
[----:B------:R-:W3:Y:S06]  /*61c0*/  LDSM.16.MT88.4 R84, [R223+0x23000] ;  /* 0x02300000df54783b */ /* 0x000eec0000004200 */
[----:B------:R-:W4:Y:S01]  /*61d0*/  LDSM.16.MT88.4 R104, [R222+0xd000] ;  /* 0x00d00000de68783b */ /* 0x000f220000004200 */
[-C--:B------:R-:W-:Y:S08]  /*61e0*/  HMMA.16816.F32 R20, R108, R112.reuse, R20 ;  /* 0x000000706c14723c */ /* 0x080ff00000001814 */
[C---:B-1----:R-:W-:Y:S08]  /*61f0*/  HMMA.16816.F32 R24, R116.reuse, R112, R24 ;  /* 0x000000707418723c */ /* 0x042ff00000001818 */
[-C--:B------:R-:W-:Y:S08]  /*6200*/  HMMA.16816.F32 R28, R116, R114.reuse, R28 ;  /* 0x00000072741c723c */ /* 0x080ff0000000181c */
[C---:B------:R-:W-:Y:S01]  /*6210*/  HMMA.16816.F32 R32, R108.reuse, R114, R32 ;  /* 0x000000726c20723c */ /* 0x040fe20000001820 */
[----:B------:R-:W1:Y:S07]  /*6220*/  LDSM.16.MT88.4 R112, [R222+0xf000] ;  /* 0x00f00000de70783b */ /* 0x000e6e0000004200 */
        /* <DEDUP_REMOVED lines=10> */
[-C--:B------:R-:W-:Y:S08]  /*62d0*/  HMMA.16816.F32 R68, R108, R88.reuse, R68 ;  /* 0x000000586c44723c */ /* 0x080ff00000001844 */
[C---:B------:R-:W-:Y:S08]  /*62e0*/  HMMA.16816.F32 R72, R116.reuse, R88, R72 ;  /* 0x000000587448723c */ /* 0x040ff00000001848 */
[-C--:B------:R-:W-:Y:S01]  /*62f0*/  HMMA.16816.F32 R76, R116, R90.reuse, R76 ;  /* 0x0000005a744c723c */ /* 0x080fe2000000184c */
[----:B------:R-:W5:Y:S07]  /*6300*/  LDSM.16.MT88.4 R116, [R222+0xb800] ;  /* 0x00b80000de74783b */ /* 0x000f6e0000004200 */
[----:B------:R-:W-:Y:S01]  /*6310*/  HMMA.16816.F32 R80, R108, R90, R80 ;  /* 0x0000005a6c50723c */ /* 0x000fe20000001850 */
[----:B------:R-:W5:Y:S01]  /*6320*/  LDSM.16.MT88.4 R88, [R222+0xf800] ;  /* 0x00f80000de58783b */ /* 0x000f620000004200 */
        /* <DEDUP_REMOVED lines=13> */
[-C--:B-1----:R-:W-:Y:S08]  /*6400*/  HMMA.16816.F32 R68, R84, R112.reuse, R68 ;  /* 0x000000705444723c */ /* 0x082ff00000001844 */
[C---:B------:R-:W-:Y:S08]  /*6410*/  HMMA.16816.F32 R72, R96.reuse, R112, R72 ;  /* 0x000000706048723c */ /* 0x040ff00000001848 */
[-C--:B------:R-:W-:Y:S08]  /*6420*/  HMMA.16816.F32 R76, R96, R114.reuse, R76 ;  /* 0x00000072604c723c */ /* 0x080ff0000000184c */
[----:B------:R-:W-:Y:S04]  /*6430*/  HMMA.16816.F32 R80, R84, R114, R80 ;  /* 0x000000725450723c */ /* 0x000fe80000001850 */
[----:B------:R-:W-:Y:S04]  /*6440*/  LOP3.LUT R85, R210, 0x400, R3, 0xf8, !PT ;  /* 0x00000400d2557812 */ /* 0x000fe800078ef803 */
[-C--:B--2---:R-:W-:Y:S05]  /*6450*/  HMMA.16816.F32 R20, R120, R124.reuse, R20 ;  /* 0x0000007c7814723c */ /* 0x084fea0000001814 */
[----:B------:R-:W-:Y:S03]  /*6460*/  LOP3.LUT R224, R85, R0, RZ, 0xfc, !PT ;  /* 0x0000000055e07212 */ /* 0x000fe600078efcff */
[C---:B------:R-:W-:Y:S04]  /*6470*/  HMMA.16816.F32 R24, R128.reuse, R124, R24 ;  /* 0x0000007c8018723c */ /* 0x040fe80000001818 */
[----:B------:R-:W-:Y:S04]  /*6480*/  LEA R224, R224, UR4, 0x1 ;  /* 0x00000004e0e07c11 */ /* 0x000fe8000f8e08ff */
        /* <DEDUP_REMOVED lines=78> */
.L_x_628:
[----:B------:R-:W-:Y:S01]  /*6970*/  LDSM.16.M88.4 R196, [R224+0x20000] ;  /* 0x02000000e0c4783b */ /* 0x000fe20000000200 */
[----:B------:R-:W-:Y:S01]  /*6980*/  PLOP3.LUT P1, PT, PT, PT, UP0, 0x80, 0x8 ;  /* 0x000000000008781c */ /* 0x000fe20003f2f008 */
[----:B------:R-:W-:Y:S01]  /*6990*/  IMAD R247, R228, UR9, RZ ;  /* 0x00000009e4f77c24 */ /* 0x000fe2000f8e02ff */
[----:B------:R-:W-:Y:S01]  /*69a0*/  PLOP3.LUT P0, PT, PT, PT, UP0, 0x80, 0x8 ;  /* 0x000000000008781c */ /* 0x000fe20003f0f008 */
[----:B------:R-:W1:Y:S01]  /*69b0*/  LDSM.16.MT88.4 R16, [R222+0x10000] ;  /* 0x01000000de10783b */ /* 0x000e620000004200 */
[----:B------:R-:W-:Y:S01]  /*69c0*/  IMAD.IADD R225, R2, 0x1, R224 ;  /* 0x0000000102e17824 */ /* 0x000fe200078e02e0 */
[----:B------:R-:W-:Y:S01]  /*69d0*/  PLOP3.LUT P2, PT, PT, PT, UP0, 0x80, 0x8 ;  /* 0x000000000008781c */ /* 0x000fe20003f4f008 */
[----:B------:R-:W-:Y:S01]  /*69e0*/  UISETP.GT.AND UP1, UPT, UR39, UR50, UPT ;  /* 0x000000322700728c */ /* 0x000fe2000bf24270 */
[----:B------:R-:W2:Y:S01]  /*69f0*/  LDSM.16.M88.4 R124, [R224+0x21000] ;  /* 0x02100000e07c783b */ /* 0x000ea20000000200 */
[----:B------:R-:W-:Y:S03]  /*6a00*/  SHF.R.U32.HI R120, RZ, 0x2, R211 ;  /* 0x00000002ff787819 */ /* 0x000fe600000116d3 */
[----:B------:R-:W3:Y:S02]  /*6a10*/  LDSM.16.MT88.4 R96, [R222+0x12000] ;  /* 0x01200000de60783b */ /* 0x000ee40000004200 */
[----:B------:R-:W-:Y:S02]  /*6a20*/  @P1 LOP3.LUT R121, R208, 0x30, RZ, 0xc0, !PT ;  /* 0x00000030d0791812 */ /* 0x000fe400078ec0ff */
[----:B------:R-:W4:Y:S01]  /*6a30*/  LDSM.16.MT88.4 R112, [R222+0x14000] ;  /* 0x01400000de70783b */ /* 0x000f220000004200 */
[----:B------:R-:W-:Y:S02]  /*6a40*/  PLOP3.LUT P1, PT, PT, PT, UP0, 0x80, 0x8 ;  /* 0x000000000008781c */ /* 0x000fe40003f2f008 */
[----:B------:R-:W-:Y:S01]  /*6a50*/  @P0 LOP3.LUT R239, R121, 0x7, R120, 0xf8, !PT ;  /* 0x0000000779ef0812 */ /* 0x000fe200078ef878 */
[----:B------:R-:W4:Y:S01]  /*6a60*/  LDSM.16.MT88.4 R128, [R222+0x16000] ;  /* 0x01600000de80783b */ /* 0x000f220000004200 */
[----:B------:R-:W-:Y:S03]  /*6a70*/  PLOP3.LUT P0, PT, PT, PT, UP0, 0x80, 0x8 ;  /* 0x000000000008781c */ /* 0x000fe60003f0f008 */
        /* <DEDUP_REMOVED lines=14> */
[C---:B------:R-:W-:Y:S01]  /*6b60*/  HMMA.16816.F32 R120, R124.reuse, R128, RZ ;  /* 0x000000807c78723c */ /* 0x040fe200000018ff */
[----:B------:R-:W-:Y:S02]  /*6b70*/  IMAD.MOV.U32 R128, RZ, RZ, 0x4 ;  /* 0x00000004ff807424 */ /* 0x000fe400078e00ff */
[----:B------:R-:W-:Y:S02]  /*6b80*/  IMAD.U32 R129, R247, -0x40, RZ ;  /* 0xffffffc0f7817824 */ /* 0x000fe400078e00ff */
[----:B------:R-:W-:Y:S01]  /*6b90*/  @P2 IMAD.WIDE.U32 R204, R239, R128, UR58 ;  /* 0x0000003aefcc2e25 */ /* 0x000fe2000f8e0080 */
[----:B------:R-:W-:Y:S01]  /*6ba0*/  @UP0 UMOV UR58, UR19 ;  /* 0x00000013003a0c82 */ /* 0x000fe20008000000 */
[----:B------:R-:W-:Y:S01]  /*6bb0*/  @UP0 UMOV UR59, UR18 ;  /* 0x00000012003b0c82 */ /* 0x000fe20008000000 */
[-C--:B------:R-:W-:Y:S01]  /*6bc0*/  HMMA.16816.F32 R124, R124, R130.reuse, RZ ;  /* 0x000000827c7c723c */ /* 0x080fe200000018ff */
[C---:B------:R-:W-:Y:S01]  /*6bd0*/  LEA R250, P5, R129.reuse, R250, 0x2 ;  /* 0x000000fa81fa7211 */ /* 0x040fe200078a10ff */
[----:B------:R-:W5:Y:S03]  /*6be0*/  @P1 LDG.E R238, desc[UR36][R204.64+-0x100] ;  /* 0xffff0024ccee1981 */ /* 0x000f66000c1e1900 */
[----:B------:R-:W-:Y:S01]  /*6bf0*/  LEA.HI.X.SX32 R251, R129, R251, 0x2, P5 ;  /* 0x000000fb81fb7211 */ /* 0x000fe200028f16ff */
[----:B------:R1:W5:Y:S02]  /*6c00*/  @P0 LDG.E R237, desc[UR36][R204.64+-0xe0] ;  /* 0xffff2024cced0981 */ /* 0x000364000c1e1900 */
[----:B------:R-:W-:Y:S02]  /*6c10*/  HMMA.16816.F32 R128, R196, R130, RZ ;  /* 0x00000082c480723c */ /* 0x000fe400000018ff */
[----:B------:R-:W2:Y:S04]  /*6c20*/  LDSM.16.M88.4 R196, [R225+0x20000] ;  /* 0x02000000e1c4783b */ /* 0x000ea80000000200 */
[----:B-1----:R1:W3:Y:S02]  /*6c30*/  LDSM.16.M88.4 R204, [R225+0x21000] ;  /* 0x02100000e1cc783b */ /* 0x0022e40000000200 */
[-C--:B--2---:R-:W-:Y:S03]  /*6c40*/  HMMA.16816.F32 R4, R196, R200.reuse, R4 ;  /* 0x000000c8c404723c */ /* 0x084fe60000001804 */
[----:B-1----:R-:W-:Y:S05]  /*6c50*/  IMAD.IADD R225, R209, 0x1, R224 ;  /* 0x00000001d1e17824 */ /* 0x002fea00078e02e0 */
[C---:B---3--:R-:W-:Y:S08]  /*6c60*/  HMMA.16816.F32 R8, R204.reuse, R200, R8 ;  /* 0x000000c8cc08723c */ /* 0x048ff00000001808 */
        /* <DEDUP_REMOVED lines=18> */
[----:B------:R1:W-:Y:S04]  /*6d90*/  LDSM.16.M88.4 R196, [R225+0x20000] ;  /* 0x02000000e1c4783b */ /* 0x0003e80000000200 */
[----:B------:R-:W2:Y:S01]  /*6da0*/  LDSM.16.MT88.4 R200, [R222+0x11000] ;  /* 0x01100000dec8783b */ /* 0x000ea20000004200 */
[----:B-1----:R-:W-:Y:S02]  /*6db0*/  IMAD.IADD R225, R2, 0x1, R225 ;  /* 0x0000000102e17824 */ /* 0x002fe400078e02e1 */
        /* <DEDUP_REMOVED lines=40> */
[----:B------:R-:W-:Y:S04]  /*7040*/  IMAD.SHL.U32 R201, R247, 0x8, RZ ;  /* 0x00000008f7c97824 */ /* 0x000fe800078e00ff */
[-C--:B------:R-:W-:Y:S03]  /*7050*/  HMMA.16816.F32 R124, R204, R202.reuse, R124 ;  /* 0x000000cacc7c723c */ /* 0x080fe6000000187c */
[C---:B------:R-:W-:Y:S04]  /*7060*/  LEA R200, P0, R201.reuse, R250, 0x2 ;  /* 0x000000fac9c87211 */ /* 0x040fe800078010ff */
[----:B------:R-:W-:Y:S01]  /*7070*/  LEA.HI.X.SX32 R201, R201, R251, 0x2, P0 ;  /* 0x000000fbc9c97211 */ /* 0x000fe200000f16ff */
        /* <DEDUP_REMOVED lines=18> */
[C---:B-1----:R-:W-:Y:S03]  /*71a0*/  LEA.HI.X.SX32 R5, R247.reuse, R203, 0x5, P0 ;  /* 0x000000cbf7057211 */ /* 0x042fe600000f2eff */
[C---:B------:R-:W-:Y:S02]  /*71b0*/  IMAD.WIDE R200, R247.reuse, -0xc0, R4 ;  /* 0xffffff40f7c87825 */ /* 0x040fe400078e0204 */
[----:B------:R1:W-:Y:S01]  /*71c0*/  REDG.E.ADD.F32.FTZ.RN.STRONG.GPU desc[UR36][R4.64], R11 ;  /* 0x0000000b040079a6 */ /* 0x0003e2000c12f324 */
[C---:B------:R-:W-:Y:S03]  /*71d0*/  LEA R196, P0, R247.reuse, R200, 0x5 ;  /* 0x000000c8f7c47211 */ /* 0x040fe600078028ff */
[----:B------:R-:W-:Y:S01]  /*71e0*/  REDG.E.ADD.F32.FTZ.RN.STRONG.GPU desc[UR36][R250.64+0x80], R16 ;  /* 0x00008010fa0079a6 */ /* 0x000fe2000c12f324 */
[C---:B------:R-:W-:Y:S03]  /*71f0*/  LEA.HI.X.SX32 R197, R247.reuse, R201, 0x5, P0 ;  /* 0x000000c9f7c57211 */ /* 0x040fe600000f2eff */
[----:B------:R1:W-:Y:S01]  /*7200*/  REDG.E.ADD.F32.FTZ.RN.STRONG.GPU desc[UR36][R200.64+0x80], R17 ;  /* 0x00008011c80079a6 */ /* 0x0003e2000c12f324 */
        /* <DEDUP_REMOVED lines=78> */
[----:B------:R-:W-:Y:S01]  /*76f0*/  LDSM.16.MT88.4 R84, [R222+0x4000] ;  /* 0x00400000de54783b */ /* 0x000fe20000004200 */
[C---:B--2---:R-:W-:Y:S03]  /*7700*/  IMAD.WIDE R200, R247.reuse, -0xc0, R10 ;  /* 0xffffff40f7c87825 */ /* 0x044fe600078e020a */
        /* <DEDUP_REMOVED lines=8> */
[C---:B---3--:R-:W-:Y:S01]  /*7790*/  LEA R16, P0, R247.reuse, R88, 0x5 ;  /* 0x00000058f7107211 */ /* 0x048fe200078028ff */
[----:B------:R-:W-:Y:S03]  /*77a0*/  LDSM.16.MT88.4 R8, [R222] ;  /* 0x00000000de08783b */ /* 0x000fe60000004200 */
        /* <DEDUP_REMOVED lines=8> */
[C---:B----4-:R-:W-:Y:S01]  /*7830*/  LEA R18, P0, R247.reuse, R206, 0x5 ;  /* 0x000000cef7127211 */ /* 0x050fe200078028ff */
        /* <DEDUP_REMOVED lines=35> */
[----:B------:R-:W1:Y:S01]  /*7a70*/  LDSM.16.MT88.4 R4, [R223+0x20000] ;  /* 0x02000000df04783b */ /* 0x000e620000004200 */
[----:B------:R-:W-:Y:S01]  /*7a80*/  LEA.HI.X.SX32 R15, R247, R225, 0x5, P0 ;  /* 0x000000e1f70f7211 */ /* 0x000fe200000f2eff */
[----:B------:R-:W-:Y:S01]  /*7a90*/  @P3 VIADD R120, R223, 0xffffffc0 ;  /* 0xffffffc0df783836 */ /* 0x000fe20000000000 */
[C---:B------:R-:W-:Y:S01]  /*7aa0*/  LEA R100, P0, R247.reuse, R14, 0x5 ;  /* 0x0000000ef7647211 */ /* 0x040fe200078028ff */
[----:B------:R-:W-:Y:S03]  /*7ab0*/  REDG.E.ADD.F32.FTZ.RN.STRONG.GPU desc[UR36][R224.64+0x380], R130 ;  /* 0x00038082e00079a6 */ /* 0x000fe6000c12f324 */
[C---:B------:R-:W-:Y:S01]  /*7ac0*/  LEA.HI.X.SX32 R101, R247.reuse, R15, 0x5, P0 ;  /* 0x0000000ff7657211 */ /* 0x040fe200000f2eff */
[----:B------:R-:W-:Y:S01]  /*7ad0*/  REDG.E.ADD.F32.FTZ.RN.STRONG.GPU desc[UR36][R14.64+0x380], R131 ;  /* 0x000380830e0079a6 */ /* 0x000fe2000c12f324 */
[C---:B------:R-:W-:Y:S03]  /*7ae0*/  LEA R202, P0, R247.reuse, R100, 0x5 ;  /* 0x00000064f7ca7211 */ /* 0x040fe600078028ff */
[----:B------:R-:W2:Y:S01]  /*7af0*/  LDSM.16.MT88.4 R12, [R120+0x20000] ;  /* 0x02000000780c783b */ /* 0x000ea20000004200 */
[C---:B------:R-:W-:Y:S02]  /*7b00*/  LEA.HI.X.SX32 R203, R247.reuse, R101, 0x5, P0 ;  /* 0x00000065f7cb7211 */ /* 0x040fe400000f2eff */
[C---:B------:R-:W-:Y:S01]  /*7b10*/  LEA R102, P0, R247.reuse, R202, 0x5 ;  /* 0x000000caf7667211 */ /* 0x040fe200078028ff */
[----:B------:R-:W3:Y:S03]  /*7b20*/  LDSM.16.MT88.4 R92, [R223+0x20800] ;  /* 0x02080000df5c783b */ /* 0x000ee60000004200 */
[C---:B------:R-:W-:Y:S01]  /*7b30*/  LEA.HI.X.SX32 R103, R247.reuse, R203, 0x5, P0 ;  /* 0x000000cbf7677211 */ /* 0x040fe200000f2eff */
[----:B------:R-:W-:Y:S01]  /*7b40*/  LDSM.16.MT88.4 R112, [R120+0x21800] ;  /* 0x021800007870783b */ /* 0x000fe20000004200 */
[C---:B------:R-:W-:Y:S03]  /*7b50*/  LEA R104, P0, R247.reuse, R102, 0x5 ;  /* 0x00000066f7687211 */ /* 0x040fe600078028ff */
[----:B------:R-:W-:Y:S01]  /*7b60*/  LDSM.16.MT88.4 R116, [R222+0x5800] ;  /* 0x00580000de74783b */ /* 0x000fe20000004200 */
[----:B------:R-:W-:Y:S03]  /*7b70*/  LEA.HI.X.SX32 R105, R247, R103, 0x5, P0 ;  /* 0x00000067f7697211 */ /* 0x000fe600000f2eff */
[----:B------:R-:W-:Y:S04]  /*7b80*/  REDG.E.ADD.F32.FTZ.RN.STRONG.GPU desc[UR36][R100.64+0x380], R124 ;  /* 0x0003807c640079a6 */ /* 0x000fe8000c12f324 */
[----:B------:R-:W-:Y:S04]  /*7b90*/  REDG.E.ADD.F32.FTZ.RN.STRONG.GPU desc[UR36][R202.64+0x380], R125 ;  /* 0x0003807dca0079a6 */ /* 0x000fe8000c12f324 */
[----:B------:R-:W-:Y:S01]  /*7ba0*/  REDG.E.ADD.F32.FTZ.RN.STRONG.GPU desc[UR36][R102.64+0x380], R126 ;  /* 0x0003807e660079a6 */ /* 0x000fe2000c12f324 */
[-C--:B-1----:R-:W-:Y:S03]  /*7bb0*/  HMMA.16816.F32 R132, R4, R8.reuse, R132 ;  /* 0x000000080484723c */ /* 0x082fe60000001884 */
[----:B------:R-:W1:Y:S04]  /*7bc0*/  LDSM.16.MT88.4 R100, [R120+0x20800] ;  /* 0x020800007864783b */ /* 0x000e680000004200 */
[----:B------:R-:W-:Y:S04]  /*7bd0*/  REDG.E.ADD.F32.FTZ.RN.STRONG.GPU desc[UR36][R104.64+0x380], R127 ;  /* 0x0003807f680079a6 */ /* 0x000fe8000c12f324 */
[----:B------:R-:W4:Y:S01]  /*7be0*/  LDSM.16.MT88.4 R104, [R222+0x2800] ;  /* 0x00280000de68783b */ /* 0x000f220000004200 */
        /* <DEDUP_REMOVED lines=22> */
[C---:B-1----:R-:W-:Y:S08]  /*7d50*/  HMMA.16816.F32 R136, R100.reuse, R96, R136 ;  /* 0x000000606488723c */ /* 0x042ff00000001888 */
[-C--:B------:R-:W-:Y:S08]  /*7d60*/  HMMA.16816.F32 R140, R100, R98.reuse, R140 ;  /* 0x00000062648c723c */ /* 0x080ff0000000188c */
[C---:B------:R-:W-:Y:S01]  /*7d70*/  HMMA.16816.F32 R144, R92.reuse, R98, R144 ;  /* 0x000000625c90723c */ /* 0x040fe20000001890 */
[----:B------:R-:W1:Y:S07]  /*7d80*/  LDSM.16.MT88.4 R96, [R222+0x7000] ;  /* 0x00700000de60783b */ /* 0x000e6e0000004200 */
[-C--:B----4-:R-:W-:Y:S08]  /*7d90*/  HMMA.16816.F32 R148, R92, R104.reuse, R148 ;  /* 0x000000685c94723c */ /* 0x090ff00000001894 */
        /* <DEDUP_REMOVED lines=14> */
[----:B------:R-:W4:Y:S07]  /*7e80*/  LDSM.16.MT88.4 R8, [R222+0x7800] ;  /* 0x00780000de08783b */ /* 0x000f2e0000004200 */
        /* <DEDUP_REMOVED lines=18> */
[-C--:B---3--:R-:W-:Y:S05]  /*7fb0*/  HMMA.16816.F32 R132, R104, R108.reuse, R132 ;  /* 0x0000006c6884723c */ /* 0x088fea0000001884 */
[----:B------:R-:W-:Y:S02]  /*7fc0*/  LOP3.LUT R5, R4, 0x38, R211, 0x78, !PT ;  /* 0x0000003804057812 */ /* 0x000fe400078e78d3 */
[C---:B------:R-:W-:Y:S01]  /*7fd0*/  LOP3.LUT R4, R244.reuse, 0x40, RZ, 0xfc, !PT ;  /* 0x00000040f4047812 */ /* 0x040fe200078efcff */
[C---:B------:R-:W-:Y:S04]  /*7fe0*/  HMMA.16816.F32 R136, R112.reuse, R108, R136 ;  /* 0x0000006c7088723c */ /* 0x040fe80000001888 */
[----:B------:R-:W-:Y:S04]  /*7ff0*/  LOP3.LUT R5, R5, 0x1e00, R230, 0xf8, !PT ;  /* 0x00001e0005057812 */ /* 0x000fe800078ef8e6 */
        /* <DEDUP_REMOVED lines=74> */
.L_x_629:
[----:B------:R-:W-:Y:S01]  /*84a0*/  IADD3 R236, PT, PT, R236, -0x40, RZ ;  /* 0xffffffc0ecec7810 */ /* 0x000fe20007ffe0ff */
[----:B------:R-:W-:Y:S06]  /*84b0*/  BRA.U UP1, `(.L_x_630) ;  /* 0xffffffb901987547 */ /* 0x000fec000b83ffff */
[----:B------:R-:W2:Y:S01]  /*84c0*/  S2R R0, SR_TID.X ;  /* 0x0000000000007919 */ /* 0x000ea20000002100 */
[C---:B------:R-:W-:Y:S01]  /*84d0*/  SHF.L.U32 R2, R211.reuse, 0x4, RZ ;  /* 0x00000004d3027819 */ /* 0x040fe200000006ff */
[----:B------:R-:W3:Y:S01]  /*84e0*/  LDCU UR8, c[0x0][0x500] ;  /* 0x0000a000ff0877ac */ /* 0x000ee20008000800 */
[C---:B------:R-:W-:Y:S02]  /*84f0*/  SHF.L.U32 R3, R211.reuse, 0x5, RZ ;  /* 0x00000005d3037819 */ /* 0x040fe400000006ff */
[----:B------:R-:W-:Y:S01]  /*8500*/  LOP3.LUT R5, R2, 0x1c0, RZ, 0xc0, !PT ;  /* 0x000001c002057812 */ /* 0x000fe200078ec0ff */
[----:B------:R-:W4:Y:S01]  /*8510*/  LDCU UR9, c[0x0][0x4fc] ;  /* 0x00009f80ff0977ac */ /* 0x000f220008000800 */
[C---:B------:R-:W-:Y:S02]  /*8520*/  LOP3.LUT P0, RZ, R211.reuse, 0x10, RZ, 0xc0, !PT ;  /* 0x00000010d3ff7812 */ /* 0x040fe4000780c0ff */
[----:B------:R-:W-:Y:S01]  /*8530*/  SHF.L.U32 R211, R211, 0x1, RZ ;  /* 0x00000001d3d37819 */ /* 0x000fe200000006ff */
[----:B------:R-:W-:Y:S01]  /*8540*/  UISETP.NE.AND UP0, UPT, UR43, -0x1, UPT ;  /* 0xffffffff2b00788c */ /* 0x000fe2000bf05270 */
[----:B------:R-:W-:Y:S01]  /*8550*/  LOP3.LUT R2, R3, 0x400, RZ, 0xc0, !PT ;  /* 0x0000040003027812 */ /* 0x000fe200078ec0ff */
[----:B------:R-:W-:Y:S01]  /*8560*/  UMOV UR28, UR22 ;  /* 0x00000016001c7c82 */ /* 0x000fe20008000000 */
[----:B------:R-:W-:-:S02]  /*8570*/  UISETP.NE.AND UP1, UPT, UR43, -0x1, UPT ;  /* 0xffffffff2b00788c */ /* 0x000fc4000bf25270 */
[--C-:B------:R-:W-:Y:S01]  /*8580*/  LOP3.LUT R2, R2, 0x6, R211.reuse, 0xf8, !PT ;  /* 0x0000000602027812 */ /* 0x100fe200078ef8d3 */
        /* <DEDUP_REMOVED lines=32> */
[----:B------:R-:W-:Y:S01]  /*8790*/  IADD3 R2, PT, PT, R3, 0x10000, RZ ;  /* 0x0001000003027810 */ /* 0x000fe20007ffe0ff */
[----:B------:R-:W-:Y:S01]  /*87a0*/  FMUL.FTZ R153, R153, UR8 ;  /* 0x0000000899997c20 */ /* 0x000fe20008410000 */
[----:B------:R-:W-:Y:S01]  /*87b0*/  F2FP.F16.F32.PACK_AB R134, R135, R134 ;  /* 0x000000868786723e */ /* 0x000fe200000000ff */
[----:B------:R-:W-:Y:S01]  /*87c0*/  FMUL.FTZ R154, R154, UR8 ;  /* 0x000000089a9a7c20 */ /* 0x000fe20008410000 */
[----:B------:R-:W-:Y:S01]  /*87d0*/  IADD3 R5, PT, PT, R3, 0x10040, RZ ;  /* 0x0001004003057810 */ /* 0x000fe20007ffe0ff */
[----:B------:R-:W-:Y:S01]  /*87e0*/  FMUL.FTZ R155, R155, UR8 ;  /* 0x000000089b9b7c20 */ /* 0x000fe20008410000 */
[----:B------:R-:W-:Y:S01]  /*87f0*/  F2FP.F16.F32.PACK_AB R144, R145, R144 ;  /* 0x000000909190723e */ /* 0x000fe200000000ff */
[----:B------:R-:W-:Y:S01]  /*8800*/  FMUL.FTZ R156, R156, UR8 ;  /* 0x000000089c9c7c20 */ /* 0x000fe20008410000 */
[----:B------:R-:W-:Y:S01]  /*8810*/  F2FP.F16.F32.PACK_AB R146, R147, R146 ;  /* 0x000000929392723e */ /* 0x000fe200000000ff */
[----:B------:R-:W-:Y:S01]  /*8820*/  FMUL.FTZ R157, R157, UR8 ;  /* 0x000000089d9d7c20 */ /* 0x000fe20008410000 */
[----:B------:R-:W-:Y:S01]  /*8830*/  @P0 IADD3 R5, PT, PT, R2, -0x40, RZ ;  /* 0xffffffc002050810 */ /* 0x000fe20007ffe0ff */
        /* <DEDUP_REMOVED lines=63> */
[----:B----4-:R-:W-:Y:S01]  /*8c30*/  FMUL.FTZ R20, R20, UR9 ;  /* 0x0000000914147c20 */ /* 0x010fe20008410000 */
        /* <DEDUP_REMOVED lines=144> */
[----:B--2---:R-:W-:-:S02]  /*9540*/  @UP0 UIMAD.WIDE.U32 UR18, UR16, UR10, URZ ;  /* 0x0000000a101202a5 */ /* 0x004fc4000f8e00ff */
[----:B------:R1:W-:Y:S01]  /*9550*/  STS [R3+0x1c000], R52 ;  /* 0x01c0003403007388 */ /* 0x0003e20000000800 */
[----:B------:R-:W-:-:S03]  /*9560*/  @UP0 UIMAD UR16, UR16, UR11, URZ ;  /* 0x0000000b101002a4 */ /* 0x000fc6000f8e02ff */
[----:B------:R1:W-:Y:S01]  /*9570*/  STS [R3+0x1c400], R54 ;  /* 0x01c4003603007388 */ /* 0x0003e20000000800 */
[----:B------:R-:W-:-:S03]  /*9580*/  @UP0 UIADD3 UR16, UPT, UPT, UR19, UR16, URZ ;  /* 0x0000001013100290 */ /* 0x000fc6000fffe0ff */
        /* <DEDUP_REMOVED lines=25> */
.L_x_631:
        /* <DEDUP_REMOVED lines=12> */
.L_x_632:
[----:B------:R-:W2:Y:S01]  /*97e0*/  LDCU.64 UR8, c[0x0][0x5c8] ;  /* 0x0000b900ff0877ac */ /* 0x000ea20008000a00 */
[----:B------:R-:W-:-:S04]  /*97f0*/  UIADD3 UR12, UPT, UPT, UR41, UR43, URZ ;  /* 0x0000002b290c7290 */ /* 0x000fc8000fffe0ff */
[----:B--2---:R-:W-:Y:S02]  /*9800*/  UIMAD.WIDE.U32 UR20, UR12, UR8, URZ ;  /* 0x000000080c1472a5 */ /* 0x004fe4000f8e00ff */
[----:B------:R-:W-:-:S04]  /*9810*/  UIMAD UR12, UR12, UR9, URZ ;  /* 0x000000090c0c72a4 */ /* 0x000fc8000f8e02ff */
[----:B------:R-:W-:-:S06]  /*9820*/  UIADD3 UR12, UPT, UPT, UR21, UR12, URZ ;  /* 0x0000000c150c7290 */ /* 0x000fcc000fffe0ff */
[----:B-1----:R-:W-:-:S07]  /*9830*/  MOV R5, UR12 ;  /* 0x0000000c00057c02 */ /* 0x002fce0008000f00 */
.L_x_633:
        /* <DEDUP_REMOVED lines=59> */
.L_x_635:
[----:B------:R-:W-:Y:S05]  /*9bf0*/  BSYNC.RECONVERGENT B0 ;  /* 0x0000000000007941 */ /* 0x000fea0003800200 */
.L_x_634:
        /* <DEDUP_REMOVED lines=21> */
.L_x_637:
[----:B------:R-:W-:Y:S05]  /*9d50*/  BSYNC.RECONVERGENT B0 ;  /* 0x0000000000007941 */ /* 0x000fea0003800200 */
.L_x_636:
        /* <DEDUP_REMOVED lines=25> */
.L_x_639:
[----:B------:R-:W-:Y:S05]  /*9ef0*/  BSYNC.RECONVERGENT B0 ;  /* 0x0000000000007941 */ /* 0x000fea0003800200 */
.L_x_638:
        /* <DEDUP_REMOVED lines=18> */
.L_x_607:
[----:B------:R-:W-:Y:S05]  /*a020*/  BSYNC.RECONVERGENT B1 ;  /* 0x0000000000017941 */ /* 0x000fea0003800200 */
.L_x_585:
        /* <DEDUP_REMOVED lines=11> */
.L_x_641:
        /* <DEDUP_REMOVED lines=10> */
.L_x_1271:


//--------------------- .text._ZN5flash44flash_bwd_dq_dk_dv_loop_seqk_parallel_kernelI23Flash_bwd_kernel_traitsILi256ELi64ELi64ELi8ELi4ELi2ELi2ELb0ELb1EN7cutlass6half_tE19Flash_kernel_traitsILi256ELi64ELi64ELi8ES3_EELb0ELb1ELb0ELb0ELb0ELb0ELb1EEEvNS_16Flash_bwd_paramsE --------------------------
	.section	.text._ZN5flash44flash_bwd_dq_dk_dv_loop_seqk_parallel_kernelI23Flash_bwd_kernel_traitsILi256ELi64ELi64ELi8ELi4ELi2ELi2ELb0ELb1EN7cutlass6half_tE19Flash_kernel_traitsILi256ELi64ELi64ELi8ES3_EELb0ELb1ELb0ELb0ELb0ELb0ELb1EEEvNS_16Flash_bwd_paramsE,"ax",@progbits
	.align	128
        .global         _ZN5flash44flash_bwd_dq_dk_dv_loop_seqk_parallel_kernelI23Flash_bwd_kernel_traitsILi256ELi64ELi64ELi8ELi4ELi2ELi2ELb0ELb1EN7cutlass6half_tE19Flash_kernel_traitsILi256ELi64ELi64ELi8ES3_EELb0ELb1ELb0ELb0ELb0ELb0ELb1EEEvNS_16Flash_bwd_paramsE
        .type           _ZN5flash44flash_bwd_dq_dk_dv_loop_seqk_parallel_kernelI23Flash_bwd_kernel_traitsILi256ELi64ELi64ELi8ELi4ELi2ELi2ELb0ELb1EN7cutlass6half_tE19Flash_kernel_traitsILi256ELi64ELi64ELi8ES3_EELb0ELb1ELb0ELb0ELb0ELb0ELb1EEEvNS_16Flash_bwd_paramsE,@function
        .size           _ZN5flash44flash_bwd_dq_dk_dv_loop_seqk_parallel_kernelI23Flash_bwd_kernel_traitsILi256ELi64ELi64ELi8ELi4ELi2ELi2ELb0ELb1EN7cutlass6half_tE19Flash_kernel_traitsILi256ELi64ELi64ELi8ES3_EELb0ELb1ELb0ELb0ELb0ELb0ELb1EEEvNS_16Flash_bwd_paramsE,(.L_x_1272 - _ZN5flash44flash_bwd_dq_dk_dv_loop_seqk_parallel_kernelI23Flash_bwd_kernel_traitsILi256ELi64ELi64ELi8ELi4ELi2ELi2ELb0ELb1EN7cutlass6half_tE19Flash_kernel_traitsILi256ELi64ELi64ELi8ES3_EELb0ELb1ELb0ELb0ELb0ELb0ELb1EEEvNS_16Flash_bwd_paramsE)
        .other          _ZN5flash44flash_bwd_dq_dk_dv_loop_seqk_parallel_kernelI23Flash_bwd_kernel_traitsILi256ELi64ELi64ELi8ELi4ELi2ELi2ELb0ELb1EN7cutlass6half_tE19Flash_kernel_traitsILi256ELi64ELi64ELi8ES3_EELb0ELb1ELb0ELb0ELb0ELb0ELb1EEEvNS_16Flash_bwd_paramsE,@"STO_CUDA_ENTRY STV_DEFAULT"
_ZN5flash44flash_bwd_dq_dk_dv_loop_seqk_parallel_kernelI23Flash_bwd_kernel_traitsILi256ELi64ELi64ELi8ELi4ELi2ELi2ELb0ELb1EN7cutlass6half_tE19Flash_kernel_traitsILi256ELi64ELi64ELi8ES3_EELb0ELb1ELb0ELb0ELb0ELb0ELb1EEEvNS_16Flash_bwd_paramsE:
.text._ZN5flash44flash_bwd_dq_dk_dv_loop_seqk_parallel_kernelI23Flash_bwd_kernel_traitsILi256ELi64ELi64ELi8ELi4ELi2ELi2ELb0ELb1EN7cutlass6half_tE19Flash_kernel_traitsILi256ELi64ELi64ELi8ES3_EELb0ELb1ELb0ELb0ELb0ELb0ELb1EEEvNS_16Flash_bwd_paramsE:
        /* <DEDUP_REMOVED lines=48> */
.L_x_698:
        /* <DEDUP_REMOVED lines=54> */
.L_x_642:
        /* <DEDUP_REMOVED lines=34> */
.L_x_644:
[----:B------:R-:W1:Y:S01]  /*0880*/  LDCU.64 UR14, c[0x0][0x3b8] ;  /* 0x00007700ff0e77ac */ /* 0x000e620008000a00 */
[----:B------:R-:W-:-:S04]  /*0890*/  UIADD3 UR8, UPT, UPT, UR40, UR44, URZ ;  /* 0x0000002c28087290 */ /* 0x000fc8000fffe0ff */
[----:B-1----:R-:W-:Y:S02]  /*08a0*/  UIMAD.WIDE.U32 UR54, UR8, UR14, URZ ;  /* 0x0000000e083672a5 */ /* 0x002fe4000f8e00ff */
[----:B------:R-:W-:-:S04]  /*08b0*/  UIMAD UR8, UR8, UR15, URZ ;  /* 0x0000000f080872a4 */ /* 0x000fc8000f8e02ff */
[----:B------:R-:W-:-:S06]  /*08c0*/  UIADD3 UR8, UPT, UPT, UR55, UR8, URZ ;  /* 0x0000000837087290 */ /* 0x000fcc000fffe0ff */
[----:B------:R-:W-:Y:S02]  /*08d0*/  MOV R7, UR8 ;  /* 0x0000000800077c02 */ /* 0x000fe40008000f00 */
.L_x_645:
        /* <DEDUP_REMOVED lines=40> */
.L_x_646:
[----:B------:R-:W1:Y:S01]  /*0b60*/  LDCU.64 UR12, c[0x0][0x3c0] ;  /* 0x00007800ff0c77ac */ /* 0x000e620008000a00 */
[----:B------:R-:W-:-:S04]  /*0b70*/  UIADD3 UR8, UPT, UPT, UR40, UR44, URZ ;  /* 0x0000002c28087290 */ /* 0x000fc8000fffe0ff */
[----:B-1----:R-:W-:Y:S02]  /*0b80*/  UIMAD.WIDE.U32 UR52, UR8, UR12, URZ ;  /* 0x0000000c083472a5 */ /* 0x002fe4000f8e00ff */
[----:B------:R-:W-:-:S04]  /*0b90*/  UIMAD UR8, UR8, UR13, URZ ;  /* 0x0000000d080872a4 */ /* 0x000fc8000f8e02ff */
[----:B------:R-:W-:-:S06]  /*0ba0*/  UIADD3 UR8, UPT, UPT, UR53, UR8, URZ ;  /* 0x0000000835087290 */ /* 0x000fcc000fffe0ff */
[----:B------:R-:W-:-:S07]  /*0bb0*/  MOV R8, UR8 ;  /* 0x0000000800087c02 */ /* 0x000fce0008000f00 */
.L_x_647:
        /* <DEDUP_REMOVED lines=27> */
.L_x_648:
[----:B------:R-:W-:Y:S02]  /*0d70*/  IMAD R19, R25, UR19, RZ ;  /* 0x0000001319137c24 */ /* 0x000fe4000f8e02ff */
[----:B------:R-:W-:-:S05]  /*0d80*/  IMAD.WIDE.U32 R14, R24, UR19, RZ ;  /* 0x00000013180e7c25 */ /* 0x000fca000f8e00ff */
[----:B------:R-:W-:-:S07]  /*0d90*/  IADD3 R19, PT, PT, R15, R19, RZ ;  /* 0x000000130f137210 */ /* 0x000fce0007ffe0ff */
.L_x_649:
        /* <DEDUP_REMOVED lines=20> */
.L_x_650:
[----:B------:R-:W1:Y:S01]  /*0ee0*/  LDCU UR55, c[0x0][0x434] ;  /* 0x00008680ff3777ac */ /* 0x000e620008000800 */
[----:B------:R-:W-:-:S04]  /*0ef0*/  UIMAD UR8, UR45, UR20, UR27 ;  /* 0x000000142d0872a4 */ /* 0x000fc8000f8e021b */
[----:B-1----:R-:W-:-:S12]  /*0f00*/  UIMAD UR55, UR8, UR55, URZ ;  /* 0x00000037083772a4 */ /* 0x002fd8000f8e02ff */
.L_x_651:
        /* <DEDUP_REMOVED lines=10> */
.L_x_652:
[----:B------:R-:W1:Y:S01]  /*0fb0*/  LDCU UR53, c[0x0][0x444] ;  /* 0x00008880ff3577ac */ /* 0x000e620008000800 */
[----:B------:R-:W-:-:S04]  /*0fc0*/  UIMAD UR8, UR45, UR20, UR27 ;  /* 0x000000142d0872a4 */ /* 0x000fc8000f8e021b */
[----:B-1----:R-:W-:-:S12]  /*0fd0*/  UIMAD UR53, UR8, UR53, URZ ;  /* 0x00000035083572a4 */ /* 0x002fd8000f8e02ff */
.L_x_653:
        /* <DEDUP_REMOVED lines=104> */
.L_x_655:
[----:B------:R-:W1:Y:S01]  /*1660*/  LDCU.64 UR12, c[0x0][0x5c0] ;  /* 0x0000b800ff0c77ac */ /* 0x000e620008000a00 */
[----:B------:R-:W-:-:S04]  /*1670*/  UIADD3 UR8, UPT, UPT, UR40, UR44, URZ ;  /* 0x0000002c28087290 */ /* 0x000fc8000fffe0ff */
[----:B-1----:R-:W-:Y:S02]  /*1680*/  UIMAD.WIDE.U32 UR16, UR8, UR12, URZ ;  /* 0x0000000c081072a5 */ /* 0x002fe4000f8e00ff */
[----:B------:R-:W-:-:S04]  /*1690*/  UIMAD UR8, UR8, UR13, URZ ;  /* 0x0000000d080872a4 */ /* 0x000fc8000f8e02ff */
[----:B------:R-:W-:-:S06]  /*16a0*/  UIADD3 UR8, UPT, UPT, UR17, UR8, URZ ;  /* 0x0000000811087290 */ /* 0x000fcc000fffe0ff */
[----:B------:R-:W-:Y:S02]  /*16b0*/  MOV R4, UR8 ;  /* 0x0000000800047c02 */ /* 0x000fe40008000f00 */
.L_x_656:
        /* <DEDUP_REMOVED lines=13> */
.L_x_657:
[----:B------:R-:W1:Y:S01]  /*1790*/  LDCU.64 UR10, c[0x0][0x5c8] ;  /* 0x0000b900ff0a77ac */ /* 0x000e620008000a00 */
[----:B------:R-:W-:-:S04]  /*17a0*/  UIADD3 UR40, UPT, UPT, UR40, UR44, URZ ;  /* 0x0000002c28287290 */ /* 0x000fc8000fffe0ff */
[----:B-1----:R-:W-:Y:S02]  /*17b0*/  UIMAD.WIDE.U32 UR14, UR40, UR10, URZ ;  /* 0x0000000a280e72a5 */ /* 0x002fe4000f8e00ff */
[----:B------:R-:W-:-:S04]  /*17c0*/  UIMAD UR40, UR40, UR11, URZ ;  /* 0x0000000b282872a4 */ /* 0x000fc8000f8e02ff */
[----:B------:R-:W-:-:S06]  /*17d0*/  UIADD3 UR40, UPT, UPT, UR15, UR40, URZ ;  /* 0x000000280f287290 */ /* 0x000fcc000fffe0ff */
[----:B------:R-:W-:-:S07]  /*17e0*/  MOV R0, UR40 ;  /* 0x0000002800007c02 */ /* 0x000fce0008000f00 */
.L_x_658:
        /* <DEDUP_REMOVED lines=31> */
.L_x_660:
[----:B------:R-:W-:Y:S05]  /*19e0*/  BSYNC.RECONVERGENT B0 ;  /* 0x0000000000007941 */ /* 0x000fea0003800200 */
.L_x_659:
        /* <DEDUP_REMOVED lines=19> */
.L_x_662:
[----:B------:R-:W-:Y:S05]  /*1b20*/  BSYNC.RECONVERGENT B0 ;  /* 0x0000000000007941 */ /* 0x000fea0003800200 */
.L_x_661:
        /* <DEDUP_REMOVED lines=28> */
.L_x_664:
[----:B------:R-:W-:Y:S05]  /*1cf0*/  BSYNC.RECONVERGENT B0 ;  /* 0x0000000000007941 */ /* 0x000fea0003800200 */
.L_x_663:
        /* <DEDUP_REMOVED lines=20> */
.L_x_654:
        /* <DEDUP_REMOVED lines=35> */
.L_x_667:
[----:B------:R2:W-:Y:S04]  /*2070*/  STS.128 [R13+0x8000], RZ ;  /* 0x008000ff0d007388 */ /* 0x0005e80000000c00 */
[----:B------:R2:W-:Y:S04]  /*2080*/  STS.128 [R13+0xa000], RZ ;  /* 0x00a000ff0d007388 */ /* 0x0005e80000000c00 */
[----:B------:R2:W-:Y:S04]  /*2090*/  STS.128 [R13+0xc000], RZ ;  /* 0x00c000ff0d007388 */ /* 0x0005e80000000c00 */
[----:B------:R2:W-:Y:S02]  /*20a0*/  STS.128 [R13+0xe000], RZ ;  /* 0x00e000ff0d007388 */ /* 0x0005e40000000c00 */
.L_x_668:
[----:B------:R-:W-:Y:S05]  /*20b0*/  BSYNC.RECONVERGENT B0 ;  /* 0x0000000000007941 */ /* 0x000fea0003800200 */
.L_x_666:
        /* <DEDUP_REMOVED lines=37> */
.L_x_670:
[----:B------:R-:W-:Y:S05]  /*2310*/  BSYNC.RECONVERGENT B0 ;  /* 0x0000000000007941 */ /* 0x000fea0003800200 */
.L_x_669:
        /* <DEDUP_REMOVED lines=28> */
.L_x_672:
[----:B------:R1:W-:Y:S04]  /*24e0*/  STS.128 [R13], RZ ;  /* 0x000000ff0d007388 */ /* 0x0003e80000000c00 */
[----:B------:R1:W-:Y:S04]  /*24f0*/  STS.128 [R13+0x2000], RZ ;  /* 0x002000ff0d007388 */ /* 0x0003e80000000c00 */
[----:B------:R1:W-:Y:S04]  /*2500*/  STS.128 [R13+0x4000], RZ ;  /* 0x004000ff0d007388 */ /* 0x0003e80000000c00 */
[----:B------:R1:W-:Y:S02]  /*2510*/  STS.128 [R13+0x6000], RZ ;  /* 0x006000ff0d007388 */ /* 0x0003e40000000c00 */
.L_x_673:
[----:B------:R-:W-:Y:S05]  /*2520*/  BSYNC.RECONVERGENT B0 ;  /* 0x0000000000007941 */ /* 0x000fea0003800200 */
.L_x_671:
        /* <DEDUP_REMOVED lines=46> */
.L_x_675:
[----:B------:R-:W-:Y:S05]  /*2810*/  BSYNC.RECONVERGENT B0 ;  /* 0x0000000000007941 */ /* 0x000fea0003800200 */
.L_x_674:
        /* <DEDUP_REMOVED lines=48> */
.L_x_677:
[----:B------:R2:W-:Y:S04]  /*2b20*/  STS.128 [R13+0x10000], RZ ;  /* 0x010000ff0d007388 */ /* 0x0005e80000000c00 */
[----:B------:R2:W-:Y:S04]  /*2b30*/  STS.128 [R13+0x12000], RZ ;  /* 0x012000ff0d007388 */ /* 0x0005e80000000c00 */
[----:B------:R2:W-:Y:S04]  /*2b40*/  STS.128 [R13+0x14000], RZ ;  /* 0x014000ff0d007388 */ /* 0x0005e80000000c00 */
[----:B------:R2:W-:Y:S02]  /*2b50*/  STS.128 [R13+0x16000], RZ ;  /* 0x016000ff0d007388 */ /* 0x0005e40000000c00 */
.L_x_678:
[----:B------:R-:W-:Y:S05]  /*2b60*/  BSYNC.RECONVERGENT B0 ;  /* 0x0000000000007941 */ /* 0x000fea0003800200 */
.L_x_676:
        /* <DEDUP_REMOVED lines=40> */
.L_x_680:
[----:B------:R-:W-:Y:S05]  /*2df0*/  BSYNC.RECONVERGENT B0 ;  /* 0x0000000000007941 */ /* 0x000fea0003800200 */
.L_x_679:
        /* <DEDUP_REMOVED lines=46> */
.L_x_682:
[----:B------:R2:W-:Y:S04]  /*30e0*/  STS.128 [R13+0x18000], RZ ;  /* 0x018000ff0d007388 */ /* 0x0005e80000000c00 */
[----:B------:R2:W-:Y:S04]  /*30f0*/  STS.128 [R13+0x1a000], RZ ;  /* 0x01a000ff0d007388 */ /* 0x0005e80000000c00 */
[----:B------:R2:W-:Y:S04]  /*3100*/  STS.128 [R13+0x1c000], RZ ;  /* 0x01c000ff0d007388 */ /* 0x0005e80000000c00 */
[----:B------:R2:W-:Y:S02]  /*3110*/  STS.128 [R13+0x1e000], RZ ;  /* 0x01e000ff0d007388 */ /* 0x0005e40000000c00 */
.L_x_683:
[----:B------:R-:W-:Y:S05]  /*3120*/  BSYNC.RECONVERGENT B0 ;  /* 0x0000000000007941 */ /* 0x000fea0003800200 */
.L_x_681:
        /* <DEDUP_REMOVED lines=42> */
.L_x_685:
[----:B------:R-:W-:Y:S05]  /*33d0*/  BSYNC.RECONVERGENT B0 ;  /* 0x0000000000007941 */ /* 0x000fea0003800200 */
.L_x_684:
[----:B------:R-:W-:Y:S01]  /*33e0*/  IMAD.SHL.U32 R5, R0, 0x2, RZ ;  /* 0x0000000200057824 */ /* 0x000fe200078e00ff */
[----:B-1----:R-:W-:Y:S01]  /*33f0*/  LOP3.LUT R3, R6, 0x1c0, RZ, 0xc0, !PT ;  /* 0x000001c006037812 */ /* 0x002fe200078ec0ff */
[----:B------:R-:W-:Y:S01]  /*3400*/  IMAD.SHL.U32 R229, R0, 0x20, RZ ;  /* 0x0000002000e57824 */ /* 0x000fe200078e00ff */
[----:B------:R-:W-:Y:S01]  /*3410*/  LOP3.LUT R6, R6, 0x200, RZ, 0xc0, !PT ;  /* 0x0000020006067812 */ /* 0x000fe200078ec0ff */
        /* <DEDUP_REMOVED lines=9> */
[----:B------:R-:W-:Y:S01]  /*34b0*/  R2P PR, R0, 0x6 ;  /* 0x0000000600007804 */ /* 0x000fe20000000000 */
[----:B------:R-:W1:Y:S01]  /*34c0*/  LDC R241, c[0x0][0x44c] ;  /* 0x00011300fff17b82 */ /* 0x000e620000000800 */
[C---:B------:R-:W-:Y:S01]  /*34d0*/  LOP3.LUT R0, R3.reuse, 0x8, R0, 0x78, !PT ;  /* 0x0000000803007812 */ /* 0x040fe200078e7800 */
[----:B------:R-:W0:Y:S01]  /*34e0*/  LDGDEPBAR ;  /* 0x00000000000079af */ /* 0x000e220000000000 */
[----:B------:R-:W-:Y:S01]  /*34f0*/  LOP3.LUT R12, R3, 0x8, R12, 0x78, !PT ;  /* 0x00000008030c7812 */ /* 0x000fe200078e780c */
[----:B------:R-:W-:Y:S01]  /*3500*/  IMAD.SHL.U32 R3, R217, 0x20, RZ ;  /* 0x00000020d9037824 */ /* 0x000fe200078e00ff */
[----:B------:R-:W-:Y:S01]  /*3510*/  SHF.R.U32.HI R4, RZ, 0x2, R217 ;  /* 0x00000002ff047819 */ /* 0x000fe200000116d9 */
[----:B------:R-:W2:Y:S01]  /*3520*/  LDCU UR14, c[0x0][0x590] ;  /* 0x0000b200ff0e77ac */ /* 0x000ea20008000800 */
[C---:B------:R-:W-:Y:S01]  /*3530*/  LOP3.LUT R5, R9.reuse, 0x38, RZ, 0xc0, !PT ;  /* 0x0000003809057812 */ /* 0x040fe200078ec0ff */
[----:B------:R-:W-:Y:S01]  /*3540*/  IMAD.MOV.U32 R222, RZ, RZ, 0x20 ;  /* 0x00000020ffde7424 */ /* 0x000fe200078e00ff */
[----:B------:R-:W-:Y:S01]  /*3550*/  LOP3.LUT R227, R2, 0x3800, R227, 0xf8, !PT ;  /* 0x0000380002e37812 */ /* 0x000fe200078ef8e3 */
[----:B------:R-:W-:Y:S01]  /*3560*/  IMAD.MOV.U32 R216, RZ, RZ, 0x40 ;  /* 0x00000040ffd87424 */ /* 0x000fe200078e00ff */
[----:B------:R-:W-:Y:S01]  /*3570*/  LOP3.LUT R229, R6, 0xc00, R229, 0xf8, !PT ;  /* 0x00000c0006e57812 */ /* 0x000fe200078ef8e5 */
[----:B------:R-:W-:Y:S01]  /*3580*/  IMAD.MOV.U32 R245, RZ, RZ, 0x10 ;  /* 0x00000010fff57424 */ /* 0x000fe200078e00ff */
[--C-:B------:R-:W-:Y:S01]  /*3590*/  SHF.R.U32.HI R7, RZ, 0x3, R217.reuse ;  /* 0x00000003ff077819 */ /* 0x100fe200000116d9 */
[----:B------:R-:W-:Y:S01]  /*35a0*/  IMAD.U32 R233, RZ, RZ, UR41 ;  /* 0x00000029ffe97e24 */ /* 0x000fe2000f8e00ff */
[----:B------:R-:W-:Y:S01]  /*35b0*/  LOP3.LUT R6, R9, 0x20, RZ, 0xc0, !PT ;  /* 0x0000002009067812 */ /* 0x000fe200078ec0ff */
[----:B------:R-:W-:Y:S01]  /*35c0*/  IMAD.MOV.U32 R240, RZ, RZ, 0x3f ;  /* 0x0000003ffff07424 */ /* 0x000fe200078e00ff */
[----:B------:R-:W-:Y:S01]  /*35d0*/  LOP3.LUT R4, R5, 0x20, R4, 0x78, !PT ;  /* 0x0000002005047812 */ /* 0x000fe200078e7804 */
[----:B------:R-:W-:Y:S01]  /*35e0*/  IMAD.U32 R233, R233, 0x40, R10 ;  /* 0x00000040e9e97824 */ /* 0x000fe200078e000a */
[----:B------:R-:W-:Y:S01]  /*35f0*/  SHF.R.U32.HI R5, RZ, 0x1, R217 ;  /* 0x00000001ff057819 */ /* 0x000fe200000116d9 */
[----:B------:R-:W-:Y:S01]  /*3600*/  IMAD.MOV.U32 R237, RZ, RZ, 0x37 ;  /* 0x00000037ffed7424 */ /* 0x000fe200078e00ff */
        /* <DEDUP_REMOVED lines=10> */
[----:B------:R-:W-:Y:S02]  /*36b0*/  LOP3.LUT R6, R5, 0x10, RZ, 0xc0, !PT ;  /* 0x0000001005067812 */ /* 0x000fe400078ec0ff */
[----:B------:R-:W-:Y:S02]  /*36c0*/  CS2R R184, SRZ ;  /* 0x0000000000b87805 */ /* 0x000fe4000001ff00 */
[----:B------:R-:W-:-:S02]  /*36d0*/  LOP3.LUT R2, R2, 0x6, R9, 0xf8, !PT ;  /* 0x0000000602027812 */ /* 0x000fc400078ef809 */
[----:B------:R-:W-:Y:S02]  /*36e0*/  CS2R R182, SRZ ;  /* 0x0000000000b67805 */ /* 0x000fe4000001ff00 */
[----:B------:R-:W-:Y:S02]  /*36f0*/  LOP3.LUT R9, R0, 0x3800, R243, 0xf8, !PT ;  /* 0x0000380000097812 */ /* 0x000fe400078ef8f3 */
[----:B------:R-:W-:Y:S02]  /*3700*/  CS2R R180, SRZ ;  /* 0x0000000000b47805 */ /* 0x000fe4000001ff00 */
[----:B------:R-:W-:Y:S02]  /*3710*/  LOP3.LUT R0, R11, 0x38, R232, 0xf8, !PT ;  /* 0x000000380b007812 */ /* 0x000fe400078ef8e8 */
[----:B------:R-:W-:Y:S02]  /*3720*/  CS2R R174, SRZ ;  /* 0x0000000000ae7805 */ /* 0x000fe4000001ff00 */
[----:B------:R-:W-:Y:S01]  /*3730*/  LOP3.LUT R11, R6, 0x8, R217, 0xf8, !PT ;  /* 0x00000008060b7812 */ /* 0x000fe200078ef8d9 */
[----:B------:R-:W-:Y:S01]  /*3740*/  IMAD.MOV.U32 R6, RZ, RZ, 0x40 ;  /* 0x00000040ff067424 */ /* 0x000fe200078e00ff */
[----:B------:R-:W-:-:S02]  /*3750*/  LOP3.LUT R243, R4, 0x1c0, R243, 0xf8, !PT ;  /* 0x000001c004f37812 */ /* 0x000fc400078ef8f3 */
[----:B------:R-:W-:Y:S02]  /*3760*/  CS2R R172, SRZ ;  /* 0x0000000000ac7805 */ /* 0x000fe4000001ff00 */
[C---:B------:R-:W-:Y:S02]  /*3770*/  LOP3.LUT R242, R0.reuse, 0x8, R217, 0x78, !PT ;  /* 0x0000000800f27812 */ /* 0x040fe400078e78d9 */
[----:B------:R-:W-:Y:S02]  /*3780*/  CS2R R178, SRZ ;  /* 0x0000000000b27805 */ /* 0x000fe4000001ff00 */
[----:B------:R-:W-:Y:S02]  /*3790*/  LOP3.LUT R4, R11, R0, RZ, 0x3c, !PT ;  /* 0x000000000b047212 */ /* 0x000fe400078e3cff */
[----:B------:R-:W-:Y:S02]  /*37a0*/  CS2R R176, SRZ ;  /* 0x0000000000b07805 */ /* 0x000fe4000001ff00 */
[----:B------:R-:W-:Y:S01]  /*37b0*/  LOP3.LUT R0, R0, 0x8, R5, 0x78, !PT ;  /* 0x0000000800007812 */ /* 0x000fe200078e7805 */
[----:B------:R-:W-:Y:S01]  /*37c0*/  IMAD.U32 R5, RZ, RZ, UR48 ;  /* 0x00000030ff057e24 */ /* 0x000fe2000f8e00ff */
[----:B------:R-:W-:-:S02]  /*37d0*/  LOP3.LUT R7, R7, 0x1c0, R218, 0xf8, !PT ;  /* 0x000001c007077812 */ /* 0x000fc400078ef8da */
[----:B------:R-:W-:Y:S02]  /*37e0*/  CS2R R170, SRZ ;  /* 0x0000000000aa7805 */ /* 0x000fe4000001ff00 */
[----:B------:R-:W-:Y:S02]  /*37f0*/  LOP3.LUT R229, R229, R12, RZ, 0xfc, !PT ;  /* 0x0000000ce5e57212 */ /* 0x000fe400078efcff */
[----:B------:R-:W-:Y:S02]  /*3800*/  CS2R R168, SRZ ;  /* 0x0000000000a87805 */ /* 0x000fe4000001ff00 */
[----:B------:R-:W-:Y:S02]  /*3810*/  IADD3 R244, PT, PT, R5, UR39, R236 ;  /* 0x0000002705f47c10 */ /* 0x000fe4000fffe0ec */
[----:B------:R-:W-:Y:S02]  /*3820*/  CS2R R166, SRZ ;  /* 0x0000000000a67805 */ /* 0x000fe4000001ff00 */
[----:B------:R-:W-:-:S02]  /*3830*/  LOP3.LUT R5, R7, 0x38, R232, 0x78, !PT ;  /* 0x0000003807057812 */ /* 0x000fc400078e78e8 */
[----:B------:R-:W-:Y:S02]  /*3840*/  CS2R R164, SRZ ;  /* 0x0000000000a47805 */ /* 0x000fe4000001ff00 */
[----:B------:R-:W-:Y:S02]  /*3850*/  SEL R6, R6, 0xffffffc0, !P2 ;  /* 0xffffffc006067807 */ /* 0x000fe40005000000 */
[----:B------:R-:W-:Y:S02]  /*3860*/  CS2R R158, SRZ ;  /* 0x00000000009e7805 */ /* 0x000fe4000001ff00 */
[----:B------:R-:W-:Y:S02]  /*3870*/  LEA R227, R227, UR38, 0x1 ;  /* 0x00000026e3e37c11 */ /* 0x000fe4000f8e08ff */
[----:B------:R-:W-:Y:S02]  /*3880*/  CS2R R156, SRZ ;  /* 0x00000000009c7805 */ /* 0x000fe4000001ff00 */
[----:B------:R-:W-:-:S02]  /*3890*/  LOP3.LUT R220, R5, 0x200, R218, 0xf8, !PT ;  /* 0x0000020005dc7812 */ /* 0x000fc400078ef8da */
[----:B------:R-:W-:Y:S02]  /*38a0*/  CS2R R162, SRZ ;  /* 0x0000000000a27805 */ /* 0x000fe4000001ff00 */
[----:B------:R-:W-:Y:S01]  /*38b0*/  LEA R229, R229, UR38, 0x1 ;  /* 0x00000026e5e57c11 */ /* 0x000fe2000f8e08ff */
[----:B------:R-:W-:Y:S01]  /*38c0*/  IMAD.IADD R223, R6, 0x1, R227 ;  /* 0x0000000106df7824 */ /* 0x000fe200078e02e3 */
[----:B------:R-:W-:Y:S02]  /*38d0*/  LOP3.LUT R218, R218, 0x200, RZ, 0xc0, !PT ;  /* 0x00000200dada7812 */ /* 0x000fe400078ec0ff */
[----:B------:R-:W-:Y:S02]  /*38e0*/  CS2R R160, SRZ ;  /* 0x0000000000a07805 */ /* 0x000fe4000001ff00 */
[----:B------:R-:W-:Y:S01]  /*38f0*/  LOP3.LUT R243, R2, R243, RZ, 0xfc, !PT ;  /* 0x000000f302f37212 */ /* 0x000fe200078efcff */
[----:B------:R-:W-:Y:S01]  /*3900*/  IMAD.MOV.U32 R2, RZ, RZ, 0x20 ;  /* 0x00000020ff027424 */ /* 0x000fe200078e00ff */
[----:B------:R-:W-:Y:S01]  /*3910*/  SEL R222, R222, 0xffffffe0, !P1 ;  /* 0xffffffe0dede7807 */ /* 0x000fe20004800000 */
[----:B------:R-:W-:Y:S01]  /*3920*/  IMAD.IADD R225, R6, 0x1, R229 ;  /* 0x0000000106e17824 */ /* 0x000fe200078e02e5 */
[----:B------:R-:W-:-:S02]  /*3930*/  LOP3.LUT P3, RZ, R217, 0x4, RZ, 0xc0, !PT ;  /* 0x00000004d9ff7812 */ /* 0x000fc4000786c0ff */
[----:B------:R-:W-:Y:S02]  /*3940*/  CS2R R154, SRZ ;  /* 0x00000000009a7805 */ /* 0x000fe4000001ff00 */
[----:B------:R-:W-:Y:S01]  /*3950*/  LOP3.LUT P0, RZ, R217, 0x2, RZ, 0xc0, !PT ;  /* 0x00000002d9ff7812 */ /* 0x000fe2000780c0ff */
[----:B------:R-:W-:Y:S01]  /*3960*/  IMAD.IADD R224, R222, 0x1, R227 ;  /* 0x00000001dee07824 */ /* 0x000fe200078e02e3 */
[----:B------:R-:W-:Y:S01]  /*3970*/  LOP3.LUT R251, R218, 0xc00, R3, 0xf8, !PT ;  /* 0x00000c00dafb7812 */ /* 0x000fe200078ef803 */
[C---:B------:R-:W-:Y:S01]  /*3980*/  IMAD.IADD R226, R222.reuse, 0x1, R229 ;  /* 0x00000001dee27824 */ /* 0x040fe200078e02e5 */
[----:B------:R-:W-:Y:S01]  /*3990*/  LOP3.LUT R242, R9, R242, RZ, 0xfc, !PT ;  /* 0x000000f209f27212 */ /* 0x000fe200078efcff */
[----:B------:R-:W-:Y:S01]  /*39a0*/  IMAD.IADD R221, R222, 0x1, R223 ;  /* 0x00000001dedd7824 */ /* 0x000fe200078e02df */
        /* <DEDUP_REMOVED lines=43> */
[----:B------:R-:W-:Y:S01]  /*3c60*/  LOP3.LUT P4, RZ, R217, 0x8, RZ, 0xc0, !PT ;  /* 0x00000008d9ff7812 */ /* 0x000fe2000788c0ff */
[----:B------:R-:W-:Y:S01]  /*3c70*/  VIADD R244, R244, -UR47 ;  /* 0x8000002ff4f47c36 */ /* 0x000fe20008000000 */
[----:B------:R-:W-:Y:S01]  /*3c80*/  SEL R216, R216, 0xffffffc0, !P3 ;  /* 0xffffffc0d8d87807 */ /* 0x000fe20005800000 */
[----:B------:R-:W-:Y:S01]  /*3c90*/  IMAD.IADD R222, R222, 0x1, R225 ;  /* 0x00000001dede7824 */ /* 0x000fe200078e02e1 */
[----:B------:R-:W-:Y:S01]  /*3ca0*/  SEL R2, R2, 0xffffffe0, !P0 ;  /* 0xffffffe002027807 */ /* 0x000fe20004000000 */
[----:B------:R-:W1:Y:S01]  /*3cb0*/  LDCU UR8, c[0x0][0x440] ;  /* 0x00008800ff0877ac */ /* 0x000e620008000800 */
[----:B------:R-:W-:-:S02]  /*3cc0*/  SEL R245, R245, 0xfffffff0, !P3 ;  /* 0xfffffff0f5f57807 */ /* 0x000fc40005800000 */
[----:B------:R-:W-:Y:S01]  /*3cd0*/  LOP3.LUT R250, R232, 0x38, RZ, 0xc0, !PT ;  /* 0x00000038e8fa7812 */ /* 0x000fe200078ec0ff */
[----:B------:R-:W1:Y:S01]  /*3ce0*/  LDCU UR9, c[0x0][0x3e0] ;  /* 0x00007c00ff0977ac */ /* 0x000e620008000800 */
[----:B------:R-:W-:Y:S02]  /*3cf0*/  LOP3.LUT R219, R4, 0x200, R3, 0xf8, !PT ;  /* 0x0000020004db7812 */ /* 0x000fe400078ef803 */
[----:B------:R-:W-:Y:S01]  /*3d00*/  LOP3.LUT R251, R251, R0, RZ, 0xfc, !PT ;  /* 0x00000000fbfb7212 */ /* 0x000fe200078efcff */
[----:B------:R-:W1:Y:S01]  /*3d10*/  LDCU UR13, c[0x0][0x50c] ;  /* 0x0000a180ff0d77ac */ /* 0x000e620008000800 */
[----:B------:R-:W1:Y:S01]  /*3d20*/  LDCU UR12, c[0x0][0x45c] ;  /* 0x00008b80ff0c77ac */ /* 0x000e620008000800 */
[----:B--2---:R-:W-:Y:S02]  /*3d30*/  USHF.L.U32 UR14, UR14, 0x6, URZ ;  /* 0x000000060e0e7899 */ /* 0x004fe400080006ff */
[----:B------:R-:W-:-:S12]  /*3d40*/  UIADD3 UR50, UPT, UPT, UR50, 0x40, -UR39 ;  /* 0x0000004032327890 */ /* 0x000fd8000fffe827 */
.L_x_688:
[----:B------:R-:W0:Y:S01]  /*3d50*/  LDGDEPBAR ;  /* 0x00000000000079af */ /* 0x000e220000000000 */
[----:B------:R-:W-:Y:S01]  /*3d60*/  MOV R116, UR10 ;  /* 0x0000000a00747c02 */ /* 0x000fe20008000f00 */
[C---:B-----5:R-:W-:Y:S01]  /*3d70*/  FMUL.FTZ R200, R235.reuse, 1.4426950216293334961 ;  /* 0x3fb8aa3bebc87820 */ /* 0x060fe20000410000 */
[----:B------:R-:W-:Y:S01]  /*3d80*/  MOV R117, UR11 ;  /* 0x0000000b00757c02 */ /* 0x000fe20008000f00 */
[----:B------:R-:W-:Y:S01]  /*3d90*/  UIADD3 UR48, UPT, UPT, UR48, -0x40, URZ ;  /* 0xffffffc030307890 */ /* 0x000fe2000fffe0ff */
[----:B------:R-:W-:Y:S01]  /*3da0*/  FSETP.NEU.FTZ.AND P1, PT, R235, -INF , PT ;  /* 0xff800000eb00780b */ /* 0x000fe20003f3d000 */
[----:B------:R-:W-:Y:S02]  /*3db0*/  USHF.L.U32 UR15, UR41, 0x6, URZ ;  /* 0x00000006290f7899 */ /* 0x000fe400080006ff */
[----:B------:R-:W-:Y:S01]  /*3dc0*/  UISETP.GE.AND UP0, UPT, UR48, UR50, UPT ;  /* 0x000000323000728c */ /* 0x000fe2000bf06270 */
[----:B------:R-:W-:Y:S01]  /*3dd0*/  FSEL R200, R200, RZ, P1 ;  /* 0x000000ffc8c87208 */ /* 0x000fe20000800000 */
[----:B------:R-:W-:Y:S01]  /*3de0*/  UIADD3 UR15, UPT, UPT, UR15, 0x40, URZ ;  /* 0x000000400f0f7890 */ /* 0x000fe2000fffe0ff */
[----:B------:R-:W-:Y:S01]  /*3df0*/  FSETP.NEU.FTZ.AND P1, PT, R234, -INF , PT ;  /* 0xff800000ea00780b */ /* 0x000fe20003f3d000 */
[----:B------:R-:W-:Y:S02]  /*3e00*/  UIADD3 UR46, UPT, UPT, UR46, -0x1, URZ ;  /* 0xffffffff2e2e7890 */ /* 0x000fe4000fffe0ff */
[----:B------:R-:W-:Y:S06]  /*3e10*/  UISETP.LT.AND UP0, UPT, UR15, UR39, UP0 ;  /* 0x000000270f00728c */ /* 0x000fec0008701270 */
[----:B------:R-:W-:Y:S01]  /*3e20*/  PLOP3.LUT P0, PT, PT, PT, UP0, 0x80, 0x8 ;  /* 0x000000000008781c */ /* 0x000fe20003f0f008 */
[----:B------:R-:W-:Y:S01]  /*3e30*/  UISETP.GT.AND UP0, UPT, UR46, UR49, UPT ;  /* 0x000000312e00728c */ /* 0x000fe2000bf04270 */
[----:B------:R-:W-:Y:S04]  /*3e40*/  DEPBAR.LE SB0, 0x0 ;  /* 0x000080000000791a */ /* 0x000fe80000000000 */
[----:B------:R-:W-:Y:S06]  /*3e50*/  BAR.SYNC.DEFER_BLOCKING 0x0 ;  /* 0x0000000000007b1d */ /* 0x000fec0000010000 */
[----:B------:R-:W-:Y:S01]  /*3e60*/  @UP0 UIADD3 UR17, UP1, UPT, UR58, -0x100, URZ ;  /* 0xffffff003a110890 */ /* 0x000fe2000ff3e0ff */
[C---:B------:R-:W-:Y:S02]  /*3e70*/  @!P0 VIADDMNMX R202, R244.reuse, -R240, UR39, PT ;  /* 0x00000027f4ca8e46 */ /* 0x040fe4000b8009f0 */
[C---:B------:R-:W-:Y:S01]  /*3e80*/  @!P0 IADD3 R199, PT, PT, R233.reuse, 0x1, RZ ;  /* 0x00000001e9c78810 */ /* 0x040fe20007ffe0ff */
[----:B------:R-:W-:Y:S01]  /*3e90*/  @UP0 UIADD3.X UR15, UPT, UPT, UR59, -0x1, URZ, UP1, !UPT ;  /* 0xffffffff3b0f0890 */ /* 0x000fe20008ffe4ff */
[C---:B------:R-:W-:Y:S01]  /*3ea0*/  @!P0 ISETP.GE.AND P2, PT, R233.reuse, R202, PT ;  /* 0x000000cae900820c */ /* 0x040fe20003f46270 */
[----:B------:R-:W-:Y:S01]  /*3eb0*/  @UP0 UIADD3 UR10, UP1, UPT, UR10, -0x100, URZ ;  /* 0xffffff000a0a0890 */ /* 0x000fe2000ff3e0ff */
[----:B------:R-:W-:Y:S02]  /*3ec0*/  @!P0 VIADDMNMX R198, R244, -R237, UR39, PT ;  /* 0x00000027f4c68e46 */ /* 0x000fe4000b8009ed */
[----:B------:R-:W-:Y:S01]  /*3ed0*/  @!P0 IADD3 R203, PT, PT, R233, 0x8, RZ ;  /* 0x00000008e9cb8810 */ /* 0x000fe20007ffe0ff */
[----:B------:R-:W-:Y:S01]  /*3ee0*/  @UP0 UIADD3.X UR11, UPT, UPT, UR11, -0x1, URZ, UP1, !UPT ;  /* 0xffffffff0b0b0890 */ /* 0x000fe20008ffe4ff */
[----:B------:R-:W-:Y:S06]  /*3ef0*/  LDSM.16.M88.4 R84, [R229] ;  /* 0x00000000e554783b */ /* 0x000fec0000000200 */
[----:B------:R-:W2:Y:S06]  /*3f00*/  LDSM.16.M88.4 R88, [R227+0x10000] ;  /* 0x01000000e358783b */ /* 0x000eac0000000200 */
[----:B------:R-:W3:Y:S06]  /*3f10*/  LDSM.16.M88.4 R92, [R227+0x10800] ;  /* 0x01080000e35c783b */ /* 0x000eec0000000200 */
[----:B------:R-:W-:Y:S06]  /*3f20*/  LDSM.16.M88.4 R96, [R226] ;  /* 0x00000000e260783b */ /* 0x000fec0000000200 */
[----:B-1----:R-:W1:Y:S06]  /*3f30*/  LDSM.16.M88.4 R100, [R224+0x10000] ;  /* 0x01000000e064783b */ /* 0x002e6c0000000200 */
[----:B------:R-:W1:Y:S06]  /*3f40*/  LDSM.16.M88.4 R104, [R224+0x10800] ;  /* 0x01080000e068783b */ /* 0x000e6c0000000200 */
[----:B------:R-:W-:Y:S06]  /*3f50*/  LDSM.16.M88.4 R108, [R225] ;  /* 0x00000000e16c783b */ /* 0x000fec0000000200 */
[----:B------:R-:W1:Y:S01]  /*3f60*/  LDSM.16.M88.4 R112, [R223+0x10000] ;  /* 0x01000000df70783b */ /* 0x000e620000000200 */
[C---:B--2---:R-:W-:Y:S08]  /*3f70*/  HMMA.16816.F32 R4, R84.reuse, R88, RZ ;  /* 0x000000585404723c */ /* 0x044ff000000018ff */
[C---:B------:R-:W-:Y:S01]  /*3f80*/  HMMA.16816.F32 R8, R84.reuse, R90, RZ ;  /* 0x0000005a5408723c */ /* 0x040fe200000018ff */
[----:B------:R-:W-:Y:S07]  /*3f90*/  LDSM.16.M88.4 R88, [R222] ;  /* 0x00000000de58783b */ /* 0x000fee0000000200 */
[C---:B---34-:R-:W-:Y:S08]  /*3fa0*/  HMMA.16816.F32 R12, R84.reuse, R92, RZ ;  /* 0x0000005c540c723c */ /* 0x058ff000000018ff */
[----:B------:R-:W-:Y:S01]  /*3fb0*/  HMMA.16816.F32 R16, R84, R94, RZ ;  /* 0x0000005e5410723c */ /* 0x000fe200000018ff */
[----:B------:R-:W2:Y:S06]  /*3fc0*/  LDSM.16.M88.4 R84, [R223+0x10800] ;  /* 0x01080000df54783b */ /* 0x000eac0000000200 */
[----:B------:R-:W3:Y:S01]  /*3fd0*/  LDSM.16.M88.4 R92, [R221+0x10000] ;  /* 0x01000000dd5c783b */ /* 0x000ee20000000200 */
[C---:B-1----:R-:W-:Y:S08]  /*3fe0*/  HMMA.16816.F32 R4, R96.reuse, R100, R4 ;  /* 0x000000646004723c */ /* 0x042ff00000001804 */
[C---:B------:R-:W-:Y:S01]  /*3ff0*/  HMMA.16816.F32 R8, R96.reuse, R102, R8 ;  /* 0x000000666008723c */ /* 0x040fe20000001808 */
[----:B------:R-:W-:Y:S07]  /*4000*/  LDSM.16.M88.4 R100, [R229+0x2000] ;  /* 0x00200000e564783b */ /* 0x000fee0000000200 */
[C---:B------:R-:W-:Y:S08]  /*4010*/  HMMA.16816.F32 R12, R96.reuse, R104, R12 ;  /* 0x00000068600c723c */ /* 0x040ff0000000180c */
[----:B------:R-:W-:Y:S01]  /*4020*/  HMMA.16816.F32 R16, R96, R106, R16 ;  /* 0x0000006a6010723c */ /* 0x000fe20000001810 */
[----:B------:R-:W1:Y:S06]  /*4030*/  LDSM.16.M88.4 R96, [R221+0x10800] ;  /* 0x01080000dd60783b */ /* 0x000e6c0000000200 */
[----:B------:R-:W4:Y:S01]  /*4040*/  LDSM.16.M88.4 R104, [R227+0x12000] ;  /* 0x01200000e368783b */ /* 0x000f220000000200 */
        /* <DEDUP_REMOVED lines=21> */
[C---:B------:R-:W-:Y:S08]  /*41a0*/  HMMA.16816.F32 R4, R108.reuse, R112, R4 ;  /* 0x000000706c04723c */ /* 0x040ff00000001804 */
[C---:B------:R-:W-:Y:S01]  /*41b0*/  HMMA.16816.F32 R8, R108.reuse, R114, R8 ;  /* 0x000000726c08723c */ /* 0x040fe20000001808 */
[----:B------:R-:W-:Y:S07]  /*41c0*/  LDSM.16.M88.4 R112, [R227+0x14000] ;  /* 0x01400000e370783b */ /* 0x000fee0000000200 */
[C---:B-1----:R-:W-:Y:S08]  /*41d0*/  HMMA.16816.F32 R12, R108.reuse, R88, R12 ;  /* 0x000000586c0c723c */ /* 0x042ff0000000180c */
[----:B------:R-:W-:Y:S01]  /*41e0*/  HMMA.16816.F32 R16, R108, R90, R16 ;  /* 0x0000005a6c10723c */ /* 0x000fe20000001810 */
[----:B------:R-:W1:Y:S06]  /*41f0*/  LDSM.16.M88.4 R88, [R221+0x12800] ;  /* 0x01280000dd58783b */ /* 0x000e6c0000000200 */
[----:B------:R-:W1:Y:S01]  /*4200*/  LDSM.16.M88.4 R108, [R229+0x4000] ;  /* 0x00400000e56c783b */ /* 0x000e620000000200 */
[C---:B---3--:R-:W-:Y:S08]  /*4210*/  HMMA.16816.F32 R4, R92.reuse, R96, R4 ;  /* 0x000000605c04723c */ /* 0x048ff00000001804 */
[C---:B------:R-:W-:Y:S01]  /*4220*/  HMMA.16816.F32 R8, R92.reuse, R98, R8 ;  /* 0x000000625c08723c */ /* 0x040fe20000001808 */
[----:B------:R-:W-:Y:S07]  /*4230*/  LDSM.16.M88.4 R96, [R224+0x14000] ;  /* 0x01400000e060783b */ /* 0x000fee0000000200 */
[C---:B--2---:R-:W-:Y:S08]  /*4240*/  HMMA.16816.F32 R12, R92.reuse, R84, R12 ;  /* 0x000000545c0c723c */ /* 0x044ff0000000180c */
        /* <DEDUP_REMOVED lines=23> */
[----:B------:R3:W1:Y:S01]  /*43c0*/  LDSM.16.M88.4 R92, [R229+0x6000] ;  /* 0x00600000e55c783b */ /* 0x0006620000000200 */
[C---:B----4-:R-:W-:Y:S08]  /*43d0*/  HMMA.16816.F32 R4, R100.reuse, R104, R4 ;  /* 0x000000686404723c */ /* 0x050ff00000001804 */
[C---:B------:R-:W-:Y:S01]  /*43e0*/  HMMA.16816.F32 R8, R100.reuse, R106, R8 ;  /* 0x0000006a6408723c */ /* 0x040fe20000001808 */
[----:B------:R-:W-:Y:S07]  /*43f0*/  LDSM.16.M88.4 R104, [R224+0x16000] ;  /* 0x01600000e068783b */ /* 0x000fee0000000200 */
[C---:B--2---:R-:W-:Y:S03]  /*4400*/  HMMA.16816.F32 R12, R100.reuse, R84, R12 ;  /* 0x00000054640c723c */ /* 0x044fe6000000180c */
[----:B---3--:R-:W-:Y:S05]  /*4410*/  LEA R229, R251, UR4, 0x1 ;  /* 0x00000004fbe57c11 */ /* 0x008fea000f8e08ff */
[----:B------:R-:W-:Y:S01]  /*4420*/  HMMA.16816.F32 R16, R100, R86, R16 ;  /* 0x000000566410723c */ /* 0x000fe20000001810 */
[----:B------:R2:W3:Y:S06]  /*4430*/  LDSM.16.M88.4 R84, [R227+0x16800] ;  /* 0x01680000e354783b */ /* 0x0004ec0000000200 */
[----:B------:R4:W3:Y:S01]  /*4440*/  LDSM.16.M88.4 R100, [R226+0x6000] ;  /* 0x00600000e264783b */ /* 0x0008e20000000200 */
[C---:B------:R-:W-:Y:S08]  /*4450*/  HMMA.16816.F32 R4, R108.reuse, R112, R4 ;  /* 0x000000706c04723c */ /* 0x040ff00000001804 */
[C---:B------:R-:W-:Y:S01]  /*4460*/  HMMA.16816.F32 R8, R108.reuse, R114, R8 ;  /* 0x000000726c08723c */ /* 0x040fe20000001808 */
[----:B------:R-:W-:Y:S07]  /*4470*/  LDSM.16.M88.4 R112, [R223+0x16000] ;  /* 0x01600000df70783b */ /* 0x000fee0000000200 */
[C---:B-1----:R-:W-:Y:S03]  /*4480*/  HMMA.16816.F32 R12, R108.reuse, R88, R12 ;  /* 0x000000586c0c723c */ /* 0x042fe6000000180c */
[----:B--2---:R-:W-:Y:S02]  /*4490*/  LEA R227, R242, UR4, 0x1 ;  /* 0x00000004f2e37c11 */ /* 0x004fe4000f8e08ff */
[C---:B----4-:R-:W-:Y:S03]  /*44a0*/  IADD3 R226, PT, PT, R2.reuse, R229, RZ ;  /* 0x000000e502e27210 */ /* 0x050fe60007ffe0ff */
[----:B------:R-:W-:Y:S01]  /*44b0*/  HMMA.16816.F32 R16, R108, R90, R16 ;  /* 0x0000005a6c10723c */ /* 0x000fe20000001810 */
[----:B------:R1:W2:Y:S06]  /*44c0*/  LDSM.16.M88.4 R88, [R224+0x16800] ;  /* 0x01680000e058783b */ /* 0x0002ac0000000200 */
[----:B------:R4:W2:Y:S01]  /*44d0*/  LDSM.16.M88.4 R108, [R225+0x6000] ;  /* 0x00600000e16c783b */ /* 0x0008a20000000200 */
[C---:B------:R-:W-:Y:S08]  /*44e0*/  HMMA.16816.F32 R4, R92.reuse, R96, R4 ;  /* 0x000000605c04723c */ /* 0x040ff00000001804 */
[C---:B------:R-:W-:Y:S01]  /*44f0*/  HMMA.16816.F32 R8, R92.reuse, R98, R8 ;  /* 0x000000625c08723c */ /* 0x040fe20000001808 */
[----:B------:R-:W-:Y:S07]  /*4500*/  LDSM.16.M88.4 R96, [R221+0x16000] ;  /* 0x01600000dd60783b */ /* 0x000fee0000000200 */
[C---:B---3--:R-:W-:Y:S03]  /*4510*/  HMMA.16816.F32 R12, R92.reuse, R84, R12 ;  /* 0x000000545c0c723c */ /* 0x048fe6000000180c */
[----:B-1----:R-:W-:Y:S02]  /*4520*/  IADD3 R224, PT, PT, R2, R227, RZ ;  /* 0x000000e302e07210 */ /* 0x002fe40007ffe0ff */
[C---:B----4-:R-:W-:Y:S03]  /*4530*/  IADD3 R225, PT, PT, R216.reuse, R229, RZ ;  /* 0x000000e5d8e17210 */ /* 0x050fe60007ffe0ff */
[----:B------:R-:W-:Y:S01]  /*4540*/  HMMA.16816.F32 R16, R92, R86, R16 ;  /* 0x000000565c10723c */ /* 0x000fe20000001810 */
[----:B------:R1:W3:Y:S06]  /*4550*/  LDSM.16.M88.4 R84, [R223+0x16800] ;  /* 0x01680000df54783b */ /* 0x0002ec0000000200 */
[----:B------:R-:W4:Y:S01]  /*4560*/  LDSM.16.M88.4 R92, [R222+0x6000] ;  /* 0x00600000de5c783b */ /* 0x000f220000000200 */
[C---:B------:R-:W-:Y:S08]  /*4570*/  HMMA.16816.F32 R4, R100.reuse, R104, R4 ;  /* 0x000000686404723c */ /* 0x040ff00000001804 */
[C---:B------:R-:W-:Y:S08]  /*4580*/  HMMA.16816.F32 R8, R100.reuse, R106, R8 ;  /* 0x0000006a6408723c */ /* 0x040ff00000001808 */
[C---:B--2---:R-:W-:Y:S03]  /*4590*/  HMMA.16816.F32 R12, R100.reuse, R88, R12 ;  /* 0x00000058640c723c */ /* 0x044fe6000000180c */
[----:B-1----:R-:W-:Y:S05]  /*45a0*/  IADD3 R223, PT, PT, R216, R227, RZ ;  /* 0x000000e3d8df7210 */ /* 0x002fea0007ffe0ff */
[----:B------:R-:W-:Y:S08]  /*45b0*/  HMMA.16816.F32 R16, R100, R90, R16 ;  /* 0x0000005a6410723c */ /* 0x000ff00000001810 */
[C---:B------:R-:W-:Y:S08]  /*45c0*/  HMMA.16816.F32 R4, R108.reuse, R112, R4 ;  /* 0x000000706c04723c */ /* 0x040ff00000001804 */
[C---:B------:R-:W-:Y:S08]  /*45d0*/  HMMA.16816.F32 R8, R108.reuse, R114, R8 ;  /* 0x000000726c08723c */ /* 0x040ff00000001808 */
[C---:B---3--:R-:W-:Y:S08]  /*45e0*/  HMMA.16816.F32 R12, R108.reuse, R84, R12 ;  /* 0x000000546c0c723c */ /* 0x048ff0000000180c */
[----:B------:R-:W-:Y:S01]  /*45f0*/  HMMA.16816.F32 R16, R108, R86, R16 ;  /* 0x000000566c10723c */ /* 0x000fe20000001810 */
[----:B------:R-:W1:Y:S07]  /*4600*/  LDSM.16.M88.4 R84, [R221+0x16800] ;  /* 0x01680000dd54783b */ /* 0x000e6e0000000200 */
[C---:B----4-:R-:W-:Y:S08]  /*4610*/  HMMA.16816.F32 R4, R92.reuse, R96, R4 ;  /* 0x000000605c04723c */ /* 0x050ff00000001804 */
[C---:B------:R-:W-:Y:S11]  /*4620*/  HMMA.16816.F32 R8, R92.reuse, R98, R8 ;  /* 0x000000625c08723c */ /* 0x040ff60000001808 */
[----:B------:R-:W-:Y:S01]  /*4630*/  FMUL.FTZ R118, R4, UR13 ;  /* 0x0000000d04767c20 */ /* 0x000fe20008410000 */
[----:B------:R-:W-:Y:S01]  /*4640*/  FMUL.FTZ R121, R7, UR13 ;  /* 0x0000000d07797c20 */ /* 0x000fe20008410000 */
[----:B------:R-:W-:Y:S01]  /*4650*/  FMUL.FTZ R119, R5, UR13 ;  /* 0x0000000d05777c20 */ /* 0x000fe20008410000 */
[----:B------:R-:W-:Y:S03]  /*4660*/  FMUL.FTZ R120, R6, UR13 ;  /* 0x0000000d06787c20 */ /* 0x000fe60008410000 */
[----:B------:R-:W2:Y:S02]  /*4670*/  MUFU.TANH R118, R118 ;  /* 0x0000007600767308 */ /* 0x000ea40000002400 */
[----:B------:R-:W-:Y:S01]  /*4680*/  FMUL.FTZ R122, R8, UR13 ;  /* 0x0000000d087a7c20 */ /* 0x000fe20008410000 */
[----:B------:R-:W-:Y:S01]  /*4690*/  FMUL.FTZ R123, R9, UR13 ;  /* 0x0000000d097b7c20 */ /* 0x000fe20008410000 */
[----:B------:R-:W-:Y:S01]  /*46a0*/  FMUL.FTZ R124, R10, UR13 ;  /* 0x0000000d0a7c7c20 */ /* 0x000fe20008410000 */
[----:B------:R-:W-:Y:S01]  /*46b0*/  FMUL.FTZ R125, R11, UR13 ;  /* 0x0000000d0b7d7c20 */ /* 0x000fe20008410000 */
[C---:B-1----:R-:W-:Y:S04]  /*46c0*/  HMMA.16816.F32 R12, R92.reuse, R84, R12 ;  /* 0x000000545c0c723c */ /* 0x042fe8000000180c */
[----:B------:R-:W1:Y:S04]  /*46d0*/  MUFU.TANH R121, R121 ;  /* 0x0000007900797308 */ /* 0x000e680000002400 */
[----:B------:R-:W-:Y:S06]  /*46e0*/  HMMA.16816.F32 R16, R92, R86, R16 ;  /* 0x000000565c10723c */ /* 0x000fec0000001810 */
[----:B------:R-:W3:Y:S01]  /*46f0*/  MUFU.TANH R119, R119 ;  /* 0x0000007700777308 */ /* 0x000ee20000002400 */
[-C--:B--2---:R-:W-:Y:S02]  /*4700*/  MOV R131, R118.reuse ;  /* 0x0000007600837202 */ /* 0x084fe40000000f00 */
[C---:B------:R-:W-:Y:S01]  /*4710*/  @!P0 FSEL R131, R118.reuse, -INF , !P2 ;  /* 0xff80000076838808 */ /* 0x040fe20005000000 */
[----:B------:R-:W-:Y:S01]  /*4720*/  FFMA.FTZ R118, -R118, R118, 1 ;  /* 0x3f80000076767423 */ /* 0x000fe20000010176 */
[----:B------:R-:W-:Y:S05]  /*4730*/  @!P0 ISETP.GE.AND P2, PT, R199, R202, PT ;  /* 0x000000cac700820c */ /* 0x000fea0003f46270 */
[----:B------:R-:W2:Y:S01]  /*4740*/  MUFU.TANH R122, R122 ;  /* 0x0000007a007a7308 */ /* 0x000ea20000002400 */
[--C-:B------:R-:W-:Y:S01]  /*4750*/  FFMA.FTZ R228, R131, UR12, -R200.reuse ;  /* 0x0000000c83e47c23 */ /* 0x100fe200080108c8 */
[----:B------:R-:W-:Y:S01]  /*4760*/  FMUL.FTZ R131, R234, 1.4426950216293334961 ;  /* 0x3fb8aa3bea837820 */ /* 0x000fe20000410000 */
[----:B-1----:R-:W-:Y:S01]  /*4770*/  MOV R204, R121 ;  /* 0x0000007900cc7202 */ /* 0x002fe20000000f00 */
[----:B------:R-:W-:Y:S01]  /*4780*/  FMUL.FTZ R126, R12, UR13 ;  /* 0x0000000d0c7e7c20 */ /* 0x000fe20008410000 */
[----:B------:R-:W-:Y:S01]  /*4790*/  FMUL.FTZ R127, R13, UR13 ;  /* 0x0000000d0d7f7c20 */ /* 0x000fe20008410000 */
[----:B------:R-:W-:Y:S01]  /*47a0*/  FMUL.FTZ R128, R14, UR13 ;  /* 0x0000000d0e807c20 */ /* 0x000fe20008410000 */
[----:B------:R-:W-:Y:S03]  /*47b0*/  FSEL R131, R131, RZ, P1 ;  /* 0x000000ff83837208 */ /* 0x000fe60000800000 */
[----:B------:R-:W1:Y:S01]  /*47c0*/  MUFU.TANH R123, R123 ;  /* 0x0000007b007b7308 */ /* 0x000e620000002400 */
[----:B------:R-:W-:Y:S01]  /*47d0*/  @!P0 ISETP.GE.AND P1, PT, R199, R198, PT ;  /* 0x000000c6c700820c */ /* 0x000fe20003f26270 */
[----:B------:R-:W-:Y:S01]  /*47e0*/  FMUL.FTZ R129, R15, UR13 ;  /* 0x0000000d0f817c20 */ /* 0x000fe20008410000 */
[----:B------:R-:W-:Y:S01]  /*47f0*/  @!P0 IADD3 R199, PT, PT, R233, 0x9, RZ ;  /* 0x00000009e9c78810 */ /* 0x000fe20007ffe0ff */
[----:B------:R-:W-:Y:S01]  /*4800*/  FMUL.FTZ R130, R16, UR13 ;  /* 0x0000000d10827c20 */ /* 0x000fe20008410000 */
[----:B------:R-:W-:Y:S01]  /*4810*/  @!P0 FSEL R204, R121, -INF , !P1 ;  /* 0xff80000079cc8808 */ /* 0x000fe20004800000 */
[----:B------:R-:W-:Y:S01]  /*4820*/  FMUL.FTZ R196, R17, UR13 ;  /* 0x0000000d11c47c20 */ /* 0x000fe20008410000 */
[----:B------:R-:W-:Y:S03]  /*4830*/  @!P0 ISETP.GE.AND P1, PT, R203, R202, PT ;  /* 0x000000cacb00820c */ /* 0x000fe60003f26270 */
[----:B------:R-:W4:Y:S01]  /*4840*/  MUFU.TANH R124, R124 ;  /* 0x0000007c007c7308 */ /* 0x000f220000002400 */
[----:B---3--:R-:W-:Y:S01]  /*4850*/  MOV R201, R119 ;  /* 0x0000007700c97202 */ /* 0x008fe20000000f00 */
[--C-:B------:R-:W-:Y:S01]  /*4860*/  FFMA.FTZ R207, R204, UR12, -R131.reuse ;  /* 0x0000000ccccf7c23 */ /* 0x100fe20008010883 */
[----:B------:R-:W-:Y:S01]  /*4870*/  @!P0 FSEL R201, R119, -INF , !P2 ;  /* 0xff80000077c98808 */ /* 0x000fe20005000000 */
[----:B------:R-:W-:Y:S01]  /*4880*/  FMUL.FTZ R197, R18, UR13 ;  /* 0x0000000d12c57c20 */ /* 0x000fe20008410000 */
[----:B--2---:R-:W-:Y:S01]  /*4890*/  MOV R205, R122 ;  /* 0x0000007a00cd7202 */ /* 0x004fe20000000f00 */
[----:B------:R-:W-:Y:S01]  /*48a0*/  FMUL.FTZ R230, R19, UR13 ;  /* 0x0000000d13e67c20 */ /* 0x000fe20008410000 */
[----:B------:R-:W-:Y:S03]  /*48b0*/  @!P0 FSEL R205, R122, -INF , !P1 ;  /* 0xff8000007acd8808 */ /* 0x000fe60004800000 */
[----:B------:R-:W2:Y:S01]  /*48c0*/  MUFU.TANH R125, R125 ;  /* 0x0000007d007d7308 */ /* 0x000ea20000002400 */
[----:B------:R-:W-:Y:S01]  /*48d0*/  @!P0 ISETP.GE.AND P1, PT, R199, R202, PT ;  /* 0x000000cac700820c */ /* 0x000fe20003f26270 */
[--C-:B------:R-:W-:Y:S01]  /*48e0*/  FFMA.FTZ R215, R201, UR12, -R200.reuse ;  /* 0x0000000cc9d77c23 */ /* 0x100fe200080108c8 */
[----:B-1----:R-:W-:Y:S01]  /*48f0*/  MOV R201, R123 ;  /* 0x0000007b00c97202 */ /* 0x002fe20000000f00 */
[--C-:B------:R-:W-:Y:S01]  /*4900*/  FFMA.FTZ R214, R205, UR12, -R200.reuse ;  /* 0x0000000ccdd67c23 */ /* 0x100fe200080108c8 */
[----:B------:R-:W-:Y:S01]  /*4910*/  @!P0 FSEL R201, R123, -INF , !P1 ;  /* 0xff8000007bc98808 */ /* 0x000fe20004800000 */
[----:B------:R-:W-:Y:S01]  /*4920*/  FMUL.FTZ R118, R118, UR13 ;  /* 0x0000000d76767c20 */ /* 0x000fe20008410000 */
[----:B------:R-:W-:Y:S03]  /*4930*/  @!P0 ISETP.GE.AND P1, PT, R203, R198, PT ;  /* 0x000000c6cb00820c */ /* 0x000fe60003f26270 */
[----:B------:R-:W1:Y:S01]  /*4940*/  MUFU.TANH R126, R126 ;  /* 0x0000007e007e7308 */ /* 0x000e620000002400 */
[----:B----4-:R-:W-:Y:S01]  /*4950*/  MOV R210, R124 ;  /* 0x0000007c00d27202 */ /* 0x010fe20000000f00 */
[--C-:B------:R-:W-:Y:S01]  /*4960*/  FFMA.FTZ R213, R201, UR12, -R200.reuse ;  /* 0x0000000cc9d57c23 */ /* 0x100fe200080108c8 */
[----:B------:R-:W-:Y:S01]  /*4970*/  @!P0 FSEL R210, R124, -INF , !P1 ;  /* 0xff8000007cd28808 */ /* 0x000fe20004800000 */
[----:B------:R-:W-:Y:S01]  /*4980*/  FFMA.FTZ R119, -R119, R119, 1 ;  /* 0x3f80000077777423 */ /* 0x000fe20000010177 */
[----:B------:R-:W-:Y:S01]  /*4990*/  @!P0 ISETP.GE.AND P1, PT, R199, R198, PT ;  /* 0x000000c6c700820c */ /* 0x000fe20003f26270 */
[----:B------:R-:W-:Y:S01]  /*49a0*/  FFMA.FTZ R122, -R122, R122, 1 ;  /* 0x3f8000007a7a7423 */ /* 0x000fe2000001017a */
[----:B------:R-:W-:Y:S03]  /*49b0*/  @!P0 IADD3 R203, PT, PT, R233, 0x10, RZ ;  /* 0x00000010e9cb8810 */ /* 0x000fe60007ffe0ff */
[----:B------:R-:W3:Y:S01]  /*49c0*/  MUFU.TANH R127, R127 ;  /* 0x0000007f007f7308 */ /* 0x000ee20000002400 */
[-C--:B--2---:R-:W-:Y:S01]  /*49d0*/  MOV R204, R125.reuse ;  /* 0x0000007d00cc7202 */ /* 0x084fe20000000f00 */
[----:B------:R-:W-:Y:S01]  /*49e0*/  FMUL.FTZ R119, R119, UR13 ;  /* 0x0000000d77777c20 */ /* 0x000fe20008410000 */
[----:B------:R-:W-:Y:S01]  /*49f0*/  @!P0 FSEL R204, R125, -INF , !P1 ;  /* 0xff8000007dcc8808 */ /* 0x000fe20004800000 */
[----:B------:R-:W-:Y:S01]  /*4a00*/  FMUL.FTZ R122, R122, UR13 ;  /* 0x0000000d7a7a7c20 */ /* 0x000fe20008410000 */
[----:B------:R-:W-:Y:S01]  /*4a10*/  @!P0 ISETP.GE.AND P1, PT, R203, R202, PT ;  /* 0x000000cacb00820c */ /* 0x000fe20003f26270 */
[----:B------:R-:W-:Y:S01]  /*4a20*/  FFMA.FTZ R125, -R125, R125, 1 ;  /* 0x3f8000007d7d7423 */ /* 0x000fe2000001017d */
[----:B------:R-:W-:Y:S03]  /*4a30*/  @!P0 IADD3 R199, PT, PT, R233, 0x11, RZ ;  /* 0x00000011e9c78810 */ /* 0x000fe60007ffe0ff */
[----:B------:R-:W2:Y:S01]  /*4a40*/  MUFU.TANH R120, R120 ;  /* 0x0000007800787308 */ /* 0x000ea20000002400 */
[----:B-1----:R-:W-:Y:S01]  /*4a50*/  MOV R209, R126 ;  /* 0x0000007e00d17202 */ /* 0x002fe20000000f00 */
[--C-:B------:R-:W-:Y:S01]  /*4a60*/  FFMA.FTZ R205, R204, UR12, -R131.reuse ;  /* 0x0000000ccccd7c23 */ /* 0x100fe20008010883 */
[C---:B------:R-:W-:Y:S01]  /*4a70*/  @!P0 FSEL R209, R126.reuse, -INF , !P1 ;  /* 0xff8000007ed18808 */ /* 0x040fe20004800000 */
[----:B------:R-:W-:Y:S01]  /*4a80*/  FMUL.FTZ R125, R125, UR13 ;  /* 0x0000000d7d7d7c20 */ /* 0x000fe20008410000 */
[----:B------:R-:W-:Y:S01]  /*4a90*/  @!P0 ISETP.GE.AND P1, PT, R199, R202, PT ;  /* 0x000000cac700820c */ /* 0x000fe20003f26270 */
[----:B------:R-:W-:Y:S01]  /*4aa0*/  FFMA.FTZ R123, -R123, R123, 1 ;  /* 0x3f8000007b7b7423 */ /* 0x000fe2000001017b */
[-C--:B------:R-:W-:Y:S03]  /*4ab0*/  @!P0 ISETP.GE.AND P2, PT, R233, R198.reuse, PT ;  /* 0x000000c6e900820c */ /* 0x080fe60003f46270 */
[----:B------:R-:W1:Y:S01]  /*4ac0*/  MUFU.TANH R128, R128 ;  /* 0x0000008000807308 */ /* 0x000e620000002400 */
[-C--:B---3--:R-:W-:Y:S01]  /*4ad0*/  MOV R201, R127.reuse ;  /* 0x0000007f00c97202 */ /* 0x088fe20000000f00 */
[--C-:B------:R-:W-:Y:S01]  /*4ae0*/  FFMA.FTZ R212, R209, UR12, -R200.reuse ;  /* 0x0000000cd1d47c23 */ /* 0x100fe200080108c8 */
[----:B------:R-:W-:Y:S01]  /*4af0*/  @!P0 FSEL R201, R127, -INF , !P1 ;  /* 0xff8000007fc98808 */ /* 0x000fe20004800000 */
[----:B------:R-:W-:Y:S01]  /*4b00*/  FMUL.FTZ R123, R123, UR13 ;  /* 0x0000000d7b7b7c20 */ /* 0x000fe20008410000 */
[----:B------:R-:W-:Y:S01]  /*4b10*/  @!P0 ISETP.GE.AND P1, PT, R203, R198, PT ;  /* 0x000000c6cb00820c */ /* 0x000fe20003f26270 */
[----:B------:R-:W-:Y:S01]  /*4b20*/  FFMA.FTZ R126, -R126, R126, 1 ;  /* 0x3f8000007e7e7423 */ /* 0x000fe2000001017e */
[----:B------:R-:W-:Y:S03]  /*4b30*/  FFMA.FTZ R127, -R127, R127, 1 ;  /* 0x3f8000007f7f7423 */ /* 0x000fe6000001017f */
[----:B------:R-:W3:Y:S01]  /*4b40*/  MUFU.TANH R129, R129 ;  /* 0x0000008100817308 */ /* 0x000ee20000002400 */
[-C--:B--2---:R-:W-:Y:S01]  /*4b50*/  MOV R206, R120.reuse ;  /* 0x0000007800ce7202 */ /* 0x084fe20000000f00 */
[--C-:B------:R-:W-:Y:S01]  /*4b60*/  FFMA.FTZ R211, R201, UR12, -R200.reuse ;  /* 0x0000000cc9d37c23 */ /* 0x100fe200080108c8 */
[C---:B------:R-:W-:Y:S01]  /*4b70*/  @!P0 FSEL R206, R120.reuse, -INF , !P2 ;  /* 0xff80000078ce8808 */ /* 0x040fe20005000000 */
[----:B------:R-:W-:Y:S01]  /*4b80*/  FFMA.FTZ R120, -R120, R120, 1 ;  /* 0x3f80000078787423 */ /* 0x000fe20000010178 */
[----:B------:R-:W-:Y:S01]  /*4b90*/  @!P0 IADD3 R201, PT, PT, R233, 0x18, RZ ;  /* 0x00000018e9c98810 */ /* 0x000fe20007ffe0ff */
[----:B------:R-:W-:Y:S01]  /*4ba0*/  FMUL.FTZ R126, R126, UR13 ;  /* 0x0000000d7e7e7c20 */ /* 0x000fe20008410000 */
[----:B------:R-:W-:Y:S03]  /*4bb0*/  FMUL.FTZ R127, R127, UR13 ;  /* 0x0000000d7f7f7c20 */ /* 0x000fe60008410000 */
[----:B------:R-:W2:Y:S01]  /*4bc0*/  MUFU.TANH R130, R130 ;  /* 0x0000008200827308 */ /* 0x000ea20000002400 */
[----:B-1----:R-:W-:Y:S01]  /*4bd0*/  MOV R222, R128 ;  /* 0x0000008000de7202 */ /* 0x002fe20000000f00 */
[--C-:B------:R-:W-:Y:S01]  /*4be0*/  FFMA.FTZ R208, R206, UR12, -R131.reuse ;  /* 0x0000000cced07c23 */ /* 0x100fe20008010883 */
[----:B------:R-:W-:Y:S01]  /*4bf0*/  @!P0 FSEL R222, R128, -INF , !P1 ;  /* 0xff80000080de8808 */ /* 0x000fe20004800000 */
[--C-:B------:R-:W-:Y:S01]  /*4c00*/  FFMA.FTZ R206, R210, UR12, -R131.reuse ;  /* 0x0000000cd2ce7c23 */ /* 0x100fe20008010883 */
[----:B------:R-:W-:Y:S01]  /*4c10*/  @!P0 ISETP.GE.AND P1, PT, R199, R198, PT ;  /* 0x000000c6c700820c */ /* 0x000fe20003f26270 */
[----:B------:R-:W-:Y:S01]  /*4c20*/  FMUL.FTZ R120, R120, UR13 ;  /* 0x0000000d78787c20 */ /* 0x000fe20008410000 */
[----:B------:R-:W-:Y:S03]  /*4c30*/  @!P0 IADD3 R199, PT, PT, R233, 0x19, RZ ;  /* 0x00000019e9c78810 */ /* 0x000fe60007ffe0ff */
[----:B------:R-:W1:Y:S01]  /*4c40*/  MUFU.TANH R196, R196 ;  /* 0x000000c400c47308 */ /* 0x000e620000002400 */
[-C--:B---3--:R-:W-:Y:S01]  /*4c50*/  MOV R210, R129.reuse ;  /* 0x0000008100d27202 */ /* 0x088fe20000000f00 */
[--C-:B------:R-:W-:Y:S01]  /*4c60*/  FFMA.FTZ R204, R222, UR12, -R131.reuse ;  /* 0x0000000cdecc7c23 */ /* 0x100fe20008010883 */
[----:B------:R-:W-:Y:S01]  /*4c70*/  @!P0 FSEL R210, R129, -INF , !P1 ;  /* 0xff80000081d28808 */ /* 0x000fe20004800000 */
[----:B------:R-:W-:Y:S01]  /*4c80*/  FFMA.FTZ R128, -R128, R128, 1 ;  /* 0x3f80000080807423 */ /* 0x000fe20000010180 */
[----:B------:R-:W-:Y:S01]  /*4c90*/  @!P0 ISETP.GE.AND P1, PT, R201, R202, PT ;  /* 0x000000cac900820c */ /* 0x000fe20003f26270 */
[----:B------:R-:W-:Y:S01]  /*4ca0*/  FFMA.FTZ R129, -R129, R129, 1 ;  /* 0x3f80000081817423 */ /* 0x000fe20000010181 */
[----:B------:R-:W-:Y:S03]  /*4cb0*/  LEA R222, R243, UR5, 0x1 ;  /* 0x00000005f3de7c11 */ /* 0x000fe6000f8e08ff */
[----:B------:R-:W3:Y:S01]  /*4cc0*/  MUFU.TANH R197, R197 ;  /* 0x000000c500c57308 */ /* 0x000ee20000002400 */
[----:B--2---:R-:W-:Y:S01]  /*4cd0*/  MOV R209, R130 ;  /* 0x0000008200d17202 */ /* 0x004fe20000000f00 */
[--C-:B------:R-:W-:Y:S01]  /*4ce0*/  FFMA.FTZ R203, R210, UR12, -R131.reuse ;  /* 0x0000000cd2cb7c23 */ /* 0x100fe20008010883 */
[----:B------:R-:W-:Y:S01]  /*4cf0*/  @!P0 FSEL R209, R130, -INF , !P1 ;  /* 0xff80000082d18808 */ /* 0x000fe20004800000 */
[----:B------:R-:W-:Y:S01]  /*4d00*/  FMUL.FTZ R128, R128, UR13 ;  /* 0x0000000d80807c20 */ /* 0x000fe20008410000 */
[----:B------:R-:W-:Y:S01]  /*4d10*/  @!P0 ISETP.GE.AND P1, PT, R199, R202, PT ;  /* 0x000000cac700820c */ /* 0x000fe20003f26270 */
[----:B------:R-:W-:Y:S01]  /*4d20*/  FMUL.FTZ R129, R129, UR13 ;  /* 0x0000000d81817c20 */ /* 0x000fe20008410000 */
[----:B------:R-:W-:Y:S03]  /*4d30*/  FFMA.FTZ R121, -R121, R121, 1 ;  /* 0x3f80000079797423 */ /* 0x000fe60000010179 */
[----:B------:R-:W2:Y:S01]  /*4d40*/  MUFU.TANH R230, R230 ;  /* 0x000000e600e67308 */ /* 0x000ea20000002400 */
[-C--:B-1----:R-:W-:Y:S01]  /*4d50*/  MOV R221, R196.reuse ;  /* 0x000000c400dd7202 */ /* 0x082fe20000000f00 */
[--C-:B------:R-:W-:Y:S01]  /*4d60*/  FFMA.FTZ R210, R209, UR12, -R200.reuse ;  /* 0x0000000cd1d27c23 */ /* 0x100fe200080108c8 */
[C---:B------:R-:W-:Y:S01]  /*4d70*/  @!P0 FSEL R221, R196.reuse, -INF , !P1 ;  /* 0xff800000c4dd8808 */ /* 0x040fe20004800000 */
[----:B------:R-:W-:Y:S01]  /*4d80*/  FFMA.FTZ R196, -R196, R196, 1 ;  /* 0x3f800000c4c47423 */ /* 0x000fe200000101c4 */
[----:B------:R-:W-:Y:S01]  /*4d90*/  @!P0 ISETP.GE.AND P1, PT, R201, R198, PT ;  /* 0x000000c6c900820c */ /* 0x000fe20003f26270 */
[----:B------:R-:W-:Y:S01]  /*4da0*/  FMUL.FTZ R121, R121, UR13 ;  /* 0x0000000d79797c20 */ /* 0x000fe20008410000 */
[----:B------:R-:W-:Y:S03]  /*4db0*/  FFMA.FTZ R124, -R124, R124, 1 ;  /* 0x3f8000007c7c7423 */ /* 0x000fe6000001017c */
[----:B------:R-:W-:Y:S01]  /*4dc0*/  MUFU.EX2 R228, R228 ;  /* 0x000000e400e47308 */ /* 0x000fe20000000800 */
[-C--:B---3--:R-:W-:Y:S01]  /*4dd0*/  MOV R202, R197.reuse ;  /* 0x000000c500ca7202 */ /* 0x088fe20000000f00 */
[----:B------:R-:W-:Y:S01]  /*4de0*/  FFMA.FTZ R200, R221, UR12, -R200 ;  /* 0x0000000cddc87c23 */ /* 0x000fe200080108c8 */
[C---:B------:R-:W-:Y:S01]  /*4df0*/  @!P0 FSEL R202, R197.reuse, -INF , !P1 ;  /* 0xff800000c5ca8808 */ /* 0x040fe20004800000 */
[----:B------:R-:W-:Y:S01]  /*4e00*/  FFMA.FTZ R197, -R197, R197, 1 ;  /* 0x3f800000c5c57423 */ /* 0x000fe200000101c5 */
[----:B------:R-:W-:Y:S01]  /*4e10*/  @!P0 ISETP.GE.AND P1, PT, R199, R198, PT ;  /* 0x000000c6c700820c */ /* 0x000fe20003f26270 */
[----:B------:R-:W-:Y:S01]  /*4e20*/  FMUL.FTZ R124, R124, UR13 ;  /* 0x0000000d7c7c7c20 */ /* 0x000fe20008410000 */
[----:B------:R-:W-:Y:S03]  /*4e30*/  IADD3 R199, PT, PT, R222, R245, RZ ;  /* 0x000000f5dec77210 */ /* 0x000fe60007ffe0ff */
[----:B------:R-:W1:Y:S01]  /*4e40*/  MUFU.EX2 R215, R215 ;  /* 0x000000d700d77308 */ /* 0x000e620000000800 */
[-C--:B--2---:R-:W-:Y:S01]  /*4e50*/  MOV R198, R230.reuse ;  /* 0x000000e600c67202 */ /* 0x084fe20000000f00 */
[--C-:B------:R-:W-:Y:S01]  /*4e60*/  FFMA.FTZ R201, R202, UR12, -R131.reuse ;  /* 0x0000000ccac97c23 */ /* 0x100fe20008010883 */
[----:B------:R-:W-:Y:S01]  /*4e70*/  @!P0 FSEL R198, R230, -INF , !P1 ;  /* 0xff800000e6c68808 */ /* 0x000fe20004800000 */
[----:B------:R-:W-:Y:S01]  /*4e80*/  FMUL.FTZ R197, R197, UR13 ;  /* 0x0000000dc5c57c20 */ /* 0x000fe20008410000 */
[----:B------:R-:W-:Y:S01]  /*4e90*/  IADD3 R202, PT, PT, R222, 0x20, RZ ;  /* 0x00000020deca7810 */ /* 0x000fe20007ffe0ff */
[----:B------:R-:W-:Y:S01]  /*4ea0*/  FFMA.FTZ R230, -R230, R230, 1 ;  /* 0x3f800000e6e67423 */ /* 0x000fe200000101e6 */
[----:B------:R-:W-:Y:S03]  /*4eb0*/  @P4 IADD3 R202, PT, PT, R222, -0x20, RZ ;  /* 0xffffffe0deca4810 */ /* 0x000fe60007ffe0ff */
[----:B------:R-:W-:Y:S01]  /*4ec0*/  MUFU.EX2 R208, R208 ;  /* 0x000000d000d07308 */ /* 0x000fe20000000800 */
[----:B------:R-:W-:Y:S01]  /*4ed0*/  FFMA.FTZ R131, R198, UR12, -R131 ;  /* 0x0000000cc6837c23 */ /* 0x000fe20008010883 */
[----:B------:R-:W-:Y:S01]  /*4ee0*/  LEA R198, R243, UR4, 0x1 ;  /* 0x00000004f3c67c11 */ /* 0x000fe2000f8e08ff */
[----:B------:R-:W-:Y:S01]  /*4ef0*/  FMUL.FTZ R230, R230, UR13 ;  /* 0x0000000de6e67c20 */ /* 0x000fe20008410000 */
[----:B------:R-:W-:Y:S01]  /*4f00*/  LEA R112, P0, R236, R116, 0x2 ;  /* 0x00000074ec707211 */ /* 0x000fe200078010ff */
[----:B------:R-:W-:Y:S05]  /*4f10*/  FFMA.FTZ R130, -R130, R130, 1 ;  /* 0x3f80000082827423 */ /* 0x000fea0000010182 */
[----:B------:R-:W2:Y:S01]  /*4f20*/  MUFU.EX2 R207, R207 ;  /* 0x000000cf00cf7308 */ /* 0x000ea20000000800 */
[----:B-1----:R-:W-:Y:S01]  /*4f30*/  F2FP.F16.F32.PACK_AB R11, R215, R228 ;  /* 0x000000e4d70b723e */ /* 0x002fe200000000ff */
[----:B------:R-:W-:Y:S01]  /*4f40*/  FMUL.FTZ R130, R130, UR13 ;  /* 0x0000000d82827c20 */ /* 0x000fe20008410000 */
[----:B------:R-:W-:Y:S03]  /*4f50*/  LEA.HI.X R113, R236, R117, RZ, 0x2, P0 ;  /* 0x00000075ec717211 */ /* 0x000fe600000f14ff */
[----:B------:R-:W-:Y:S04]  /*4f60*/  STS [R198+0x22000], R11 ;  /* 0x0220000bc6007388 */ /* 0x000fe80000000800 */
[----:B------:R-:W-:Y:S02]  /*4f70*/  MUFU.EX2 R214, R214 ;  /* 0x000000d600d67308 */ /* 0x000fe40000000800 */
[----:B------:R1:W3:Y:S08]  /*4f80*/  LDG.E R116, desc[UR36][R112.64] ;  /* 0x0000002470747981 */ /* 0x0002f0000c1e1900 */
[----:B------:R-:W4:Y:S01]  /*4f90*/  MUFU.EX2 R213, R213 ;  /* 0x000000d500d57308 */ /* 0x000f220000000800 */
[----:B--2---:R-:W-:Y:S05]  /*4fa0*/  F2FP.F16.F32.PACK_AB R9, R207, R208 ;  /* 0x000000d0cf09723e */ /* 0x004fea00000000ff */
[----:B------:R-:W-:Y:S04]  /*4fb0*/  STS [R198+0x22400], R9 ;  /* 0x02240009c6007388 */ /* 0x000fe80000000800 */
[----:B------:R-:W-:Y:S10]  /*4fc0*/  MUFU.EX2 R206, R206 ;  /* 0x000000ce00ce7308 */ /* 0x000ff40000000800 */
[----:B------:R-:W2:Y:S01]  /*4fd0*/  MUFU.EX2 R205, R205 ;  /* 0x000000cd00cd7308 */ /* 0x000ea20000000800 */
[----:B----4-:R-:W-:Y:S05]  /*4fe0*/  F2FP.F16.F32.PACK_AB R14, R213, R214 ;  /* 0x000000d6d50e723e */ /* 0x010fea00000000ff */
[----:B------:R-:W-:Y:S04]  /*4ff0*/  STS [R199], R14 ;  /* 0x0000000ec7007388 */ /* 0x000fe80000000800 */
[----:B------:R-:W-:Y:S10]  /*5000*/  MUFU.EX2 R212, R212 ;  /* 0x000000d400d47308 */ /* 0x000ff40000000800 */
        /* <DEDUP_REMOVED lines=10> */
[----:B------:R2:W-:Y:S04]  /*50b0*/  STS [R202+0x400], R221 ;  /* 0x000400ddca007388 */ /* 0x0005e80000000800 */
[----:B------:R-:W-:Y:S10]  /*50c0*/  MUFU.EX2 R201, R201 ;  /* 0x000000c900c97308 */ /* 0x000ff40000000800 */
[----:B------:R1:W1:Y:S01]  /*50d0*/  MUFU.EX2 R200, R131 ;  /* 0x0000008300c87308 */ /* 0x0002620000000800 */
[----:B----4-:R-:W-:Y:S02]  /*50e0*/  F2FP.F16.F32.PACK_AB R252, R209, R210 ;  /* 0x000000d2d1fc723e */ /* 0x010fe400000000ff */
[----:B--2---:R-:W-:Y:S02]  /*50f0*/  IADD3 R221, PT, PT, R2, R223, RZ ;  /* 0x000000df02dd7210 */ /* 0x004fe40007ffe0ff */
[----:B-1----:R-:W-:Y:S02]  /*5100*/  IADD3 R131, PT, PT, R245, R202, RZ ;  /* 0x000000caf5837210 */ /* 0x002fe40007ffe0ff */
[----:B------:R-:W-:Y:S03]  /*5110*/  F2FP.F16.F32.PACK_AB R222, R200, R201 ;  /* 0x000000c9c8de723e */ /* 0x000fe600000000ff */
[----:B------:R-:W-:Y:S06]  /*5120*/  STS [R131], R252 ;  /* 0x000000fc83007388 */ /* 0x000fec0000000800 */
[----:B------:R1:W-:Y:S06]  /*5130*/  STS [R131+0x400], R222 ;  /* 0x000400de83007388 */ /* 0x0003ec0000000800 */
[----:B------:R-:W-:Y:S06]  /*5140*/  LDSM.16.M88.4 R84, [R229+0x8000] ;  /* 0x00800000e554783b */ /* 0x000fec0000000200 */
[----:B------:R-:W2:Y:S06]  /*5150*/  LDSM.16.M88.4 R88, [R227+0x18000] ;  /* 0x01800000e358783b */ /* 0x000eac0000000200 */
[----:B------:R-:W4:Y:S06]  /*5160*/  LDSM.16.M88.4 R92, [R227+0x18800] ;  /* 0x01880000e35c783b */ /* 0x000f2c0000000200 */
[----:B------:R-:W-:Y:S01]  /*5170*/  LDSM.16.M88.4 R96, [R226+0x8000] ;  /* 0x00800000e260783b */ /* 0x000fe20000000200 */
[----:B-1----:R-:W-:Y:S05]  /*5180*/  IADD3 R222, PT, PT, R2, R225, RZ ;  /* 0x000000e102de7210 */ /* 0x002fea0007ffe0ff */
[----:B------:R-:W1:Y:S06]  /*5190*/  LDSM.16.M88.4 R100, [R224+0x18000] ;  /* 0x01800000e064783b */ /* 0x000e6c0000000200 */
[----:B------:R-:W1:Y:S06]  /*51a0*/  LDSM.16.M88.4 R104, [R224+0x18800] ;  /* 0x01880000e068783b */ /* 0x000e6c0000000200 */
[----:B------:R-:W-:Y:S01]  /*51b0*/  LDSM.16.M88.4 R108, [R223+0x18000] ;  /* 0x01800000df6c783b */ /* 0x000fe20000000200 */
[C---:B--2---:R-:W-:Y:S08]  /*51c0*/  HMMA.16816.F32 R4, R84.reuse, R88, RZ ;  /* 0x000000585404723c */ /* 0x044ff000000018ff */
[C---:B------:R-:W-:Y:S01]  /*51d0*/  HMMA.16816.F32 R8, R84.reuse, R90, RZ ;  /* 0x0000005a5408723c */ /* 0x040fe200000018ff */
[----:B------:R-:W2:Y:S07]  /*51e0*/  LDSM.16.M88.4 R88, [R225+0x8000] ;  /* 0x00800000e158783b */ /* 0x000eae0000000200 */
[C---:B----4-:R-:W-:Y:S08]  /*51f0*/  HMMA.16816.F32 R12, R84.reuse, R92, RZ ;  /* 0x0000005c540c723c */ /* 0x050ff000000018ff */
[----:B------:R-:W-:Y:S01]  /*5200*/  HMMA.16816.F32 R16, R84, R94, RZ ;  /* 0x0000005e5410723c */ /* 0x000fe200000018ff */
[----:B------:R-:W4:Y:S06]  /*5210*/  LDSM.16.M88.4 R84, [R223+0x18800] ;  /* 0x01880000df54783b */ /* 0x000f2c0000000200 */
[----:B------:R-:W-:Y:S01]  /*5220*/  LDSM.16.M88.4 R92, [R222+0x8000] ;  /* 0x00800000de5c783b */ /* 0x000fe20000000200 */
[C---:B-1----:R-:W-:Y:S08]  /*5230*/  HMMA.16816.F32 R4, R96.reuse, R100, R4 ;  /* 0x000000646004723c */ /* 0x042ff00000001804 */
[C---:B------:R-:W-:Y:S01]  /*5240*/  HMMA.16816.F32 R8, R96.reuse, R102, R8 ;  /* 0x000000666008723c */ /* 0x040fe20000001808 */
[----:B------:R-:W1:Y:S07]  /*5250*/  LDSM.16.M88.4 R100, [R221+0x18000] ;  /* 0x01800000dd64783b */ /* 0x000e6e0000000200 */
[C---:B------:R-:W-:Y:S08]  /*5260*/  HMMA.16816.F32 R12, R96.reuse, R104, R12 ;  /* 0x00000068600c723c */ /* 0x040ff0000000180c */
[----:B------:R-:W-:Y:S01]  /*5270*/  HMMA.16816.F32 R16, R96, R106, R16 ;  /* 0x0000006a6010723c */ /* 0x000fe20000001810 */
[----:B------:R-:W3:Y:S06]  /*5280*/  LDSM.16.M88.4 R96, [R221+0x18800] ;  /* 0x01880000dd60783b */ /* 0x000eec0000000200 */
[----:B------:R-:W-:Y:S01]  /*5290*/  LDSM.16.M88.4 R104, [R229+0xa000] ;  /* 0x00a00000e568783b */ /* 0x000fe20000000200 */
[C---:B--2---:R-:W-:Y:S05]  /*52a0*/  HMMA.16816.F32 R4, R88.reuse, R108, R4 ;  /* 0x0000006c5804723c */ /* 0x044fea0000001804 */
[----:B------:R-:W-:Y:S02]  /*52b0*/  MOV R108, R112 ;  /* 0x00000070006c7202 */ /* 0x000fe40000000f00 */
[----:B------:R-:W-:Y:S01]  /*52c0*/  MOV R109, R113 ;  /* 0x00000071006d7202 */ /* 0x000fe20000000f00 */
[C---:B------:R-:W-:Y:S01]  /*52d0*/  HMMA.16816.F32 R8, R88.reuse, R110, R8 ;  /* 0x0000006e5808723c */ /* 0x040fe20000001808 */
[----:B------:R-:W2:Y:S07]  /*52e0*/  LDSM.16.M88.4 R112, [R227+0x1a000] ;  /* 0x01a00000e370783b */ /* 0x000eae0000000200 */
[C---:B----4-:R-:W-:Y:S08]  /*52f0*/  HMMA.16816.F32 R12, R88.reuse, R84, R12 ;  /* 0x00000054580c723c */ /* 0x050ff0000000180c */
[----:B------:R-:W-:Y:S01]  /*5300*/  HMMA.16816.F32 R16, R88, R86, R16 ;  /* 0x000000565810723c */ /* 0x000fe20000001810 */
[----:B------:R-:W4:Y:S06]  /*5310*/  LDSM.16.M88.4 R84, [R227+0x1a800] ;  /* 0x01a80000e354783b */ /* 0x000f2c0000000200 */
[----:B------:R-:W-:Y:S01]  /*5320*/  LDSM.16.M88.4 R88, [R226+0xa000] ;  /* 0x00a00000e258783b */ /* 0x000fe20000000200 */
[C---:B-1----:R-:W-:Y:S05]  /*5330*/  HMMA.16816.F32 R4, R92.reuse, R100, R4 ;  /* 0x000000645c04723c */ /* 0x042fea0000001804 */
[----:B------:R-:W-:Y:S02]  /*5340*/  MOV R100, R108 ;  /* 0x0000006c00647202 */ /* 0x000fe40000000f00 */
[----:B------:R-:W-:Y:S01]  /*5350*/  MOV R101, R109 ;  /* 0x0000006d00657202 */ /* 0x000fe20000000f00 */
[C---:B------:R-:W-:Y:S01]  /*5360*/  HMMA.16816.F32 R8, R92.reuse, R102, R8 ;  /* 0x000000665c08723c */ /* 0x040fe20000001808 */
[----:B------:R-:W1:Y:S06]  /*5370*/  LDSM.16.M88.4 R108, [R224+0x1a000] ;  /* 0x01a00000e06c783b */ /* 0x000e6c0000000200 */
[----:B------:R4:W4:Y:S01]  /*5380*/  LDG.E R117, desc[UR36][R100.64+0x20] ;  /* 0x0000202464757981 */ /* 0x000922000c1e1900 */
[C---:B---3--:R-:W-:Y:S08]  /*5390*/  HMMA.16816.F32 R12, R92.reuse, R96, R12 ;  /* 0x000000605c0c723c */ /* 0x048ff0000000180c */
[----:B------:R-:W-:Y:S01]  /*53a0*/  HMMA.16816.F32 R16, R92, R98, R16 ;  /* 0x000000625c10723c */ /* 0x000fe20000001810 */
[----:B------:R-:W3:Y:S06]  /*53b0*/  LDSM.16.M88.4 R92, [R224+0x1a800] ;  /* 0x01a80000e05c783b */ /* 0x000eec0000000200 */
[----:B------:R-:W-:Y:S01]  /*53c0*/  LDSM.16.M88.4 R96, [R225+0xa000] ;  /* 0x00a00000e160783b */ /* 0x000fe20000000200 */
[C---:B--2---:R-:W-:Y:S08]  /*53d0*/  HMMA.16816.F32 R4, R104.reuse, R112, R4 ;  /* 0x000000706804723c */ /* 0x044ff00000001804 */
[C---:B------:R-:W-:Y:S01]  /*53e0*/  HMMA.16816.F32 R8, R104.reuse, R114, R8 ;  /* 0x000000726808723c */ /* 0x040fe20000001808 */
[----:B----4-:R-:W2:Y:S06]  /*53f0*/  LDSM.16.M88.4 R100, [R223+0x1a000] ;  /* 0x01a00000df64783b */ /* 0x010eac0000000200 */
[----:B------:R-:W-:Y:S01]  /*5400*/  LDSM.16.M88.4 R112, [R221+0x1a000] ;  /* 0x01a00000dd70783b */ /* 0x000fe20000000200 */
[C---:B------:R-:W-:Y:S08]  /*5410*/  HMMA.16816.F32 R12, R104.reuse, R84, R12 ;  /* 0x00000054680c723c */ /* 0x040ff0000000180c */
[----:B------:R-:W-:Y:S01]  /*5420*/  HMMA.16816.F32 R16, R104, R86, R16 ;  /* 0x000000566810723c */ /* 0x000fe20000001810 */
[----:B------:R-:W4:Y:S06]  /*5430*/  LDSM.16.M88.4 R84, [R223+0x1a800] ;  /* 0x01a80000df54783b */ /* 0x000f2c0000000200 */
[----:B------:R-:W4:Y:S01]  /*5440*/  LDSM.16.M88.4 R104, [R222+0xa000] ;  /* 0x00a00000de68783b */ /* 0x000f220000000200 */
[C---:B-1----:R-:W-:Y:S08]  /*5450*/  HMMA.16816.F32 R4, R88.reuse, R108, R4 ;  /* 0x0000006c5804723c */ /* 0x042ff00000001804 */
[C---:B------:R-:W-:Y:S01]  /*5460*/  HMMA.16816.F32 R8, R88.reuse, R110, R8 ;  /* 0x0000006e5808723c */ /* 0x040fe20000001808 */
[----:B------:R-:W-:Y:S07]  /*5470*/  LDSM.16.M88.4 R108, [R227+0x1c000] ;  /* 0x01c00000e36c783b */ /* 0x000fee0000000200 */
[C---:B---3--:R-:W-:Y:S08]  /*5480*/  HMMA.16816.F32 R12, R88.reuse, R92, R12 ;  /* 0x0000005c580c723c */ /* 0x048ff0000000180c */
[----:B------:R-:W-:Y:S01]  /*5490*/  HMMA.16816.F32 R16, R88, R94, R16 ;  /* 0x0000005e5810723c */ /* 0x000fe20000001810 */
[----:B------:R-:W1:Y:S06]  /*54a0*/  LDSM.16.M88.4 R88, [R221+0x1a800] ;  /* 0x01a80000dd58783b */ /* 0x000e6c0000000200 */
[----:B------:R-:W3:Y:S01]  /*54b0*/  LDSM.16.M88.4 R92, [R229+0xc000] ;  /* 0x00c00000e55c783b */ /* 0x000ee20000000200 */
[C---:B--2---:R-:W-:Y:S08]  /*54c0*/  HMMA.16816.F32 R4, R96.reuse, R100, R4 ;  /* 0x000000646004723c */ /* 0x044ff00000001804 */
[C---:B------:R-:W-:Y:S01]  /*54d0*/  HMMA.16816.F32 R8, R96.reuse, R102, R8 ;  /* 0x000000666008723c */ /* 0x040fe20000001808 */
[----:B------:R-:W-:Y:S07]  /*54e0*/  LDSM.16.M88.4 R100, [R224+0x1c000] ;  /* 0x01c00000e064783b */ /* 0x000fee0000000200 */
[C---:B----4-:R-:W-:Y:S08]  /*54f0*/  HMMA.16816.F32 R12, R96.reuse, R84, R12 ;  /* 0x00000054600c723c */ /* 0x050ff0000000180c */
        /* <DEDUP_REMOVED lines=63> */
[----:B------:R-:W-:Y:S01]  /*58f0*/  FMUL.FTZ R118, R231, R118 ;  /* 0x00000076e7767220 */ /* 0x000fe20000410000 */
[C---:B------:R-:W-:Y:S01]  /*5900*/  FADD.FTZ R228, -R116.reuse, R9 ;  /* 0x0000000974e47221 */ /* 0x040fe20000010100 */
[----:B------:R-:W-:Y:S01]  /*5910*/  FADD.FTZ R215, -R116, R8 ;  /* 0x0000000874d77221 */ /* 0x000fe20000010100 */
[----:B------:R-:W-:Y:S02]  /*5920*/  FMUL.FTZ R119, R252, R119 ;  /* 0x00000077fc777220 */ /* 0x000fe40000410000 */
[----:B------:R-:W-:Y:S01]  /*5930*/  FMUL.FTZ R228, R213, R228 ;  /* 0x000000e4d5e47220 */ /* 0x000fe20000410000 */
[----:B------:R-:W-:Y:S01]  /*5940*/  FMUL.FTZ R215, R214, R215 ;  /* 0x000000d7d6d77220 */ /* 0x000fe20000410000 */
[C---:B------:R-:W-:Y:S01]  /*5950*/  FADD.FTZ R213, -R116.reuse, R12 ;  /* 0x0000000c74d57221 */ /* 0x040fe20000010100 */
[----:B------:R-:W-:Y:S01]  /*5960*/  F2FP.F16.F32.PACK_AB R119, R119, R118 ;  /* 0x000000767777723e */ /* 0x000fe200000000ff */
[----:B------:R-:W-:Y:S01]  /*5970*/  FADD.FTZ R214, -R116, R13 ;  /* 0x0000000d74d67221 */ /* 0x000fe20000010100 */
[----:B------:R-:W-:Y:S01]  /*5980*/  FMUL.FTZ R122, R215, R122 ;  /* 0x0000007ad77a7220 */ /* 0x000fe20000410000 */
[----:B------:R-:W-:Y:S01]  /*5990*/  FMUL.FTZ R123, R228, R123 ;  /* 0x0000007be47b7220 */ /* 0x000fe20000410000 */
[----:B------:R-:W-:Y:S01]  /*59a0*/  FMUL.FTZ R213, R212, R213 ;  /* 0x000000d5d4d57220 */ /* 0x000fe20000410000 */
[----:B------:R1:W-:Y:S01]  /*59b0*/  STS [R198+0x20000], R119 ;  /* 0x02000077c6007388 */ /* 0x0003e20000000800 */
[----:B------:R-:W-:Y:S01]  /*59c0*/  FMUL.FTZ R214, R211, R214 ;  /* 0x000000d6d3d67220 */ /* 0x000fe20000410000 */
[C---:B------:R-:W-:Y:S01]  /*59d0*/  FADD.FTZ R231, -R116.reuse, R16 ;  /* 0x0000001074e77221 */ /* 0x040fe20000010100 */
[----:B------:R-:W-:Y:S01]  /*59e0*/  FADD.FTZ R116, -R116, R17 ;  /* 0x0000001174747221 */ /* 0x000fe20000010100 */
[----:B------:R-:W-:Y:S01]  /*59f0*/  F2FP.F16.F32.PACK_AB R122, R123, R122 ;  /* 0x0000007a7b7a723e */ /* 0x000fe200000000ff */
[C---:B------:R-:W-:Y:S01]  /*5a00*/  FADD.FTZ R123, -R117.reuse, R6 ;  /* 0x00000006757b7221 */ /* 0x040fe20000010100 */
[----:B------:R-:W-:Y:S01]  /*5a10*/  FADD.FTZ R118, -R117, R11 ;  /* 0x0000000b75767221 */ /* 0x000fe20000010100 */
[----:B------:R-:W-:Y:S01]  /*5a20*/  FMUL.FTZ R116, R209, R116 ;  /* 0x00000074d1747220 */ /* 0x000fe20000410000 */
[----:B------:R-:W-:Y:S01]  /*5a30*/  FMUL.FTZ R209, R196, UR13 ;  /* 0x0000000dc4d17c20 */ /* 0x000fe20008410000 */
[----:B------:R-:W-:Y:S01]  /*5a40*/  FMUL.FTZ R123, R208, R123 ;  /* 0x0000007bd07b7220 */ /* 0x000fe20000410000 */
[----:B------:R-:W-:Y:S01]  /*5a50*/  FMUL.FTZ R126, R213, R126 ;  /* 0x0000007ed57e7220 */ /* 0x000fe20000410000 */
[----:B------:R-:W-:Y:S01]  /*5a60*/  FMUL.FTZ R127, R214, R127 ;  /* 0x0000007fd67f7220 */ /* 0x000fe20000410000 */
[----:B------:R-:W-:Y:S01]  /*5a70*/  FMUL.FTZ R209, R116, R209 ;  /* 0x000000d174d17220 */ /* 0x000fe20000410000 */
[----:B------:R-:W-:Y:S01]  /*5a80*/  FADD.FTZ R116, -R117, R7 ;  /* 0x0000000775747221 */ /* 0x000fe20000010100 */
[----:B------:R-:W-:Y:S01]  /*5a90*/  FMUL.FTZ R118, R205, R118 ;  /* 0x00000076cd767220 */ /* 0x000fe20000410000 */
[----:B------:R-:W-:Y:S01]  /*5aa0*/  FMUL.FTZ R120, R123, R120 ;  /* 0x000000787b787220 */ /* 0x000fe20000410000 */
[----:B------:R-:W-:Y:S01]  /*5ab0*/  F2FP.F16.F32.PACK_AB R127, R127, R126 ;  /* 0x0000007e7f7f723e */ /* 0x000fe200000000ff */
[----:B------:R-:W-:Y:S01]  /*5ac0*/  FMUL.FTZ R116, R207, R116 ;  /* 0x00000074cf747220 */ /* 0x000fe20000410000 */
[C---:B------:R-:W-:Y:S01]  /*5ad0*/  FADD.FTZ R207, -R117.reuse, R10 ;  /* 0x0000000a75cf7221 */ /* 0x040fe20000010100 */
[C---:B------:R-:W-:Y:S01]  /*5ae0*/  FADD.FTZ R126, -R117.reuse, R18 ;  /* 0x00000012757e7221 */ /* 0x040fe20000010100 */
[----:B------:R-:W-:Y:S01]  /*5af0*/  FMUL.FTZ R125, R118, R125 ;  /* 0x0000007d767d7220 */ /* 0x000fe20000410000 */
[----:B------:R-:W-:Y:S01]  /*5b00*/  FMUL.FTZ R121, R116, R121 ;  /* 0x0000007974797220 */ /* 0x000fe20000410000 */
[----:B------:R-:W-:Y:S01]  /*5b10*/  FMUL.FTZ R207, R206, R207 ;  /* 0x000000cfcecf7220 */ /* 0x000fe20000410000 */
[----:B------:R-:W-:Y:S01]  /*5b20*/  FADD.FTZ R116, -R117, R15 ;  /* 0x0000000f75747221 */ /* 0x000fe20000010100 */
[----:B------:R-:W-:Y:S01]  /*5b30*/  FMUL.FTZ R126, R201, R126 ;  /* 0x0000007ec97e7220 */ /* 0x000fe20000410000 */
[----:B-1----:R-:W-:Y:S01]  /*5b40*/  FADD.FTZ R119, -R117, R14 ;  /* 0x0000000e75777221 */ /* 0x002fe20000010100 */
[----:B------:R-:W-:Y:S01]  /*5b50*/  FMUL.FTZ R124, R207, R124 ;  /* 0x0000007ccf7c7220 */ /* 0x000fe20000410000 */
[----:B------:R-:W-:Y:S01]  /*5b60*/  FMUL.FTZ R116, R203, R116 ;  /* 0x00000074cb747220 */ /* 0x000fe20000410000 */
[----:B------:R-:W-:Y:S01]  /*5b70*/  FADD.FTZ R117, -R117, R19 ;  /* 0x0000001375757221 */ /* 0x000fe20000010100 */
        /* <DEDUP_REMOVED lines=10> */
[----:B------:R-:W-:Y:S01]  /*5c20*/  FMUL.FTZ R130, R231, R130 ;  /* 0x00000082e7827220 */ /* 0x000fe20000410000 */
[----:B------:R-:W-:Y:S02]  /*5c30*/  F2FP.F16.F32.PACK_AB R119, R116, R119 ;  /* 0x000000777477723e */ /* 0x000fe400000000ff */
[----:B------:R-:W-:Y:S01]  /*5c40*/  STS [R199+-0x2000], R122 ;  /* 0xffe0007ac7007388 */ /* 0x000fe20000000800 */
[----:B------:R-:W-:Y:S02]  /*5c50*/  LEA R230, R219, UR4, 0x1 ;  /* 0x00000004dbe67c11 */ /* 0x000fe4000f8e08ff */
[----:B------:R-:W-:Y:S03]  /*5c60*/  F2FP.F16.F32.PACK_AB R130, R209, R130 ;  /* 0x00000082d182723e */ /* 0x000fe600000000ff */
[----:B------:R-:W-:Y:S01]  /*5c70*/  STS [R199+-0x1c00], R124 ;  /* 0xffe4007cc7007388 */ /* 0x000fe20000000800 */
[----:B------:R-:W-:Y:S02]  /*5c80*/  F2FP.F16.F32.PACK_AB R126, R117, R126 ;  /* 0x0000007e757e723e */ /* 0x000fe400000000ff */
[----:B------:R-:W-:Y:S03]  /*5c90*/  LEA R228, R220, UR4, 0x1 ;  /* 0x00000004dce47c11 */ /* 0x000fe6000f8e08ff */
[----:B------:R-:W-:Y:S01]  /*5ca0*/  STS [R202+-0x2000], R127 ;  /* 0xffe0007fca007388 */ /* 0x000fe20000000800 */
[----:B------:R-:W-:Y:S02]  /*5cb0*/  IADD3 R200, PT, PT, R216, R93, RZ ;  /* 0x0000005dd8c87210 */ /* 0x000fe40007ffe0ff */
[----:B------:R-:W-:Y:S03]  /*5cc0*/  LOP3.LUT R231, R218, 0x400, R3, 0xf8, !PT ;  /* 0x00000400dae77812 */ /* 0x000fe600078ef803 */
[----:B------:R-:W-:Y:S01]  /*5cd0*/  STS [R202+-0x1c00], R119 ;  /* 0xffe40077ca007388 */ /* 0x000fe20000000800 */
[----:B------:R-:W-:Y:S05]  /*5ce0*/  LOP3.LUT R231, R231, R0, RZ, 0xfc, !PT ;  /* 0x00000000e7e77212 */ /* 0x000fea00078efcff */
[----:B------:R-:W-:Y:S01]  /*5cf0*/  STS [R131+-0x2000], R130 ;  /* 0xffe0008283007388 */ /* 0x000fe20000000800 */
[----:B------:R-:W-:Y:S05]  /*5d00*/  LEA R231, R231, UR4, 0x1 ;  /* 0x00000004e7e77c11 */ /* 0x000fea000f8e08ff */
[----:B------:R-:W-:Y:S01]  /*5d10*/  STS [R131+-0x1c00], R126 ;  /* 0xffe4007e83007388 */ /* 0x000fe20000000800 */
[----:B------:R-:W-:Y:S06]  /*5d20*/  BAR.SYNC.DEFER_BLOCKING 0x0 ;  /* 0x0000000000007b1d */ /* 0x000fec0000010000 */
[----:B------:R-:W-:Y:S06]  /*5d30*/  LDSM.16.MT88.4 R84, [R230+0x22000] ;  /* 0x02200000e654783b */ /* 0x000fec0000004200 */
[----:B------:R-:W1:Y:S06]  /*5d40*/  LDSM.16.MT88.4 R88, [R228+0x8000] ;  /* 0x00800000e458783b */ /* 0x000e6c0000004200 */
[----:B------:R-:W2:Y:S06]  /*5d50*/  LDSM.16.MT88.4 R92, [R200] ;  /* 0x00000000c85c783b */ /* 0x000eac0000004200 */
[----:B------:R-:W3:Y:S06]  /*5d60*/  LDSM.16.MT88.4 R96, [R228+0xa000] ;  /* 0x00a00000e460783b */ /* 0x000eec0000004200 */
[----:B------:R-:W4:Y:S06]  /*5d70*/  LDSM.16.MT88.4 R100, [R228+0xc000] ;  /* 0x00c00000e464783b */ /* 0x000f2c0000004200 */
[----:B------:R-:W4:Y:S06]  /*5d80*/  LDSM.16.MT88.4 R104, [R228+0xe000] ;  /* 0x00e00000e468783b */ /* 0x000f2c0000004200 */
[----:B------:R-:W-:Y:S06]  /*5d90*/  LDSM.16.MT88.4 R108, [R230+0x22800] ;  /* 0x02280000e66c783b */ /* 0x000fec0000004200 */
[----:B------:R-:W4:Y:S01]  /*5da0*/  LDSM.16.MT88.4 R112, [R228+0x8800] ;  /* 0x00880000e470783b */ /* 0x000f220000004200 */
        /* <DEDUP_REMOVED lines=64> */
[----:B------:R-:W-:Y:S08]  /*61b0*/  HMMA.16816.F32 R80, R84, R114, R80 ;  /* 0x000000725450723c */ /* 0x000ff00000001850 */
        /* <DEDUP_REMOVED lines=80> */
.L_x_686:
        /* <DEDUP_REMOVED lines=436> */
.L_x_687:
        /* <DEDUP_REMOVED lines=231> */
.L_x_689:
        /* <DEDUP_REMOVED lines=12> */
.L_x_690:
[----:B------:R-:W2:Y:S01]  /*9130*/  LDCU.64 UR8, c[0x0][0x5c8] ;  /* 0x0000b900ff0877ac */ /* 0x000ea20008000a00 */
[----:B------:R-:W-:-:S04]  /*9140*/  UIADD3 UR12, UPT, UPT, UR40, UR44, URZ ;  /* 0x0000002c280c7290 */ /* 0x000fc8000fffe0ff */
[----:B--2---:R-:W-:Y:S02]  /*9150*/  UIMAD.WIDE.U32 UR20, UR12, UR8, URZ ;  /* 0x000000080c1472a5 */ /* 0x004fe4000f8e00ff */
[----:B------:R-:W-:-:S04]  /*9160*/  UIMAD UR12, UR12, UR9, URZ ;  /* 0x000000090c0c72a4 */ /* 0x000fc8000f8e02ff */
[----:B------:R-:W-:-:S06]  /*9170*/  UIADD3 UR12, UPT, UPT, UR21, UR12, URZ ;  /* 0x0000000c150c7290 */ /* 0x000fcc000fffe0ff */
[----:B-1----:R-:W-:-:S07]  /*9180*/  MOV R5, UR12 ;  /* 0x0000000c00057c02 */ /* 0x002fce0008000f00 */
.L_x_691:
        /* <DEDUP_REMOVED lines=59> */
.L_x_693:
[----:B------:R-:W-:Y:S05]  /*9540*/  BSYNC.RECONVERGENT B0 ;  /* 0x0000000000007941 */ /* 0x000fea0003800200 */
.L_x_692:
        /* <DEDUP_REMOVED lines=21> */
.L_x_695:
[----:B------:R-:W-:Y:S05]  /*96a0*/  BSYNC.RECONVERGENT B0 ;  /* 0x0000000000007941 */ /* 0x000fea0003800200 */
.L_x_694:
        /* <DEDUP_REMOVED lines=25> */
.L_x_697:
[----:B------:R-:W-:Y:S05]  /*9840*/  BSYNC.RECONVERGENT B0 ;  /* 0x0000000000007941 */ /* 0x000fea0003800200 */
.L_x_696:
        /* <DEDUP_REMOVED lines=18> */
.L_x_665:
[----:B------:R-:W-:Y:S05]  /*9970*/  BSYNC.RECONVERGENT B1 ;  /* 0x0000000000017941 */ /* 0x000fea0003800200 */
.L_x_643:
        /* <DEDUP_REMOVED lines=11> */
.L_x_699:
        /* <DEDUP_REMOVED lines=13> */
.L_x_1272:


//--------------------- .text._ZN5flash44flash_bwd_dq_dk_dv_loop_seqk_parallel_kernelI23Flash_bwd_kernel_traitsILi256ELi64ELi64ELi8ELi4ELi2ELi2ELb0ELb1EN7cutlass6half_tE19Flash_kernel_traitsILi256ELi64ELi64ELi8ES3_EELb1ELb1ELb0ELb0ELb0ELb1ELb0EEEvNS_16Flash_bwd_paramsE --------------------------
	.section	.text._ZN5flash44flash_bwd_dq_dk_dv_loop_seqk_parallel_kernelI23Flash_bwd_kernel_traitsILi256ELi64ELi64ELi8ELi4ELi2ELi2ELb0ELb1EN7cutlass6half_tE19Flash_kernel_traitsILi256ELi64ELi64ELi8ES3_EELb1ELb1ELb0ELb0ELb0ELb1ELb0EEEvNS_16Flash_bwd_paramsE,"ax",@progbits
	.align	128
        .global         _ZN5flash44flash_bwd_dq_dk_dv_loop_seqk_parallel_kernelI23Flash_bwd_kernel_traitsILi256ELi64ELi64ELi8ELi4ELi2ELi2ELb0ELb1EN7cutlass6half_tE19Flash_kernel_traitsILi256ELi64ELi64ELi8ES3_EELb1ELb1ELb0ELb0ELb0ELb1ELb0EEEvNS_16Flash_bwd_paramsE
        .type           _ZN5flash44flash_bwd_dq_dk_dv_loop_seqk_parallel_kernelI23Flash_bwd_kernel_traitsILi256ELi64ELi64ELi8ELi4ELi2ELi2ELb0ELb1EN7cutlass6half_tE19Flash_kernel_traitsILi256ELi64ELi64ELi8ES3_EELb1ELb1ELb0ELb0ELb0ELb1ELb0EEEvNS_16Flash_bwd_paramsE,@function
        .size           _ZN5flash44flash_bwd_dq_dk_dv_loop_seqk_parallel_kernelI23Flash_bwd_kernel_traitsILi256ELi64ELi64ELi8ELi4ELi2ELi2ELb0ELb1EN7cutlass6half_tE19Flash_kernel_traitsILi256ELi64ELi64ELi8ES3_EELb1ELb1ELb0ELb0ELb0ELb1ELb0EEEvNS_16Flash_bwd_paramsE,(.L_x_1273 - _ZN5flash44flash_bwd_dq_dk_dv_loop_seqk_parallel_kernelI23Flash_bwd_kernel_traitsILi256ELi64ELi64ELi8ELi4ELi2ELi2ELb0ELb1EN7cutlass6half_tE19Flash_kernel_traitsILi256ELi64ELi64ELi8ES3_EELb1ELb1ELb0ELb0ELb0ELb1ELb0EEEvNS_16Flash_bwd_paramsE)
        .other          _ZN5flash44flash_bwd_dq_dk_dv_loop_seqk_parallel_kernelI23Flash_bwd_kernel_traitsILi256ELi64ELi64ELi8ELi4ELi2ELi2ELb0ELb1EN7cutlass6half_tE19Flash_kernel_traitsILi256ELi64ELi64ELi8ES3_EELb1ELb1ELb0ELb0ELb0ELb1ELb0EEEvNS_16Flash_bwd_paramsE,@"STO_CUDA_ENTRY STV_DEFAULT"
_ZN5flash44flash_bwd_dq_dk_dv_loop_seqk_parallel_kernelI23Flash_bwd_kernel_traitsILi256ELi64ELi64ELi8ELi4ELi2ELi2ELb0ELb1EN7cutlass6half_tE19Flash_kernel_traitsILi256ELi64ELi64ELi8ES3_EELb1ELb1ELb0ELb0ELb0ELb1ELb0EEEvNS_16Flash_bwd_paramsE:
.text._ZN5flash44flash_bwd_dq_dk_dv_loop_seqk_parallel_kernelI23Flash_bwd_kernel_traitsILi256ELi64ELi64ELi8ELi4ELi2ELi2ELb0ELb1EN7cutlass6half_tE19Flash_kernel_traitsILi256ELi64ELi64ELi8ES3_EELb1ELb1ELb0ELb0ELb0ELb1ELb0EEEvNS_16Flash_bwd_paramsE:
        /* <DEDUP_REMOVED lines=48> */
.L_x_736:
[----:B------:R-:W2:Y:S01]  /*0300*/  LDCU.64 UR8, c[0x0][0x478] ;  /* 0x00008f00ff0877ac */ /* 0x000ea20008000a00 */
[----:B------:R-:W-:Y:S02]  /*0310*/  PLOP3.LUT P1, PT, PT, PT, UP3, 0x80, 0x8 ;  /* 0x000000000008781c */ /* 0x000fe40003f2f038 */
[----:B------:R-:W-:Y:S01]  /*0320*/  PLOP3.LUT P4, PT, PT, PT, UP5, 0x80, 0x8 ;  /* 0x000000000008781c */ /* 0x000fe20003f8f058 */
[----:B------:R-:W-:Y:S01]  /*0330*/  @UP3 ULEA UR12, UP0, UR28, UR6, 0x2 ;  /* 0x000000061c0c3291 */ /* 0x000fe2000f8010ff */
[----:B------:R-:W-:Y:S01]  /*0340*/  PLOP3.LUT P2, PT, PT, PT, UP4, 0x80, 0x8 ;  /* 0x000000000008781c */ /* 0x000fe20003f4f048 */
[----:B------:R-:W-:Y:S02]  /*0350*/  UISETP.NE.AND UP2, UPT, UR30, URZ, UPT ;  /* 0x000000ff1e00728c */ /* 0x000fe4000bf45270 */
[----:B------:R-:W-:Y:S02]  /*0360*/  @UP3 ULEA.HI.X UR13, UR28, UR7, URZ, 0x2, UP0 ;  /* 0x000000071c0d3291 */ /* 0x000fe400080f14ff */
[----:B-1-3--:R-:W-:-:S02]  /*0370*/  IMAD.U32 R12, RZ, RZ, UR12 ;  /* 0x0000000cff0c7e24 */ /* 0x00afc4000f8e00ff */
        /* <DEDUP_REMOVED lines=46> */
.L_x_700:
        /* <DEDUP_REMOVED lines=34> */
.L_x_702:
[----:B------:R-:W1:Y:S01]  /*0880*/  LDCU.64 UR14, c[0x0][0x3b8] ;  /* 0x00007700ff0e77ac */ /* 0x000e620008000a00 */
[----:B------:R-:W-:-:S04]  /*0890*/  UIADD3 UR8, UPT, UPT, UR44, UR45, URZ ;  /* 0x0000002d2c087290 */ /* 0x000fc8000fffe0ff */
[----:B-1----:R-:W-:Y:S02]  /*08a0*/  UIMAD.WIDE.U32 UR50, UR8, UR14, URZ ;  /* 0x0000000e083272a5 */ /* 0x002fe4000f8e00ff */
[----:B------:R-:W-:-:S04]  /*08b0*/  UIMAD UR8, UR8, UR15, URZ ;  /* 0x0000000f080872a4 */ /* 0x000fc8000f8e02ff */
[----:B------:R-:W-:-:S06]  /*08c0*/  UIADD3 UR8, UPT, UPT, UR51, UR8, URZ ;  /* 0x0000000833087290 */ /* 0x000fcc000fffe0ff */
[----:B------:R-:W-:Y:S02]  /*08d0*/  MOV R7, UR8 ;  /* 0x0000000800077c02 */ /* 0x000fe40008000f00 */
.L_x_703:
        /* <DEDUP_REMOVED lines=41> */
.L_x_704:
[----:B------:R-:W1:Y:S01]  /*0b70*/  LDCU.64 UR12, c[0x0][0x3c0] ;  /* 0x00007800ff0c77ac */ /* 0x000e620008000a00 */
[----:B------:R-:W-:-:S04]  /*0b80*/  UIADD3 UR8, UPT, UPT, UR44, UR45, URZ ;  /* 0x0000002d2c087290 */ /* 0x000fc8000fffe0ff */
[----:B-1----:R-:W-:Y:S02]  /*0b90*/  UIMAD.WIDE.U32 UR52, UR8, UR12, URZ ;  /* 0x0000000c083472a5 */ /* 0x002fe4000f8e00ff */
[----:B------:R-:W-:-:S04]  /*0ba0*/  UIMAD UR8, UR8, UR13, URZ ;  /* 0x0000000d080872a4 */ /* 0x000fc8000f8e02ff */
[----:B------:R-:W-:-:S06]  /*0bb0*/  UIADD3 UR8, UPT, UPT, UR53, UR8, URZ ;  /* 0x0000000835087290 */ /* 0x000fcc000fffe0ff */
[----:B------:R-:W-:-:S07]  /*0bc0*/  MOV R6, UR8 ;  /* 0x0000000800067c02 */ /* 0x000fce0008000f00 */
.L_x_705:
        /* <DEDUP_REMOVED lines=27> */
.L_x_706:
[----:B------:R-:W-:Y:S02]  /*0d80*/  IMAD R14, R23, UR19, RZ ;  /* 0x00000013170e7c24 */ /* 0x000fe4000f8e02ff */
[----:B------:R-:W-:-:S05]  /*0d90*/  IMAD.WIDE.U32 R10, R22, UR19, RZ ;  /* 0x00000013160a7c25 */ /* 0x000fca000f8e00ff */
[----:B------:R-:W-:-:S07]  /*0da0*/  IADD3 R14, PT, PT, R11, R14, RZ ;  /* 0x0000000e0b0e7210 */ /* 0x000fce0007ffe0ff */
.L_x_707:
        /* <DEDUP_REMOVED lines=20> */
.L_x_708:
[----:B------:R-:W1:Y:S01]  /*0ef0*/  LDCU UR56, c[0x0][0x434] ;  /* 0x00008680ff3877ac */ /* 0x000e620008000800 */
[----:B------:R-:W-:-:S04]  /*0f00*/  UIMAD UR8, UR28, UR51, UR27 ;  /* 0x000000331c0872a4 */ /* 0x000fc8000f8e021b */
[----:B-1----:R-:W-:-:S12]  /*0f10*/  UIMAD UR56, UR8, UR56, URZ ;  /* 0x00000038083872a4 */ /* 0x002fd8000f8e02ff */
.L_x_709:
        /* <DEDUP_REMOVED lines=10> */
.L_x_710:
[----:B------:R-:W1:Y:S01]  /*0fc0*/  LDCU UR55, c[0x0][0x444] ;  /* 0x00008880ff3777ac */ /* 0x000e620008000800 */
[----:B------:R-:W-:-:S04]  /*0fd0*/  UIMAD UR8, UR28, UR51, UR27 ;  /* 0x000000331c0872a4 */ /* 0x000fc8000f8e021b */
[----:B-1----:R-:W-:-:S12]  /*0fe0*/  UIMAD UR55, UR8, UR55, URZ ;  /* 0x00000037083772a4 */ /* 0x002fd8000f8e02ff */
.L_x_711:
[----:B------:R-:W1:Y:S01]  /*0ff0*/  LDCU UR9, c[0x0][0x508] ;  /* 0x0000a100ff0977ac */ /* 0x000e620008000800 */
[----:B------:R-:W2:Y:S01]  /*1000*/  S2R R220, SR_TID.X ;  /* 0x0000000000dc7919 */ /* 0x000ea20000002100 */
[----:B------:R-:W3:Y:S01]  /*1010*/  LDC.64 R2, c[0x0][0x3b0] ;  /* 0x0000ec00ff027b82 */ /* 0x000ee20000000a00 */
[----:B------:R-:W-:Y:S01]  /*1020*/  IMAD.MOV.U32 R21, RZ, RZ, RZ ;  /* 0x000000ffff157224 */ /* 0x000fe200078e00ff */
[----:B------:R-:W-:Y:S01]  /*1030*/  UIADD3 UR54, UPT, UPT, UR34, UR46, URZ ;  /* 0x0000002e22367290 */ /* 0x000fe2000fffe0ff */
        /* <DEDUP_REMOVED lines=20> */
[----:B------:R-:W-:Y:S01]  /*1180*/  IADD3 R10, P1, P0, R22, R10, R11 ;  /* 0x0000000a160a7210 */ /* 0x000fe2000783e00b */
[----:B---3--:R-:W-:Y:S01]  /*1190*/  IMAD.WIDE.U32 R22, R2, UR49, R20 ;  /* 0x0000003102167c25 */ /* 0x008fe2000f8e0014 */
[----:B------:R-:W-:Y:S01]  /*11a0*/  SHF.R.S32.HI R11, RZ, 0x1f, R11 ;  /* 0x0000001fff0b7819 */ /* 0x000fe2000001140b */
[----:B------:R-:W-:-:S02]  /*11b0*/  UISETP.GT.AND UP0, UPT, UR47, UR53, UPT ;  /* 0x000000352f00728c */ /* 0x000fc4000bf04270 */
[----:B-1----:R-:W-:Y:S01]  /*11c0*/  IMAD.U32 R24, RZ, RZ, UR8 ;  /* 0x00000008ff187e24 */ /* 0x002fe2000f8e00ff */
[----:B------:R-:W-:Y:S01]  /*11d0*/  UIMAD UR19, UR17, UR8, URZ ;  /* 0x00000008111372a4 */ /* 0x000fe2000f8e02ff */
[----:B------:R-:W-:Y:S01]  /*11e0*/  MOV R18, UR10 ;  /* 0x0000000a00127c02 */ /* 0x000fe20008000f00 */
[----:B------:R-:W-:Y:S01]  /*11f0*/  IMAD.U32 R16, RZ, RZ, UR11 ;  /* 0x0000000bff107e24 */ /* 0x000fe2000f8e00ff */
[----:B------:R-:W-:Y:S01]  /*1200*/  IADD3.X R5, PT, PT, R5, R14, R11, P1, P0 ;  /* 0x0000000e05057210 */ /* 0x000fe20000fe040b */
[----:B------:R-:W-:Y:S01]  /*1210*/  IMAD.WIDE.U32 R24, R24, UR49, R12 ;  /* 0x0000003118187c25 */ /* 0x000fe2000f8e000c */
[----:B------:R-:W-:Y:S01]  /*1220*/  UIMAD UR19, UR49, UR9, UR19 ;  /* 0x00000009311372a4 */ /* 0x000fe2000f8e0213 */
[----:B------:R-:W1:Y:S01]  /*1230*/  LDC.64 R12, c[0x0][0x5f8] ;  /* 0x00017e00ff0c7b82 */ /* 0x000e620000000a00 */
[----:B------:R-:W-:Y:S01]  /*1240*/  SHF.R.U32.HI R11, RZ, 0x5, R220 ;  /* 0x00000005ff0b7819 */ /* 0x000fe200000116dc */
[----:B------:R-:W-:Y:S01]  /*1250*/  IMAD R14, R2, UR17, RZ ;  /* 0x00000011020e7c24 */ /* 0x000fe2000f8e02ff */
[----:B------:R-:W-:Y:S01]  /*1260*/  IADD3 R22, P1, PT, R22, UR16, RZ ;  /* 0x0000001016167c10 */ /* 0x000fe2000ff3e0ff */
[----:B------:R-:W3:Y:S01]  /*1270*/  LDCU.64 UR16, c[0x0][0x550] ;  /* 0x0000aa00ff1077ac */ /* 0x000ee20008000a00 */
[----:B------:R-:W-:Y:S01]  /*1280*/  VIADD R25, R25, UR19 ;  /* 0x0000001319197c36 */ /* 0x000fe20008000000 */
[----:B------:R-:W-:Y:S01]  /*1290*/  ISETP.NE.AND P0, PT, RZ, UR57, PT ;  /* 0x00000039ff007c0c */ /* 0x000fe2000bf05270 */
[----:B------:R-:W-:Y:S01]  /*12a0*/  IMAD R14, R3, UR49, R14 ;  /* 0x00000031030e7c24 */ /* 0x000fe2000f8e020e */
[----:B------:R-:W5:Y:S01]  /*12b0*/  LDCU.64 UR10, c[0x0][0x570] ;  /* 0x0000ae00ff0a77ac */ /* 0x000f620008000a00 */
[----:B------:R-:W-:-:S03]  /*12c0*/  IMAD.WIDE.U32 R18, R18, UR27, R24 ;  /* 0x0000001b12127c25 */ /* 0x000fc6000f8e0018 */
[----:B------:R-:W-:Y:S01]  /*12d0*/  IADD3.X R23, PT, PT, R23, UR18, R14, P1, !PT ;  /* 0x0000001217177c10 */ /* 0x000fe20008ffe40e */
[----:B------:R-:W-:Y:S01]  /*12e0*/  IMAD R17, R16, UR27, R19 ;  /* 0x0000001b10117c24 */ /* 0x000fe2000f8e0213 */
[----:B------:R-:W5:Y:S01]  /*12f0*/  LDCU.64 UR18, c[0x0][0x380] ;  /* 0x00007000ff1277ac */ /* 0x000f620008000a00 */
[----:B------:R-:W-:Y:S02]  /*1300*/  IMAD.MOV.U32 R16, RZ, RZ, R18 ;  /* 0x000000ffff107224 */ /* 0x000fe400078e0012 */
[----:B------:R-:W-:Y:S01]  /*1310*/  IMAD R15, R8, R11, R246 ;  /* 0x0000000b080f7224 */ /* 0x000fe200078e02f6 */
[----:B--2---:R-:W-:Y:S01]  /*1320*/  UIMAD.WIDE UR58, UR56, 0x4, UR58 ;  /* 0x00000004383a78a5 */ /* 0x004fe2000f8e023a */
[----:B-1----:R-:W-:-:S04]  /*1330*/  IMAD.WIDE.U32 R18, R12, UR25, RZ ;  /* 0x000000190c127c25 */ /* 0x002fc8000f8e00ff */
[----:B------:R-:W-:Y:S01]  /*1340*/  IMAD R14, R13, UR25, R19 ;  /* 0x000000190d0e7c24 */ /* 0x000fe2000f8e0213 */
[----:B------:R-:W-:Y:S02]  /*1350*/  SEL R12, R18, RZ, P0 ;  /* 0x000000ff120c7207 */ /* 0x000fe40000000000 */
[----:B----4-:R-:W-:Y:S01]  /*1360*/  MOV R18, UR20 ;  /* 0x0000001400127c02 */ /* 0x010fe20008000f00 */
[----:B------:R-:W-:Y:S01]  /*1370*/  USHF.L.U64.HI UR20, UR8, 0x5, UR9 ;  /* 0x0000000508147899 */ /* 0x000fe20008010209 */
[----:B------:R-:W-:Y:S01]  /*1380*/  IADD3 R13, P2, P1, R15, R10, R12 ;  /* 0x0000000a0f0d7210 */ /* 0x000fe2000795e00c */
[----:B------:R-:W-:Y:S01]  /*1390*/  IMAD.SHL.U32 R12, R8, 0x40, RZ ;  /* 0x00000040080c7824 */ /* 0x000fe200078e00ff */
[----:B------:R-:W-:Y:S01]  /*13a0*/  SHF.R.U32.HI R10, RZ, 0x3, R220 ;  /* 0x00000003ff0a7819 */ /* 0x000fe200000116dc */
[----:B------:R-:W-:Y:S01]  /*13b0*/  IMAD.WIDE.U32 R18, R18, UR27, R22 ;  /* 0x0000001b12127c25 */ /* 0x000fe2000f8e0016 */
[----:B------:R-:W-:Y:S02]  /*13c0*/  SHF.R.S32.HI R15, RZ, 0x1f, R15 ;  /* 0x0000001fff0f7819 */ /* 0x000fe4000001140f */
[----:B------:R-:W-:Y:S01]  /*13d0*/  SEL R14, R14, RZ, P0 ;  /* 0x000000ff0e0e7207 */ /* 0x000fe20000000000 */
[----:B------:R-:W-:-:S02]  /*13e0*/  IMAD.U32 R23, RZ, RZ, UR21 ;  /* 0x00000015ff177e24 */ /* 0x000fc4000f8e00ff */
[----:B------:R-:W-:Y:S01]  /*13f0*/  IMAD.WIDE.U32 R16, R10, UR8, R16 ;  /* 0x000000080a107c25 */ /* 0x000fe2000f8e0010 */
[----:B------:R-:W-:Y:S02]  /*1400*/  IADD3.X R15, PT, PT, R15, R5, R14, P2, P1 ;  /* 0x000000050f0f7210 */ /* 0x000fe400017e240e */
[----:B------:R-:W-:Y:S01]  /*1410*/  IADD3 R5, P1, PT, R12, R13, RZ ;  /* 0x0000000d0c057210 */ /* 0x000fe20007f3e0ff */
[----:B------:R-:W-:Y:S01]  /*1420*/  IMAD R19, R23, UR27, R19 ;  /* 0x0000001b17137c24 */ /* 0x000fe2000f8e0213 */
[----:B---3--:R-:W-:Y:S01]  /*1430*/  LEA R240, P3, R16, UR16, 0x1 ;  /* 0x0000001010f07c11 */ /* 0x008fe2000f8608ff */
[----:B------:R-:W-:Y:S01]  /*1440*/  IMAD R8, R10, UR9, R17 ;  /* 0x000000090a087c24 */ /* 0x000fe2000f8e0211 */
[----:B------:R-:W-:Y:S01]  /*1450*/  LEA.HI.X.SX32 R12, R12, R15, 0x1, P1 ;  /* 0x0000000f0c0c7211 */ /* 0x000fe200008f0eff */
[----:B------:R-:W-:Y:S01]  /*1460*/  IMAD.WIDE.U32 R18, R10, R2, R18 ;  /* 0x000000020a127225 */ /* 0x000fe200078e0012 */
[C---:B-----5:R-:W-:Y:S01]  /*1470*/  LEA R248, P1, R5.reuse, UR10, 0x2 ;  /* 0x0000000a05f87c11 */ /* 0x060fe2000f8210ff */
[----:B------:R-:W-:Y:S01]  /*1480*/  USHF.L.U32 UR16, UR8, 0x5, URZ ;  /* 0x0000000508107899 */ /* 0x000fe200080006ff */
[----:B------:R-:W-:Y:S01]  /*1490*/  LEA.HI.X R241, R16, UR17, R8, 0x1, P3 ;  /* 0x0000001110f17c11 */ /* 0x000fe200098f0c08 */
[----:B------:R-:W-:Y:S01]  /*14a0*/  IMAD R8, R10, R3, R19 ;  /* 0x000000030a087224 */ /* 0x000fe200078e0213 */
[----:B------:R-:W-:Y:S01]  /*14b0*/  LEA R242, P2, R18, UR18, 0x1 ;  /* 0x0000001212f27c11 */ /* 0x000fe2000f8408ff */
[----:B------:R-:W-:Y:S01]  /*14c0*/  UMOV UR18, UR60 ;  /* 0x0000003c00127c82 */ /* 0x000fe20008000000 */
[----:B------:R-:W-:Y:S01]  /*14d0*/  LEA.HI.X R249, R5, UR11, R12, 0x2, P1 ;  /* 0x0000000b05f97c11 */ /* 0x000fe200088f140c */
[----:B------:R-:W-:Y:S01]  /*14e0*/  IMAD.SHL.U32 R5, R2, 0x20, RZ ;  /* 0x0000002002057824 */ /* 0x000fe200078e00ff */
[----:B------:R-:W-:Y:S01]  /*14f0*/  LEA.HI.X R243, R18, UR19, R8, 0x1, P2 ;  /* 0x0000001312f37c11 */ /* 0x000fe200090f0c08 */
[----:B------:R-:W-:Y:S01]  /*1500*/  UMOV UR17, UR61 ;  /* 0x0000003d00117c82 */ /* 0x000fe20008000000 */
[----:B------:R-:W-:-:S02]  /*1510*/  IADD3 R18, P1, PT, R10, 0x20, RZ ;  /* 0x000000200a127810 */ /* 0x000fc40007f3e0ff */
[----:B------:R-:W-:Y:S02]  /*1520*/  SHF.L.U64.HI R3, R2, 0x5, R3 ;  /* 0x0000000502037819 */ /* 0x000fe40000010203 */
[----:B------:R-:W-:Y:S01]  /*1530*/  IADD3 R8, PT, PT, R10, 0x20, RZ ;  /* 0x000000200a087810 */ /* 0x000fe20007ffe0ff */
        /* <DEDUP_REMOVED lines=15> */
.L_x_713:
[----:B------:R-:W1:Y:S01]  /*1630*/  LDCU.64 UR12, c[0x0][0x5c0] ;  /* 0x0000b800ff0c77ac */ /* 0x000e620008000a00 */
[----:B------:R-:W-:-:S04]  /*1640*/  UIADD3 UR8, UPT, UPT, UR44, UR45, URZ ;  /* 0x0000002d2c087290 */ /* 0x000fc8000fffe0ff */
[----:B-1----:R-:W-:Y:S02]  /*1650*/  UIMAD.WIDE.U32 UR16, UR8, UR12, URZ ;  /* 0x0000000c081072a5 */ /* 0x002fe4000f8e00ff */
[----:B------:R-:W-:-:S04]  /*1660*/  UIMAD UR8, UR8, UR13, URZ ;  /* 0x0000000d080872a4 */ /* 0x000fc8000f8e02ff */
[----:B------:R-:W-:-:S06]  /*1670*/  UIADD3 UR8, UPT, UPT, UR17, UR8, URZ ;  /* 0x0000000811087290 */ /* 0x000fcc000fffe0ff */
[----:B------:R-:W-:Y:S02]  /*1680*/  MOV R0, UR8 ;  /* 0x0000000800007c02 */ /* 0x000fe40008000f00 */
.L_x_714:
        /* <DEDUP_REMOVED lines=13> */
.L_x_715:
[----:B------:R-:W1:Y:S01]  /*1760*/  LDCU.64 UR10, c[0x0][0x5c8] ;  /* 0x0000b900ff0a77ac */ /* 0x000e620008000a00 */
[----:B------:R-:W-:-:S04]  /*1770*/  UIADD3 UR44, UPT, UPT, UR44, UR45, URZ ;  /* 0x0000002d2c2c7290 */ /* 0x000fc8000fffe0ff */
[----:B-1----:R-:W-:Y:S02]  /*1780*/  UIMAD.WIDE.U32 UR14, UR44, UR10, URZ ;  /* 0x0000000a2c0e72a5 */ /* 0x002fe4000f8e00ff */
[----:B------:R-:W-:-:S04]  /*1790*/  UIMAD UR44, UR44, UR11, URZ ;  /* 0x0000000b2c2c72a4 */ /* 0x000fc8000f8e02ff */
[----:B------:R-:W-:-:S06]  /*17a0*/  UIADD3 UR44, UPT, UPT, UR15, UR44, URZ ;  /* 0x0000002c0f2c7290 */ /* 0x000fcc000fffe0ff */
[----:B------:R-:W-:-:S07]  /*17b0*/  MOV R3, UR44 ;  /* 0x0000002c00037c02 */ /* 0x000fce0008000f00 */
.L_x_716:
        /* <DEDUP_REMOVED lines=26> */
.L_x_718:
[----:B------:R-:W-:Y:S05]  /*1960*/  BSYNC.RECONVERGENT B0 ;  /* 0x0000000000007941 */ /* 0x000fea0003800200 */
.L_x_717:
        /* <DEDUP_REMOVED lines=14> */
.L_x_720:
[----:B------:R-:W-:Y:S05]  /*1a50*/  BSYNC.RECONVERGENT B0 ;  /* 0x0000000000007941 */ /* 0x000fea0003800200 */
.L_x_719:
        /* <DEDUP_REMOVED lines=24> */
.L_x_722:
[----:B------:R-:W-:Y:S05]  /*1be0*/  BSYNC.RECONVERGENT B0 ;  /* 0x0000000000007941 */ /* 0x000fea0003800200 */
.L_x_721:
        /* <DEDUP_REMOVED lines=14> */
.L_x_712:
[----:B------:R-:W1:Y:S01]  /*1cd0*/  LDCU.64 UR10, c[0x0][0x3d0] ;  /* 0x00007a00ff0a77ac */ /* 0x000e620008000a00 */
[----:B------:R-:W-:Y:S02]  /*1ce0*/  IMAD.U32 R13, RZ, RZ, UR14 ;  /* 0x0000000eff0d7e24 */ /* 0x000fe4000f8e00ff */
[----:B------:R-:W-:Y:S01]  /*1cf0*/  IMAD.U32 R16, RZ, RZ, UR12 ;  /* 0x0000000cff107e24 */ /* 0x000fe2000f8e00ff */
[----:B------:R-:W2:Y:S01]  /*1d00*/  LDCU.64 UR8, c[0x0][0x3d8] ;  /* 0x00007b00ff0877ac */ /* 0x000ea20008000a00 */
[----:B------:R-:W-:Y:S01]  /*1d10*/  IMAD.WIDE.U32 R12, R13, UR34, R20 ;  /* 0x000000220d0c7c25 */ /* 0x000fe2000f8e0014 */
[----:B------:R-:W-:-:S03]  /*1d20*/  UIADD3 UR49, UPT, UPT, -UR49, UR46, URZ ;  /* 0x0000002e31317290 */ /* 0x000fc6000fffe1ff */
[----:B------:R-:W-:Y:S01]  /*1d30*/  IMAD.WIDE.U32 R16, R16, UR34, R20 ;  /* 0x0000002210107c25 */ /* 0x000fe2000f8e0014 */
[----:B------:R-:W-:Y:S01]  /*1d40*/  UIMAD UR21, UR31, UR14, URZ ;  /* 0x0000000e1f1572a4 */ /* 0x000fe2000f8e02ff */
[----:B------:R-:W-:Y:S01]  /*1d50*/  IADD3 R14, P1, PT, R12, UR50, RZ ;  /* 0x000000320c0e7c10 */ /* 0x000fe2000ff3e0ff */
[----:B------:R-:W-:Y:S01]  /*1d60*/  UIMAD UR31, UR31, UR12, URZ ;  /* 0x0000000c1f1f72a4 */ /* 0x000fe2000f8e02ff */
[----:B------:R-:W-:Y:S01]  /*1d70*/  IMAD.U32 R29, RZ, RZ, UR16 ;  /* 0x00000010ff1d7e24 */ /* 0x000fe2000f8e00ff */
[----:B------:R-:W-:Y:S01]  /*1d80*/  UIMAD UR21, UR34, UR15, UR21 ;  /* 0x0000000f221572a4 */ /* 0x000fe2000f8e0215 */
[----:B------:R-:W-:Y:S01]  /*1d90*/  ISETP.GE.AND P4, PT, R8, UR49, PT ;  /* 0x0000003108007c0c */ /* 0x000fe2000bf86270 */
[----:B------:R-:W-:Y:S01]  /*1da0*/  UIADD3 UR19, UPT, UPT, -UR34, UR40, URZ ;  /* 0x0000002822137290 */ /* 0x000fe2000fffe1ff */
[----:B------:R-:W-:Y:S01]  /*1db0*/  @P0 BAR.SYNC.DEFER_BLOCKING 0x0 ;  /* 0x0000000000000b1d */ /* 0x000fe20000010000 */
[----:B------:R-:W-:Y:S02]  /*1dc0*/  UIMAD UR31, UR34, UR13, UR31 ;  /* 0x0000000d221f72a4 */ /* 0x000fe4000f8e021f */
[----:B------:R-:W-:Y:S01]  /*1dd0*/  IADD3.X R15, PT, PT, R7, UR21, R13, P1, !PT ;  /* 0x00000015070f7c10 */ /* 0x000fe20008ffe40d */
[C---:B-1----:R-:W-:Y:S01]  /*1de0*/  IMAD R13, R9.reuse, UR10, RZ ;  /* 0x0000000a090d7c24 */ /* 0x042fe2000f8e02ff */
[----:B------:R-:W-:Y:S01]  /*1df0*/  IADD3 R12, P1, PT, R16, UR52, RZ ;  /* 0x00000034100c7c10 */ /* 0x000fe2000ff3e0ff */
[----:B--2---:R-:W-:Y:S01]  /*1e00*/  IMAD R9, R9, UR8, RZ ;  /* 0x0000000809097c24 */ /* 0x004fe2000f8e02ff */
[----:B------:R-:W-:Y:S01]  /*1e10*/  ISETP.GE.AND P2, PT, R8, UR19, PT ;  /* 0x0000001308007c0c */ /* 0x000fe2000bf46270 */
[----:B------:R-:W-:Y:S01]  /*1e20*/  IMAD R24, R4, UR11, R13 ;  /* 0x0000000b04187c24 */ /* 0x000fe2000f8e020d */
[----:B------:R-:W-:Y:S01]  /*1e30*/  IADD3.X R13, PT, PT, R6, UR31, R17, P1, !PT ;  /* 0x0000001f060d7c10 */ /* 0x000fe20008ffe411 */
[----:B------:R-:W-:Y:S01]  /*1e40*/  IMAD.WIDE.U32 R14, R4, UR10, R14 ;  /* 0x0000000a040e7c25 */ /* 0x000fe2000f8e000e */
[----:B------:R-:W-:Y:S01]  /*1e50*/  ISETP.GE.AND P3, PT, R10, UR19, PT ;  /* 0x000000130a007c0c */ /* 0x000fe2000bf66270 */
[----:B------:R-:W1:Y:S01]  /*1e60*/  S2R R211, SR_TID.X ;  /* 0x0000000000d37919 */ /* 0x000e620000002100 */
[----:B------:R-:W-:Y:S01]  /*1e70*/  @!P4 LEA R26, P1, R5, R242, 0x1 ;  /* 0x000000f2051ac211 */ /* 0x000fe200078208ff */
[C---:B------:R-:W-:Y:S01]  /*1e80*/  IMAD R20, R4.reuse, UR9, R9 ;  /* 0x0000000904147c24 */ /* 0x040fe2000f8e0209 */
[----:B------:R-:W-:Y:S01]  /*1e90*/  @!P4 LEA R28, P5, R29, R240, 0x1 ;  /* 0x000000f01d1cc211 */ /* 0x000fe200078a08ff */
[----:B------:R-:W-:Y:S01]  /*1ea0*/  IMAD.WIDE.U32 R12, R4, UR8, R12 ;  /* 0x00000008040c7c25 */ /* 0x000fe2000f8e000c */
[----:B------:R-:W-:Y:S01]  /*1eb0*/  @!P4 LEA.HI.X R27, R5, R243, R3, 0x1, P1 ;  /* 0x000000f3051bc211 */ /* 0x000fe200008f0c03 */
[----:B------:R-:W2:Y:S01]  /*1ec0*/  LDC R228, c[0x0][0x44c] ;  /* 0x00011300ffe47b82 */ /* 0x000ea20000000800 */
[----:B------:R-:W-:Y:S01]  /*1ed0*/  LOP3.LUT R3, R0, 0x1f8, RZ, 0xc0, !PT ;  /* 0x000001f800037812 */ /* 0x000fe200078ec0ff */
[----:B------:R-:W-:Y:S01]  /*1ee0*/  IMAD.IADD R25, R15, 0x1, R24 ;  /* 0x000000010f197824 */ /* 0x000fe200078e0218 */
[----:B------:R-:W-:Y:S01]  /*1ef0*/  SHF.R.U32.HI R221, RZ, 0x1, R220 ;  /* 0x00000001ffdd7819 */ /* 0x000fe200000116dc */
[----:B------:R-:W-:Y:S01]  /*1f00*/  IMAD.IADD R21, R13, 0x1, R20 ;  /* 0x000000010d157824 */ /* 0x000fe200078e0214 */
[----:B------:R-:W-:Y:S01]  /*1f10*/  LOP3.LUT R15, R3, 0x38, R220, 0x78, !PT ;  /* 0x00000038030f7812 */ /* 0x000fe200078e78dc */
[----:B------:R-:W-:-:S02]  /*1f20*/  @!P2 IMAD.MOV.U32 R22, RZ, RZ, R14 ;  /* 0x000000ffff16a224 */ /* 0x000fc400078e000e */
[----:B------:R-:W-:Y:S01]  /*1f30*/  IMAD.U32 R8, RZ, RZ, UR16 ;  /* 0x00000010ff087e24 */ /* 0x000fe2000f8e00ff */
[----:B------:R-:W-:Y:S01]  /*1f40*/  LOP3.LUT R15, R15, 0x1e00, R0, 0xf8, !PT ;  /* 0x00001e000f0f7812 */ /* 0x000fe200078ef800 */
[----:B------:R-:W-:Y:S02]  /*1f50*/  @!P2 IMAD.MOV.U32 R23, RZ, RZ, R25 ;  /* 0x000000ffff17a224 */ /* 0x000fe400078e0019 */
[----:B------:R-:W-:Y:S01]  /*1f60*/  IMAD.U32 R7, RZ, RZ, UR20 ;  /* 0x00000014ff077e24 */ /* 0x000fe2000f8e00ff */
[----:B------:R-:W-:Y:S01]  /*1f70*/  LEA R15, R15, UR37, 0x1 ;  /* 0x000000250f0f7c11 */ /* 0x000fe2000f8e08ff */
[----:B------:R-:W-:Y:S02]  /*1f80*/  @!P2 IMAD R13, R2, UR14, RZ ;  /* 0x0000000e020dac24 */ /* 0x000fe4000f8e02ff */
[----:B------:R-:W-:Y:S01]  /*1f90*/  IMAD.U32 R235, RZ, RZ, UR47 ;  /* 0x0000002fffeb7e24 */ /* 0x000fe2000f8e00ff */
[----:B------:R-:W-:Y:S01]  /*1fa0*/  @!P4 LEA.HI.X R29, R8, R241, R7, 0x1, P5 ;  /* 0x000000f1081dc211 */ /* 0x000fe200028f0c07 */
[----:B------:R-:W-:Y:S01]  /*1fb0*/  @!P2 IMAD R3, R2, UR12, RZ ;  /* 0x0000000c0203ac24 */ /* 0x000fe2000f8e02ff */
[----:B------:R-:W3:Y:S01]  /*1fc0*/  @!P3 LDC.64 R8, c[0x0][0x388] ;  /* 0x0000e200ff08bb82 */ /* 0x000ee20000000a00 */
[--C-:B------:R-:W-:Y:S01]  /*1fd0*/  @!P2 IMAD.MOV.U32 R4, RZ, RZ, R12.reuse ;  /* 0x000000ffff04a224 */ /* 0x100fe200078e000c */
[----:B------:R-:W-:Y:S01]  /*1fe0*/  ISETP.GE.AND P5, PT, R10, UR49, PT ;  /* 0x000000310a007c0c */ /* 0x000fe2000bfa6270 */
[----:B------:R-:W-:Y:S01]  /*1ff0*/  @!P2 IMAD.MOV.U32 R5, RZ, RZ, R21 ;  /* 0x000000ffff05a224 */ /* 0x000fe200078e0015 */
[----:B------:R-:W-:Y:S01]  /*2000*/  UIMAD UR9, UR28, UR51, UR27 ;  /* 0x000000331c0972a4 */ /* 0x000fe2000f8e021b */
[----:B------:R-:W-:-:S02]  /*2010*/  @!P3 IMAD.MOV.U32 R20, RZ, RZ, R12 ;  /* 0x000000ffff14b224 */ /* 0x000fc400078e000c */
[----:B------:R-:W-:Y:S01]  /*2020*/  IMAD.MOV.U32 R237, RZ, RZ, 0x7f800000 ;  /* 0x7f800000ffed7424 */ /* 0x000fe200078e00ff */
[----:B------:R-:W4:Y:S01]  /*2030*/  @!P3 LDC.64 R6, c[0x0][0x390] ;  /* 0x0000e400ff06bb82 */ /* 0x000f220000000a00 */
[C---:B------:R-:W-:Y:S02]  /*2040*/  @!P2 IMAD R13, R18.reuse, UR15, R13 ;  /* 0x0000000f120dac24 */ /* 0x040fe4000f8e020d */
[----:B------:R-:W-:Y:S02]  /*2050*/  IMAD.U32 R231, RZ, RZ, UR41 ;  /* 0x00000029ffe77e24 */ /* 0x000fe4000f8e00ff */
[----:B------:R-:W-:Y:S01]  /*2060*/  IMAD.MOV.U32 R236, RZ, RZ, 0x7f800000 ;  /* 0x7f800000ffec7424 */ /* 0x000fe200078e00ff */
[----:B-1----:R-:W-:Y:S01]  /*2070*/  SHF.R.U32.HI R213, RZ, 0x3, R211 ;  /* 0x00000003ffd57819 */ /* 0x002fe200000116d3 */
[C---:B------:R-:W-:Y:S01]  /*2080*/  @!P2 IMAD R12, R18.reuse, UR13, R3 ;  /* 0x0000000d120cac24 */ /* 0x040fe2000f8e0203 */
[----:B------:R-:W-:Y:S01]  /*2090*/  @!PT LDS RZ, [RZ] ;  /* 0x00000000fffff984 */ /* 0x000fe20000000800 */
[----:B------:R-:W-:Y:S01]  /*20a0*/  @!PT LDS RZ, [RZ] ;  /* 0x00000000fffff984 */ /* 0x000fe20000000800 */
[----:B------:R-:W-:Y:S01]  /*20b0*/  @!PT LDS RZ, [RZ] ;  /* 0x00000000fffff984 */ /* 0x000fe20000000800 */
[----:B------:R-:W-:Y:S01]  /*20c0*/  @!P5 LDGSTS.E.BYPASS.LTC128B.128 [R15+0x8000], desc[UR38][R240.64] ;  /* 0x08000000f00fdfae */ /* 0x000fe2000b981a26 */
[C---:B------:R-:W-:Y:S01]  /*20d0*/  @!P2 IMAD.WIDE.U32 R22, R18.reuse, UR14, R22 ;  /* 0x0000000e1216ac25 */ /* 0x040fe2000f8e0016 */
[----:B------:R-:W1:Y:S01]  /*20e0*/  @!P2 LDC.64 R2, c[0x0][0x390] ;  /* 0x0000e400ff02ab82 */ /* 0x000e620000000a00 */
[----:B------:R-:W-:Y:S01]  /*20f0*/  SHF.R.U32.HI R208, RZ, 0x1, R211 ;  /* 0x00000001ffd07819 */ /* 0x000fe200000116d3 */
[----:B------:R-:W-:Y:S01]  /*2100*/  @!P5 LDGSTS.E.BYPASS.LTC128B.128 [R15+0xa000], desc[UR38][R240.64+0x80] ;  /* 0x0a000080f00fdfae */ /* 0x000fe2000b981a26 */
[----:B------:R-:W-:-:S04]  /*2110*/  @!P2 IMAD.WIDE.U32 R18, R18, UR12, R4 ;  /* 0x0000000c1212ac25 */ /* 0x000fc8000f8e0004 */
[----:B------:R-:W-:Y:S01]  /*2120*/  IMAD.MOV.U32 R217, RZ, RZ, 0x40 ;  /* 0x00000040ffd97424 */ /* 0x000fe200078e00ff */
[----:B------:R-:W2:Y:S01]  /*2130*/  @!P2 LDC.64 R4, c[0x0][0x388] ;  /* 0x0000e200ff04ab82 */ /* 0x000ea20000000a00 */
[----:B------:R-:W-:Y:S01]  /*2140*/  @!P2 IMAD.IADD R16, R23, 0x1, R13 ;  /* 0x000000011710a824 */ /* 0x000fe200078e020d */
[----:B------:R-:W-:Y:S01]  /*2150*/  @!P5 LDGSTS.E.BYPASS.LTC128B.128 [R15+0xc000], desc[UR38][R240.64+0x100] ;  /* 0x0c000100f00fdfae */ /* 0x000fe2000b981a26 */
[----:B------:R-:W-:Y:S02]  /*2160*/  @!P2 IMAD.IADD R12, R19, 0x1, R12 ;  /* 0x00000001130ca824 */ /* 0x000fe400078e020c */
[----:B------:R-:W-:Y:S01]  /*2170*/  IMAD.MOV.U32 R216, RZ, RZ, 0x20 ;  /* 0x00000020ffd87424 */ /* 0x000fe200078e00ff */
[----:B------:R-:W-:Y:S01]  /*2180*/  @!P5 LDGSTS.E.BYPASS.LTC128B.128 [R15+0xe000], desc[UR38][R240.64+0x180] ;  /* 0x0e000180f00fdfae */ /* 0x000fe2000b981a26 */
[----:B------:R-:W-:Y:S02]  /*2190*/  @!P3 IMAD.MOV.U32 R24, RZ, RZ, R14 ;  /* 0x000000ffff18b224 */ /* 0x000fe400078e000e */
[----:B------:R-:W-:Y:S01]  /*21a0*/  IMAD.MOV.U32 R209, RZ, RZ, 0x40 ;  /* 0x00000040ffd17424 */ /* 0x000fe200078e00ff */
[----:B------:R-:W-:Y:S01]  /*21b0*/  @P5 STS.128 [R15+0x8000], RZ ;  /* 0x008000ff0f005388 */ /* 0x000fe20000000c00 */
[----:B------:R-:W-:-:S04]  /*21c0*/  @!P3 IMAD.WIDE.U32 R24, R10, UR14, R24 ;  /* 0x0000000e0a18bc25 */ /* 0x000fc8000f8e0018 */
[----:B------:R-:W-:Y:S01]  /*21d0*/  IMAD.MOV.U32 R239, RZ, RZ, 0x10 ;  /* 0x00000010ffef7424 */ /* 0x000fe200078e00ff */
[----:B------:R-:W-:Y:S01]  /*21e0*/  @P5 STS.128 [R15+0xa000], RZ ;  /* 0x00a000ff0f005388 */ /* 0x000fe20000000c00 */
[----:B------:R-:W-:Y:S01]  /*21f0*/  @!P3 IMAD R14, R10, UR15, R25 ;  /* 0x0000000f0a0ebc24 */ /* 0x000fe2000f8e0219 */
[----:B---3--:R-:W-:Y:S01]  /*2200*/  @!P3 LEA R8, P1, R24, R8, 0x1 ;  /* 0x000000081808b211 */ /* 0x008fe200078208ff */
[----:B------:R-:W-:Y:S01]  /*2210*/  @!P3 IMAD.WIDE.U32 R20, R10, UR12, R20 ;  /* 0x0000000c0a14bc25 */ /* 0x000fe2000f8e0014 */
[----:B------:R-:W-:Y:S01]  /*2220*/  @P5 STS.128 [R15+0xc000], RZ ;  /* 0x00c000ff0f005388 */ /* 0x000fe20000000c00 */
[----:B------:R-:W-:Y:S02]  /*2230*/  CS2R R190, SRZ ;  /* 0x0000000000be7805 */ /* 0x000fe4000001ff00 */
[----:B------:R-:W-:Y:S01]  /*2240*/  @!P3 LEA.HI.X R9, R24, R9, R14, 0x1, P1 ;  /* 0x000000091809b211 */ /* 0x000fe200008f0c0e */
[----:B------:R-:W-:Y:S01]  /*2250*/  @!P3 IMAD R10, R10, UR13, R21 ;  /* 0x0000000d0a0abc24 */ /* 0x000fe2000f8e0215 */
[----:B--2---:R-:W-:Y:S01]  /*2260*/  @!P2 LEA R4, P0, R22, R4, 0x1 ;  /* 0x000000041604a211 */ /* 0x004fe200078008ff */
[----:B------:R-:W-:Y:S01]  /*2270*/  @P5 STS.128 [R15+0xe000], RZ ;  /* 0x00e000ff0f005388 */ /* 0x000fe20000000c00 */
[----:B----4-:R-:W-:Y:S01]  /*2280*/  @!P3 LEA R6, P1, R20, R6, 0x1 ;  /* 0x000000061406b211 */ /* 0x010fe200078208ff */
[C---:B------:R-:W-:Y:S01]  /*2290*/  IMAD.SHL.U32 R210, R211.reuse, 0x40, RZ ;  /* 0x00000040d3d27824 */ /* 0x040fe200078e00ff */
[----:B------:R-:W-:Y:S01]  /*22a0*/  @!P2 LEA.HI.X R5, R22, R5, R16, 0x1, P0 ;  /* 0x000000051605a211 */ /* 0x000fe200000f0c10 */
[----:B------:R-:W-:Y:S01]  /*22b0*/  @P4 STS.128 [R15+0x9000], RZ ;  /* 0x009000ff0f004388 */ /* 0x000fe20000000c00 */
[----:B-1----:R-:W-:Y:S01]  /*22c0*/  @!P2 LEA R16, P0, R18, R2, 0x1 ;  /* 0x000000021210a211 */ /* 0x002fe200078008ff */
[C---:B------:R-:W-:Y:S01]  /*22d0*/  IMAD.SHL.U32 R230, R211.reuse, 0x8, RZ ;  /* 0x00000008d3e67824 */ /* 0x040fe200078e00ff */
[----:B------:R-:W-:Y:S01]  /*22e0*/  @!P3 LEA.HI.X R7, R20, R7, R10, 0x1, P1 ;  /* 0x000000071407b211 */ /* 0x000fe200008f0c0a */
[----:B------:R-:W-:Y:S01]  /*22f0*/  @P4 STS.128 [R15+0xb000], RZ ;  /* 0x00b000ff0f004388 */ /* 0x000fe20000000c00 */
[----:B------:R-:W-:Y:S01]  /*2300*/  @!P2 LEA.HI.X R17, R18, R3, R12, 0x1, P0 ;  /* 0x000000031211a211 */ /* 0x000fe200000f0c0c */
[----:B------:R-:W-:Y:S01]  /*2310*/  IMAD.SHL.U32 R233, R211, 0x10, RZ ;  /* 0x00000010d3e97824 */ /* 0x000fe200078e00ff */
[----:B------:R-:W1:Y:S01]  /*2320*/  LDC.64 R12, c[0x0][0x528] ;  /* 0x00014a00ff0c7b82 */ /* 0x000e620000000a00 */
[----:B------:R-:W-:Y:S01]  /*2330*/  @P4 STS.128 [R15+0xd000], RZ ;  /* 0x00d000ff0f004388 */ /* 0x000fe20000000c00 */
[----:B------:R-:W-:Y:S01]  /*2340*/  IMAD.MOV.U32 R227, RZ, RZ, 0x3f ;  /* 0x0000003fffe37424 */ /* 0x000fe200078e00ff */
[----:B------:R-:W-:Y:S01]  /*2350*/  CS2R R188, SRZ ;  /* 0x0000000000bc7805 */ /* 0x000fe2000001ff00 */
[----:B------:R-:W-:Y:S01]  /*2360*/  IMAD.MOV.U32 R226, RZ, RZ, 0x37 ;  /* 0x00000037ffe27424 */ /* 0x000fe200078e00ff */
[----:B------:R-:W-:Y:S01]  /*2370*/  @P4 STS.128 [R15+0xf000], RZ ;  /* 0x00f000ff0f004388 */ /* 0x000fe20000000c00 */
[----:B------:R-:W-:-:S02]  /*2380*/  CS2R R194, SRZ ;  /* 0x0000000000c27805 */ /* 0x000fc4000001ff00 */
[----:B------:R-:W-:Y:S02]  /*2390*/  CS2R R192, SRZ ;  /* 0x0000000000c07805 */ /* 0x000fe4000001ff00 */
        /* <DEDUP_REMOVED lines=9> */
[----:B------:R-:W-:-:S02]  /*2430*/  CS2R R174, SRZ ;  /* 0x0000000000ae7805 */ /* 0x000fc4000001ff00 */
[----:B------:R-:W-:Y:S02]  /*2440*/  CS2R R172, SRZ ;  /* 0x0000000000ac7805 */ /* 0x000fe4000001ff00 */
[----:B------:R-:W-:Y:S01]  /*2450*/  CS2R R178, SRZ ;  /* 0x0000000000b27805 */ /* 0x000fe2000001ff00 */
        /* <DEDUP_REMOVED lines=8> */
[----:B------:R-:W-:Y:S01]  /*24e0*/  @!P5 LDGSTS.E.BYPASS.LTC128B.128 [R15], desc[UR38][R242.64] ;  /* 0x00000000f20fdfae */ /* 0x000fe2000b981a26 */
        /* <DEDUP_REMOVED lines=15> */
[----:B------:R-:W-:Y:S01]  /*25e0*/  @P5 STS.128 [R15], RZ ;  /* 0x000000ff0f005388 */ /* 0x000fe20000000c00 */
[----:B------:R-:W-:Y:S02]  /*25f0*/  CS2R R136, SRZ ;  /* 0x0000000000887805 */ /* 0x000fe4000001ff00 */
[----:B------:R-:W-:Y:S02]  /*2600*/  CS2R R134, SRZ ;  /* 0x0000000000867805 */ /* 0x000fe4000001ff00 */
[----:B------:R-:W-:Y:S01]  /*2610*/  CS2R R132, SRZ ;  /* 0x0000000000847805 */ /* 0x000fe2000001ff00 */
[----:B------:R-:W-:Y:S01]  /*2620*/  @P5 STS.128 [R15+0x2000], RZ ;  /* 0x002000ff0f005388 */ /* 0x000fe20000000c00 */
[----:B------:R-:W-:-:S02]  /*2630*/  CS2R R78, SRZ ;  /* 0x00000000004e7805 */ /* 0x000fc4000001ff00 */
[----:B------:R-:W-:Y:S02]  /*2640*/  CS2R R76, SRZ ;  /* 0x00000000004c7805 */ /* 0x000fe4000001ff00 */
[----:B------:R-:W-:Y:S01]  /*2650*/  CS2R R82, SRZ ;  /* 0x0000000000527805 */ /* 0x000fe2000001ff00 */
[----:B------:R-:W-:Y:S01]  /*2660*/  @P5 STS.128 [R15+0x4000], RZ ;  /* 0x004000ff0f005388 */ /* 0x000fe20000000c00 */
        /* <DEDUP_REMOVED lines=35> */
[----:B------:R-:W-:Y:S01]  /*28a0*/  SHF.R.U32.HI R234, RZ, 0x7, R211 ;  /* 0x00000007ffea7819 */ /* 0x000fe200000116d3 */
[----:B------:R-:W-:Y:S02]  /*28b0*/  UIADD3 UR54, UPT, UPT, UR54, 0x40, -UR40 ;  /* 0x0000004036367890 */ /* 0x000fe4000fffe828 */
[----:B------:R-:W-:Y:S01]  /*28c0*/  @!P4 LDGSTS.E.BYPASS.LTC128B.128 [R15+0x7000], desc[UR38][R26.64+0x180] ;  /* 0x070001801a0fcfae */ /* 0x000fe2000b981a26 */
[----:B------:R-:W-:Y:S01]  /*28d0*/  UIADD3 UR34, UPT, UPT, UR34, 0x40, URZ ;  /* 0x0000004022227890 */ /* 0x000fe2000fffe0ff */
[----:B------:R-:W2:Y:S02]  /*28e0*/  LDCU UR8, c[0x0][0x3e0] ;  /* 0x00007c00ff0877ac */ /* 0x000ea40008000800 */
[----:B------:R-:W-:Y:S01]  /*28f0*/  @!P3 LDGSTS.E.BYPASS.LTC128B.128 [R15+0x10000], desc[UR38][R8.64] ;  /* 0x10000000080fbfae */ /* 0x000fe2000b981a26 */
[----:B------:R-:W3:Y:S03]  /*2900*/  LDCU UR10, c[0x0][0x45c] ;  /* 0x00008b80ff0a77ac */ /* 0x000ee60008000800 */
[----:B------:R-:W-:Y:S04]  /*2910*/  @!P3 LDGSTS.E.BYPASS.LTC128B.128 [R15+0x12000], desc[UR38][R8.64+0x80] ;  /* 0x12000080080fbfae */ /* 0x000fe8000b981a26 */
[----:B------:R-:W-:Y:S04]  /*2920*/  @!P3 LDGSTS.E.BYPASS.LTC128B.128 [R15+0x14000], desc[UR38][R8.64+0x100] ;  /* 0x14000100080fbfae */ /* 0x000fe8000b981a26 */
[----:B------:R-:W-:Y:S04]  /*2930*/  @!P3 LDGSTS.E.BYPASS.LTC128B.128 [R15+0x16000], desc[UR38][R8.64+0x180] ;  /* 0x16000180080fbfae */ /* 0x000fe8000b981a26 */
[----:B------:R-:W-:Y:S04]  /*2940*/  @P3 STS.128 [R15+0x10000], RZ ;  /* 0x010000ff0f003388 */ /* 0x000fe80000000c00 */
[----:B------:R-:W-:Y:S04]  /*2950*/  @P3 STS.128 [R15+0x12000], RZ ;  /* 0x012000ff0f003388 */ /* 0x000fe80000000c00 */
[----:B------:R-:W-:Y:S04]  /*2960*/  @P3 STS.128 [R15+0x14000], RZ ;  /* 0x014000ff0f003388 */ /* 0x000fe80000000c00 */
        /* <DEDUP_REMOVED lines=11> */
[----:B------:R-:W-:Y:S04]  /*2a20*/  @!P2 LDGSTS.E.BYPASS.LTC128B.128 [R15+0x17000], desc[UR38][R4.64+0x180] ;  /* 0x17000180040fafae */ /* 0x000fe8000b981a26 */
[----:B------:R-:W-:Y:S04]  /*2a30*/  @!P3 LDGSTS.E.BYPASS.LTC128B.128 [R15+0x18000], desc[UR38][R6.64] ;  /* 0x18000000060fbfae */ /* 0x000fe8000b981a26 */
[----:B------:R-:W-:Y:S04]  /*2a40*/  @!P3 LDGSTS.E.BYPASS.LTC128B.128 [R15+0x1a000], desc[UR38][R6.64+0x80] ;  /* 0x1a000080060fbfae */ /* 0x000fe8000b981a26 */
[----:B------:R-:W-:Y:S04]  /*2a50*/  @!P3 LDGSTS.E.BYPASS.LTC128B.128 [R15+0x1c000], desc[UR38][R6.64+0x100] ;  /* 0x1c000100060fbfae */ /* 0x000fe8000b981a26 */
[----:B------:R4:W-:Y:S04]  /*2a60*/  @!P3 LDGSTS.E.BYPASS.LTC128B.128 [R15+0x1e000], desc[UR38][R6.64+0x180] ;  /* 0x1e000180060fbfae */ /* 0x0009e8000b981a26 */
[----:B------:R-:W-:Y:S04]  /*2a70*/  @P3 STS.128 [R15+0x18000], RZ ;  /* 0x018000ff0f003388 */ /* 0x000fe80000000c00 */
[----:B------:R-:W-:Y:S04]  /*2a80*/  @P3 STS.128 [R15+0x1a000], RZ ;  /* 0x01a000ff0f003388 */ /* 0x000fe80000000c00 */
[----:B------:R-:W-:Y:S04]  /*2a90*/  @P3 STS.128 [R15+0x1c000], RZ ;  /* 0x01c000ff0f003388 */ /* 0x000fe80000000c00 */
[----:B------:R-:W-:Y:S04]  /*2aa0*/  @P3 STS.128 [R15+0x1e000], RZ ;  /* 0x01e000ff0f003388 */ /* 0x000fe80000000c00 */
[----:B------:R-:W-:Y:S04]  /*2ab0*/  @P2 STS.128 [R15+0x19000], RZ ;  /* 0x019000ff0f002388 */ /* 0x000fe80000000c00 */
[----:B------:R-:W-:Y:S01]  /*2ac0*/  @P2 STS.128 [R15+0x1b000], RZ ;  /* 0x01b000ff0f002388 */ /* 0x000fe20000000c00 */
[----:B----4-:R-:W-:-:S03]  /*2ad0*/  LOP3.LUT R6, R11, 0x3, RZ, 0xc0, !PT ;  /* 0x000000030b067812 */ /* 0x010fc600078ec0ff */
[----:B------:R-:W-:Y:S01]  /*2ae0*/  @P2 STS.128 [R15+0x1d000], RZ ;  /* 0x01d000ff0f002388 */ /* 0x000fe20000000c00 */
[----:B------:R-:W-:-:S03]  /*2af0*/  IMAD.SHL.U32 R11, R220, 0x2, RZ ;  /* 0x00000002dc0b7824 */ /* 0x000fc600078e00ff */
[----:B------:R4:W-:Y:S01]  /*2b00*/  @P2 STS.128 [R15+0x1f000], RZ ;  /* 0x01f000ff0f002388 */ /* 0x0009e20000000c00 */
[----:B------:R-:W-:Y:S02]  /*2b10*/  IMAD R235, R235, 0x4, R6 ;  /* 0x00000004ebeb7824 */ /* 0x000fe400078e0206 */
[----:B------:R-:W-:Y:S01]  /*2b20*/  IMAD.SHL.U32 R6, R220, 0x40, RZ ;  /* 0x00000040dc067824 */ /* 0x000fe200078e00ff */
[----:B------:R-:W-:Y:S01]  /*2b30*/  @!PT LDS RZ, [RZ] ;  /* 0x00000000fffff984 */ /* 0x000fe20000000800 */
[----:B------:R-:W-:Y:S01]  /*2b40*/  @!PT LDS RZ, [RZ] ;  /* 0x00000000fffff984 */ /* 0x000fe20000000800 */
[----:B------:R-:W-:Y:S01]  /*2b50*/  @!PT LDS RZ, [RZ] ;  /* 0x00000000fffff984 */ /* 0x000fe20000000800 */
[----:B------:R-:W-:Y:S04]  /*2b60*/  @!P2 LDGSTS.E.BYPASS.LTC128B.128 [R15+0x19000], desc[UR38][R16.64] ;  /* 0x19000000100fafae */ /* 0x000fe8000b981a26 */
[----:B------:R-:W-:Y:S04]  /*2b70*/  @!P2 LDGSTS.E.BYPASS.LTC128B.128 [R15+0x1b000], desc[UR38][R16.64+0x80] ;  /* 0x1b000080100fafae */ /* 0x000fe8000b981a26 */
[----:B------:R-:W-:Y:S01]  /*2b80*/  @!P2 LDGSTS.E.BYPASS.LTC128B.128 [R15+0x1d000], desc[UR38][R16.64+0x100] ;  /* 0x1d000100100fafae */ /* 0x000fe2000b981a26 */
[----:B------:R-:W-:-:S03]  /*2b90*/  LOP3.LUT R11, R11, 0x6, RZ, 0xc0, !PT ;  /* 0x000000060b0b7812 */ /* 0x000fc600078ec0ff */
[----:B------:R4:W-:Y:S01]  /*2ba0*/  @!P2 LDGSTS.E.BYPASS.LTC128B.128 [R15+0x1f000], desc[UR38][R16.64+0x180] ;  /* 0x1f000180100fafae */ /* 0x0009e2000b981a26 */
[----:B------:R-:W-:-:S03]  /*2bb0*/  IMAD.SHL.U32 R7, R220, 0x10, RZ ;  /* 0x00000010dc077824 */ /* 0x000fc600078e00ff */
[----:B------:R-:W0:Y:S04]  /*2bc0*/  LDGDEPBAR ;  /* 0x00000000000079af */ /* 0x000e280000000000 */
[----:B-1----:R-:W2:Y:S04]  /*2bd0*/  LDG.E.64 R8, desc[UR38][R12.64+0x8] ;  /* 0x000008260c087981 */ /* 0x002ea8000c1e1b00 */
[----:B------:R1:W3:Y:S01]  /*2be0*/  LDG.E.64 R4, desc[UR38][R12.64] ;  /* 0x000000260c047981 */ /* 0x0002e2000c1e1b00 */
[----:B------:R-:W-:Y:S02]  /*2bf0*/  SHF.R.U32.HI R2, RZ, 0x2, R220 ;  /* 0x00000002ff027819 */ /* 0x000fe400000116dc */
[----:B------:R-:W-:-:S04]  /*2c00*/  LOP3.LUT R3, R221, 0x30, RZ, 0xc0, !PT ;  /* 0x00000030dd037812 */ /* 0x000fc800078ec0ff */
[----:B------:R-:W-:-:S04]  /*2c10*/  LOP3.LUT R238, R3, 0x7, R2, 0xf8, !PT ;  /* 0x0000000703ee7812 */ /* 0x000fc800078ef802 */
[C---:B------:R-:W-:Y:S01]  /*2c20*/  ISETP.GE.AND P1, PT, R238.reuse, UR49, PT ;  /* 0x00000031ee007c0c */ /* 0x040fe2000bf26270 */
[----:B------:R-:W-:-:S05]  /*2c30*/  VIADD R3, R238, 0x8 ;  /* 0x00000008ee037836 */ /* 0x000fca0000000000 */
[----:B------:R-:W-:Y:S01]  /*2c40*/  ISETP.GE.AND P0, PT, R3, UR49, PT ;  /* 0x0000003103007c0c */ /* 0x000fe2000bf06270 */
[----:B------:R-:W-:-:S04]  /*2c50*/  IMAD.MOV.U32 R3, RZ, RZ, 0x4 ;  /* 0x00000004ff037424 */ /* 0x000fc800078e00ff */
[----:B----4-:R-:W-:Y:S01]  /*2c60*/  IMAD.WIDE.U32 R14, R238, R3, UR58 ;  /* 0x0000003aee0e7e25 */ /* 0x010fe2000f8e0003 */
[C---:B------:R-:W-:Y:S02]  /*2c70*/  LOP3.LUT R3, R6.reuse, 0x1c0, RZ, 0xc0, !PT ;  /* 0x000001c006037812 */ /* 0x040fe400078ec0ff */
[----:B------:R-:W-:Y:S01]  /*2c80*/  LOP3.LUT R6, R6, 0x200, RZ, 0xc0, !PT ;  /* 0x0000020006067812 */ /* 0x000fe200078ec0ff */
[----:B-1----:R-:W-:Y:S01]  /*2c90*/  IMAD.SHL.U32 R13, R220, 0x20, RZ ;  /* 0x00000020dc0d7824 */ /* 0x002fe200078e00ff */
[----:B------:R-:W-:Y:S01]  /*2ca0*/  LOP3.LUT R3, R3, 0x38, R0, 0xf8, !PT ;  /* 0x0000003803037812 */ /* 0x000fe200078ef800 */
[----:B------:R-:W-:Y:S01]  /*2cb0*/  USHF.L.U32 UR9, UR9, 0x5, URZ ;  /* 0x0000000509097899 */ /* 0x000fe200080006ff */
[----:B------:R-:W-:Y:S01]  /*2cc0*/  LOP3.LUT R2, R11, 0xe0, R2, 0xf8, !PT ;  /* 0x000000e00b027812 */ /* 0x000fe200078ef802 */
[----:B------:R1:W5:Y:S01]  /*2cd0*/  @!P1 LDG.E R237, desc[UR38][R14.64] ;  /* 0x000000260eed9981 */ /* 0x000362000c1e1900 */
[----:B------:R-:W-:Y:S02]  /*2ce0*/  LOP3.LUT R10, R13, 0x200, RZ, 0xc0, !PT ;  /* 0x000002000d0a7812 */ /* 0x000fe400078ec0ff */
[----:B------:R-:W-:Y:S01]  /*2cf0*/  LOP3.LUT R0, R6, 0xc00, R13, 0xf8, !PT ;  /* 0x00000c0006007812 */ /* 0x000fe200078ef80d */
[----:B------:R-:W-:Y:S01]  /*2d00*/  IMAD.SHL.U32 R13, R211, 0x2, RZ ;  /* 0x00000002d30d7824 */ /* 0x000fe200078e00ff */
[----:B------:R-:W-:Y:S01]  /*2d10*/  USHF.R.S32.HI UR11, URZ, 0x1f, UR9 ;  /* 0x0000001fff0b7899 */ /* 0x000fe20008011409 */
[----:B------:R-:W-:Y:S01]  /*2d20*/  IMAD.U32 R231, R231, 0x40, R2 ;  /* 0x00000040e7e77824 */ /* 0x000fe200078e0002 */
[----:B------:R-:W-:Y:S01]  /*2d30*/  R2P PR, R220, 0x6 ;  /* 0x00000006dc007804 */ /* 0x000fe20000000000 */
[----:B------:R1:W5:Y:S01]  /*2d40*/  @!P0 LDG.E R236, desc[UR38][R14.64+0x20] ;  /* 0x000020260eec8981 */ /* 0x000362000c1e1900 */
        /* <DEDUP_REMOVED lines=9> */
[----:B------:R-:W-:Y:S01]  /*2de0*/  IMAD.SHL.U32 R3, R211, 0x20, RZ ;  /* 0x00000020d3037824 */ /* 0x000fe200078e00ff */
[----:B------:R-:W-:Y:S02]  /*2df0*/  LOP3.LUT R220, R7, R220, RZ, 0xfc, !PT ;  /* 0x000000dc07dc7212 */ /* 0x000fe400078efcff */
[----:B------:R-:W-:Y:S02]  /*2e00*/  CS2R R20, SRZ ;  /* 0x0000000000147805 */ /* 0x000fe4000001ff00 */
[----:B------:R-:W-:Y:S02]  /*2e10*/  LOP3.LUT R7, R210, 0x1c0, RZ, 0xc0, !PT ;  /* 0x000001c0d2077812 */ /* 0x000fe400078ec0ff */
[----:B------:R-:W-:-:S02]  /*2e20*/  LOP3.LUT R213, R213, 0x1c0, R210, 0xf8, !PT ;  /* 0x000001c0d5d57812 */ /* 0x000fc400078ef8d2 */
[----:B------:R-:W-:Y:S02]  /*2e30*/  LOP3.LUT R221, R0, R221, RZ, 0xfc, !PT ;  /* 0x000000dd00dd7212 */ /* 0x000fe400078efcff */
[----:B------:R-:W-:Y:S02]  /*2e40*/  LOP3.LUT R2, R3, 0x200, RZ, 0xc0, !PT ;  /* 0x0000020003027812 */ /* 0x000fe400078ec0ff */
[--C-:B------:R-:W-:Y:S02]  /*2e50*/  LOP3.LUT R0, R7, 0x38, R230.reuse, 0xf8, !PT ;  /* 0x0000003807007812 */ /* 0x100fe400078ef8e6 */
[----:B------:R-:W-:Y:S02]  /*2e60*/  LOP3.LUT R213, R213, 0x38, R230, 0x78, !PT ;  /* 0x00000038d5d57812 */ /* 0x000fe400078e78e6 */
[----:B------:R-:W-:Y:S02]  /*2e70*/  SHF.R.U32.HI R10, RZ, 0x2, R211 ;  /* 0x00000002ff0a7819 */ /* 0x000fe400000116d3 */
[----:B------:R-:W-:-:S02]  /*2e80*/  LOP3.LUT R11, R13, 0x38, RZ, 0xc0, !PT ;  /* 0x000000380d0b7812 */ /* 0x000fc400078ec0ff */
[----:B------:R-:W-:Y:S02]  /*2e90*/  LOP3.LUT R2, R2, 0x3800, R233, 0xf8, !PT ;  /* 0x0000380002027812 */ /* 0x000fe400078ef8e9 */
[----:B------:R-:W-:Y:S02]  /*2ea0*/  LOP3.LUT R229, R0, 0x8, R211, 0x78, !PT ;  /* 0x0000000800e57812 */ /* 0x000fe400078e78d3 */
[----:B------:R-:W-:Y:S02]  /*2eb0*/  SEL R217, R217, 0xffffffc0, !P2 ;  /* 0xffffffc0d9d97807 */ /* 0x000fe40005000000 */
[----:B------:R-:W-:Y:S02]  /*2ec0*/  LEA R220, R220, UR37, 0x1 ;  /* 0x00000025dcdc7c11 */ /* 0x000fe4000f8e08ff */
[----:B------:R-:W-:Y:S02]  /*2ed0*/  LOP3.LUT R213, R213, 0x200, R210, 0xf8, !PT ;  /* 0x00000200d5d57812 */ /* 0x000fe400078ef8d2 */
[----:B------:R-:W-:Y:S01]  /*2ee0*/  LEA R221, R221, UR37, 0x1 ;  /* 0x00000025dddd7c11 */ /* 0x000fe2000f8e08ff */
[----:B------:R-:W-:Y:S01]  /*2ef0*/  IMAD.IADD R215, R217, 0x1, R220 ;  /* 0x00000001d9d77824 */ /* 0x000fe200078e02dc */
[----:B------:R-:W-:-:S02]  /*2f00*/  LOP3.LUT R6, R3, 0xc00, RZ, 0xc0, !PT ;  /* 0x00000c0003067812 */ /* 0x000fc400078ec0ff */
[----:B------:R-:W-:Y:S01]  /*2f10*/  LOP3.LUT R10, R11, 0x20, R10, 0x78, !PT ;  /* 0x000000200b0a7812 */ /* 0x000fe200078e780a */
[----:B------:R-:W-:Y:S01]  /*2f20*/  IMAD.IADD R217, R217, 0x1, R221 ;  /* 0x00000001d9d97824 */ /* 0x000fe200078e02dd */
[----:B------:R-:W-:Y:S02]  /*2f30*/  LOP3.LUT R210, R210, 0x200, RZ, 0xc0, !PT ;  /* 0x00000200d2d27812 */ /* 0x000fe400078ec0ff */
[----:B------:R-:W-:Y:S01]  /*2f40*/  LOP3.LUT R229, R2, R229, RZ, 0xfc, !PT ;  /* 0x000000e502e57212 */ /* 0x000fe200078efcff */
[----:B------:R-:W-:Y:S01]  /*2f50*/  IMAD.MOV.U32 R2, RZ, RZ, 0x20 ;  /* 0x00000020ff027424 */ /* 0x000fe200078e00ff */
[----:B------:R-:W-:Y:S02]  /*2f60*/  SEL R216, R216, 0xffffffe0, !P1 ;  /* 0xffffffe0d8d87807 */ /* 0x000fe40004800000 */
[----:B------:R-:W-:Y:S02]  /*2f70*/  LOP3.LUT R6, R6, 0x6, R13, 0xf8, !PT ;  /* 0x0000000606067812 */ /* 0x000fe400078ef80d */
[----:B------:R-:W-:Y:S01]  /*2f80*/  LOP3.LUT R233, R10, 0x1c0, R233, 0xf8, !PT ;  /* 0x000001c00ae97812 */ /* 0x000fe200078ef8e9 */
[C---:B------:R-:W-:Y:S01]  /*2f90*/  IMAD.IADD R218, R216.reuse, 0x1, R220 ;  /* 0x00000001d8da7824 */ /* 0x040fe200078e02dc */
[C---:B------:R-:W-:Y:S01]  /*2fa0*/  LOP3.LUT P1, RZ, R211.reuse, 0x4, RZ, 0xc0, !PT ;  /* 0x00000004d3ff7812 */ /* 0x040fe2000782c0ff */
[----:B------:R-:W-:Y:S01]  /*2fb0*/  IMAD.IADD R219, R216, 0x1, R221 ;  /* 0x00000001d8db7824 */ /* 0x000fe200078e02dd */
[----:B------:R-:W-:Y:S01]  /*2fc0*/  LOP3.LUT R245, R210, 0xc00, R3, 0xf8, !PT ;  /* 0x00000c00d2f57812 */ /* 0x000fe200078ef803 */
[----:B------:R-:W-:Y:S01]  /*2fd0*/  IMAD.IADD R214, R216, 0x1, R215 ;  /* 0x00000001d8d67824 */ /* 0x000fe200078e02d7 */
[----:B------:R-:W-:Y:S01]  /*2fe0*/  LOP3.LUT R233, R6, R233, RZ, 0xfc, !PT ;  /* 0x000000e906e97212 */ /* 0x000fe200078efcff */
[----:B------:R-:W-:Y:S01]  /*2ff0*/  IMAD.IADD R216, R216, 0x1, R217 ;  /* 0x00000001d8d87824 */ /* 0x000fe200078e02d9 */
[----:B------:R-:W-:-:S02]  /*3000*/  LOP3.LUT P2, RZ, R211, 0x8, RZ, 0xc0, !PT ;  /* 0x00000008d3ff7812 */ /* 0x000fc4000784c0ff */
[----:B------:R-:W-:Y:S02]  /*3010*/  SEL R209, R209, 0xffffffc0, !P1 ;  /* 0xffffffc0d1d17807 */ /* 0x000fe40004800000 */
[----:B------:R-:W-:Y:S02]  /*3020*/  SEL R239, R239, 0xfffffff0, !P1 ;  /* 0xfffffff0efef7807 */ /* 0x000fe40004800000 */
[----:B--2---:R-:W-:Y:S01]  /*3030*/  IADD3 R246, P3, P0, R8, UR9, R246 ;  /* 0x0000000908f67c10 */ /* 0x004fe2000f87e0f6 */
[----:B------:R-:W2:Y:S03]  /*3040*/  LDCU.U8 UR9, c[0x0][0x4f8] ;  /* 0x00009f00ff0977ac */ /* 0x000ea60008000000 */
[----:B------:R-:W-:Y:S01]  /*3050*/  IADD3.X R232, PT, PT, R9, UR11, RZ, P3, P0 ;  /* 0x0000000b09e87c10 */ /* 0x000fe20009fe04ff */
[----:B------:R-:W4:Y:S01]  /*3060*/  LDCU UR11, c[0x0][0x590] ;  /* 0x0000b200ff0b77ac */ /* 0x000f220008000800 */
[----:B---3--:R-:W-:Y:S01]  /*3070*/  R2UR UR55, R5 ;  /* 0x00000000053772ca */ /* 0x008fe200000e0000 */
[----:B------:R-:W-:Y:S01]  /*3080*/  IMAD.U32 R5, RZ, RZ, UR48 ;  /* 0x00000030ff057e24 */ /* 0x000fe2000f8e00ff */
[----:B------:R-:W-:Y:S01]  /*3090*/  R2UR UR56, R4 ;  /* 0x00000000043872ca */ /* 0x000fe200000e0000 */
[----:B------:R-:W-:Y:S01]  /*30a0*/  IMAD.WIDE.U32 R246, R246, -0x2daee0ad, RZ ;  /* 0xd2511f53f6f67825 */ /* 0x000fe200078e00ff */
[----:B------:R-:W-:-:S02]  /*30b0*/  LOP3.LUT R4, R208, 0x10, RZ, 0xc0, !PT ;  /* 0x00000010d0047812 */ /* 0x000fc400078ec0ff */
[----:B------:R-:W-:Y:S02]  /*30c0*/  IADD3 R244, PT, PT, R5, UR40, R238 ;  /* 0x0000002805f47c10 */ /* 0x000fe4000fffe0ee */
[----:B------:R-:W-:Y:S02]  /*30d0*/  LOP3.LUT R5, R4, 0x8, R211, 0xf8, !PT ;  /* 0x0000000804057812 */ /* 0x000fe400078ef8d3 */
[----:B------:R-:W-:Y:S01]  /*30e0*/  LOP3.LUT P0, RZ, R211, 0x2, RZ, 0xc0, !PT ;  /* 0x00000002d3ff7812 */ /* 0x000fe2000780c0ff */
[----:B------:R-:W-:Y:S01]  /*30f0*/  VIADD R244, R244, -UR46 ;  /* 0x8000002ef4f47c36 */ /* 0x000fe20008000000 */
[----:B------:R-:W-:Y:S01]  /*3100*/  LOP3.LUT R212, R5, R0, RZ, 0x3c, !PT ;  /* 0x0000000005d47212 */ /* 0x000fe200078e3cff */
[----:B------:R-:W-:Y:S01]  /*3110*/  UIADD3 UR51, UPT, UPT, UR55, -0x4498517b, URZ ;  /* 0xbb67ae8537337890 */ /* 0x000fe2000fffe0ff */
[----:B------:R-:W-:Y:S01]  /*3120*/  LOP3.LUT R0, R0, 0x8, R208, 0x78, !PT ;  /* 0x0000000800007812 */ /* 0x000fe200078e78d0 */
[----:B------:R-:W-:Y:S01]  /*3130*/  UIADD3 UR52, UPT, UPT, UR56, -0x61c88647, URZ ;  /* 0x9e3779b938347890 */ /* 0x000fe2000fffe0ff */
[----:B------:R-:W-:Y:S01]  /*3140*/  SEL R2, R2, 0xffffffe0, !P0 ;  /* 0xffffffe002027807 */ /* 0x000fe20004000000 */
[----:B----4-:R-:W-:Y:S01]  /*3150*/  USHF.L.U32 UR11, UR11, 0x6, URZ ;  /* 0x000000060b0b7899 */ /* 0x010fe200080006ff */
[----:B------:R-:W-:Y:S01]  /*3160*/  LOP3.LUT R212, R212, 0x200, R3, 0xf8, !PT ;  /* 0x00000200d4d47812 */ /* 0x000fe200078ef803 */
[----:B------:R-:W-:Y:S01]  /*3170*/  UIADD3 UR50, UPT, UPT, UR56, 0x3c6ef372, URZ ;  /* 0x3c6ef37238327890 */ /* 0x000fe2000fffe0ff */
[----:B------:R-:W-:Y:S01]  /*3180*/  LOP3.LUT R245, R245, R0, RZ, 0xfc, !PT ;  /* 0x00000000f5f57212 */ /* 0x000fe200078efcff */
[----:B------:R-:W-:-:S02]  /*3190*/  UIADD3 UR49, UPT, UPT, UR55, 0x76cf5d0a, URZ ;  /* 0x76cf5d0a37317890 */ /* 0x000fc4000fffe0ff */
[----:B------:R-:W-:Y:S02]  /*31a0*/  UIADD3 UR31, UPT, UPT, UR56, -0x255992d5, URZ ;  /* 0xdaa66d2b381f7890 */ /* 0x000fe4000fffe0ff */
[----:B------:R-:W-:Y:S02]  /*31b0*/  UIADD3 UR28, UPT, UPT, UR55, 0x32370b8f, URZ ;  /* 0x32370b8f371c7890 */ /* 0x000fe4000fffe0ff */
[----:B------:R-:W-:Y:S02]  /*31c0*/  UIADD3 UR21, UPT, UPT, UR56, 0x78dde6e4, URZ ;  /* 0x78dde6e438157890 */ /* 0x000fe4000fffe0ff */
[----:B------:R-:W-:Y:S02]  /*31d0*/  UIADD3 UR19, UPT, UPT, UR55, -0x126145ec, URZ ;  /* 0xed9eba1437137890 */ /* 0x000fe4000fffe0ff */
[----:B------:R-:W-:Y:S02]  /*31e0*/  UIADD3 UR15, UPT, UPT, UR56, 0x1715609d, URZ ;  /* 0x1715609d380f7890 */ /* 0x000fe4000fffe0ff */
[----:B------:R-:W-:-:S02]  /*31f0*/  UIADD3 UR14, UPT, UPT, UR55, -0x56f99767, URZ ;  /* 0xa9066899370e7890 */ /* 0x000fc4000fffe0ff */
[----:B------:R-:W-:Y:S02]  /*3200*/  UIADD3 UR13, UPT, UPT, UR56, -0x4ab325aa, URZ ;  /* 0xb54cda56380d7890 */ /* 0x000fe4000fffe0ff */
[----:B-12---:R-:W-:-:S12]  /*3210*/  UIADD3 UR12, UPT, UPT, UR55, 0x646e171e, URZ ;  /* 0x646e171e370c7890 */ /* 0x006fd8000fffe0ff */
.L_x_726:
        /* <DEDUP_REMOVED lines=15> */
[----:B------:R-:W-:Y:S02]  /*3310*/  UIADD3 UR47, UPT, UPT, UR47, -0x1, URZ ;  /* 0xffffffff2f2f7890 */ /* 0x000fe4000fffe0ff */
[----:B------:R-:W-:Y:S02]  /*3320*/  UISETP.GE.AND UP0, UPT, UR48, UR54, UPT ;  /* 0x000000363000728c */ /* 0x000fe4000bf06270 */
[----:B------:R-:W-:Y:S01]  /*3330*/  LOP3.LUT R120, R119, UR55, R247, 0x96, !PT ;  /* 0x0000003777787c12 */ /* 0x000fe2000f8e96f7 */
[----:B------:R-:W-:Y:S01]  /*3340*/  IMAD.WIDE.U32 R118, R235, -0x326172a9, RZ ;  /* 0xcd9e8d57eb767825 */ /* 0x000fe200078e00ff */
[----:B------:R-:W-:Y:S01]  /*3350*/  UISETP.LT.AND UP0, UPT, UR34, UR40, UP0 ;  /* 0x000000282200728c */ /* 0x000fe20008701270 */
[----:B------:R-:W-:Y:S04]  /*3360*/  DEPBAR.LE SB0, 0x0 ;  /* 0x000080000000791a */ /* 0x000fe80000000000 */
[----:B------:R-:W-:Y:S01]  /*3370*/  BAR.SYNC.DEFER_BLOCKING 0x0 ;  /* 0x0000000000007b1d */ /* 0x000fe20000010000 */
[----:B------:R-:W-:Y:S01]  /*3380*/  IMAD.WIDE.U32 R120, R120, -0x326172a9, RZ ;  /* 0xcd9e8d5778787825 */ /* 0x000fe200078e00ff */
[----:B------:R-:W-:Y:S01]  /*3390*/  PLOP3.LUT P4, PT, PT, PT, UP0, 0x80, 0x8 ;  /* 0x000000000008781c */ /* 0x000fe20003f8f008 */
[----:B------:R-:W-:Y:S01]  /*33a0*/  UISETP.GT.AND UP0, UPT, UR47, UR53, UPT ;  /* 0x000000352f00728c */ /* 0x000fe2000bf04270 */
[----:B------:R-:W-:Y:S02]  /*33b0*/  LOP3.LUT R119, R232, UR56, R119, 0x96, !PT ;  /* 0x00000038e8777c12 */ /* 0x000fe4000f8e9677 */
[----:B------:R-:W-:Y:S03]  /*33c0*/  LOP3.LUT R118, R118, UR52, R121, 0x96, !PT ;  /* 0x0000003476767c12 */ /* 0x000fe6000f8e9679 */
[----:B------:R-:W-:Y:S04]  /*33d0*/  IMAD.WIDE.U32 R198, R119, -0x2daee0ad, RZ ;  /* 0xd2511f5377c67825 */ /* 0x000fe800078e00ff */
[----:B------:R-:W-:Y:S01]  /*33e0*/  IMAD.WIDE.U32 R126, R118, -0x2daee0ad, RZ ;  /* 0xd2511f53767e7825 */ /* 0x000fe200078e00ff */
[----:B------:R-:W-:Y:S01]  /*33f0*/  LOP3.LUT R202, R246, UR51, R199, 0x96, !PT ;  /* 0x00000033f6ca7c12 */ /* 0x000fe2000f8e96c7 */
[----:B------:R-:W-:Y:S01]  /*3400*/  @UP0 UIADD3 UR57, UP1, UPT, UR58, -0x100, URZ ;  /* 0xffffff003a390890 */ /* 0x000fe2000ff3e0ff */
[----:B------:R-:W-:Y:S01]  /*3410*/  @!P4 VIADDMNMX R124, R244, -R226, UR40, PT ;  /* 0x00000028f47cce46 */ /* 0x000fe2000b8009e2 */
[C---:B------:R-:W-:Y:S01]  /*3420*/  @!P4 VIADD R129, R231.reuse, 0x18 ;  /* 0x00000018e781c836 */ /* 0x040fe20000000000 */
[----:B------:R-:W-:Y:S01]  /*3430*/  LOP3.LUT R198, R198, UR49, R127, 0x96, !PT ;  /* 0x00000031c6c67c12 */ /* 0x000fe2000f8e967f */
[C---:B------:R-:W-:Y:S01]  /*3440*/  @!P4 VIADD R125, R231.reuse, 0x19 ;  /* 0x00000019e77dc836 */ /* 0x040fe20000000000 */
[C---:B------:R-:W-:Y:S01]  /*3450*/  @!P4 ISETP.GE.AND P6, PT, R231.reuse, R124, PT ;  /* 0x0000007ce700c20c */ /* 0x040fe20003fc6270 */
[----:B------:R-:W-:Y:S01]  /*3460*/  IMAD.WIDE.U32 R202, R202, -0x326172a9, RZ ;  /* 0xcd9e8d57caca7825 */ /* 0x000fe200078e00ff */
[----:B------:R-:W-:Y:S01]  /*3470*/  @!P4 VIADDMNMX R122, R244, -R227, UR40, PT ;  /* 0x00000028f47ace46 */ /* 0x000fe2000b8009e3 */
[----:B------:R-:W-:Y:S01]  /*3480*/  @UP0 UIADD3.X UR46, UPT, UPT, UR59, -0x1, URZ, UP1, !UPT ;  /* 0xffffffff3b2e0890 */ /* 0x000fe20008ffe4ff */
[----:B------:R-:W-:Y:S01]  /*3490*/  LDSM.16.M88.4 R84, [R221] ;  /* 0x00000000dd54783b */ /* 0x000fe20000000200 */
[----:B------:R-:W-:Y:S01]  /*34a0*/  IMAD.WIDE.U32 R198, R198, -0x326172a9, RZ ;  /* 0xcd9e8d57c6c67825 */ /* 0x000fe200078e00ff */
[----:B------:R-:W-:Y:S01]  /*34b0*/  LOP3.LUT R200, R120, UR50, R203, 0x96, !PT ;  /* 0x0000003278c87c12 */ /* 0x000fe2000f8e96cb */
[----:B------:R-:W-:Y:S01]  /*34c0*/  @UP0 UIADD3 UR18, UP1, UPT, UR18, -0x100, URZ ;  /* 0xffffff0012120890 */ /* 0x000fe2000ff3e0ff */
[C---:B------:R-:W-:Y:S01]  /*34d0*/  @!P4 ISETP.GE.AND P3, PT, R231.reuse, R122, PT ;  /* 0x0000007ae700c20c */ /* 0x040fe20003f66270 */
[----:B------:R-:W-:Y:S01]  /*34e0*/  @!P4 VIADD R123, R231, 0x1 ;  /* 0x00000001e77bc836 */ /* 0x000fe20000000000 */
[----:B-1----:R-:W1:Y:S01]  /*34f0*/  LDSM.16.M88.4 R88, [R220+0x10000] ;  /* 0x01000000dc58783b */ /* 0x002e620000000200 */
[----:B------:R-:W-:Y:S01]  /*3500*/  IMAD.WIDE.U32 R200, R200, -0x2daee0ad, RZ ;  /* 0xd2511f53c8c87825 */ /* 0x000fe200078e00ff */
[----:B------:R-:W-:Y:S01]  /*3510*/  LOP3.LUT R202, R202, UR31, R199, 0x96, !PT ;  /* 0x0000001fcaca7c12 */ /* 0x000fe2000f8e96c7 */
[----:B------:R-:W-:Y:S01]  /*3520*/  @UP0 UIADD3.X UR17, UPT, UPT, UR17, -0x1, URZ, UP1, !UPT ;  /* 0xffffffff11110890 */ /* 0x000fe20008ffe4ff */
[----:B------:R-:W-:Y:S01]  /*3530*/  @!P4 ISETP.GE.AND P5, PT, R123, R124, PT ;  /* 0x0000007c7b00c20c */ /* 0x000fe20003fa6270 */
[----:B------:R-:W-:Y:S01]  /*3540*/  @!P4 VIADD R119, R231, 0x9 ;  /* 0x00000009e777c836 */ /* 0x000fe20000000000 */
[----:B------:R-:W2:Y:S01]  /*3550*/  LDSM.16.M88.4 R92, [R220+0x10800] ;  /* 0x01080000dc5c783b */ /* 0x000ea20000000200 */
[-C--:B------:R-:W-:Y:S01]  /*3560*/  @!P4 ISETP.GE.AND P0, PT, R123, R122.reuse, PT ;  /* 0x0000007a7b00c20c */ /* 0x080fe20003f06270 */
[----:B------:R-:W-:Y:S01]  /*3570*/  IMAD.WIDE.U32 R202, R202, -0x2daee0ad, RZ ;  /* 0xd2511f53caca7825 */ /* 0x000fe200078e00ff */
[----:B------:R-:W-:Y:S03]  /*3580*/  LOP3.LUT R126, R126, UR28, R201, 0x96, !PT ;  /* 0x0000001c7e7e7c12 */ /* 0x000fe6000f8e96c9 */
[----:B------:R-:W-:Y:S01]  /*3590*/  LDSM.16.M88.4 R96, [R219] ;  /* 0x00000000db60783b */ /* 0x000fe20000000200 */
[----:B------:R-:W-:Y:S01]  /*35a0*/  @!P4 VIADD R121, R231, 0x8 ;  /* 0x00000008e779c836 */ /* 0x000fe20000000000 */
[----:B------:R-:W-:Y:S01]  /*35b0*/  LOP3.LUT R200, R200, UR19, R203, 0x96, !PT ;  /* 0x00000013c8c87c12 */ /* 0x000fe2000f8e96cb */
[----:B------:R-:W-:Y:S03]  /*35c0*/  IMAD.WIDE.U32 R126, R126, -0x326172a9, RZ ;  /* 0xcd9e8d577e7e7825 */ /* 0x000fe600078e00ff */
[----:B------:R-:W3:Y:S01]  /*35d0*/  LDSM.16.M88.4 R100, [R218+0x10000] ;  /* 0x01000000da64783b */ /* 0x000ee20000000200 */
[----:B------:R-:W-:Y:S01]  /*35e0*/  IMAD.WIDE.U32 R200, R200, -0x326172a9, RZ ;  /* 0xcd9e8d57c8c87825 */ /* 0x000fe200078e00ff */
[----:B------:R-:W-:Y:S04]  /*35f0*/  LOP3.LUT R198, R198, UR21, R127, 0x96, !PT ;  /* 0x00000015c6c67c12 */ /* 0x000fe8000f8e967f */
[----:B------:R-:W4:Y:S01]  /*3600*/  LDSM.16.M88.4 R104, [R218+0x10800] ;  /* 0x01080000da68783b */ /* 0x000f220000000200 */
[----:B------:R-:W-:Y:S01]  /*3610*/  LOP3.LUT R126, R126, UR15, R201, 0x96, !PT ;  /* 0x0000000f7e7e7c12 */ /* 0x000fe2000f8e96c9 */
[----:B------:R-:W-:Y:S04]  /*3620*/  IMAD.WIDE.U32 R198, R198, -0x2daee0ad, RZ ;  /* 0xd2511f53c6c67825 */ /* 0x000fe800078e00ff */
[----:B------:R-:W-:Y:S01]  /*3630*/  LDSM.16.M88.4 R108, [R217] ;  /* 0x00000000d96c783b */ /* 0x000fe20000000200 */
[----:B------:R-:W-:Y:S01]  /*3640*/  LOP3.LUT R123, R202, UR14, R199, 0x96, !PT ;  /* 0x0000000eca7b7c12 */ /* 0x000fe2000f8e96c7 */
[----:B------:R-:W-:Y:S04]  /*3650*/  IMAD.WIDE.U32 R202, R126, -0x2daee0ad, RZ ;  /* 0xd2511f537eca7825 */ /* 0x000fe800078e00ff */
[----:B------:R-:W4:Y:S01]  /*3660*/  LDSM.16.M88.4 R112, [R215+0x10000] ;  /* 0x01000000d770783b */ /* 0x000f220000000200 */
[----:B------:R-:W-:Y:S01]  /*3670*/  IMAD.WIDE.U32 R204, R123, -0x326172a9, RZ ;  /* 0xcd9e8d577bcc7825 */ /* 0x000fe200078e00ff */
[----:B------:R-:W-:Y:S01]  /*3680*/  LOP3.LUT R198, R198, UR12, R203, 0x96, !PT ;  /* 0x0000000cc6c67c12 */ /* 0x000fe2000f8e96cb */
[C---:B-1----:R-:W-:Y:S03]  /*3690*/  HMMA.16816.F32 R4, R84.reuse, R88, RZ ;  /* 0x000000585404723c */ /* 0x042fe600000018ff */
[----:B------:R-:W-:Y:S02]  /*36a0*/  LOP3.LUT R200, R200, UR13, R205, 0x96, !PT ;  /* 0x0000000dc8c87c12 */ /* 0x000fe4000f8e96cd */
        /* <DEDUP_REMOVED lines=78> */
[----:B---3--:R-:W-:Y:S05]  /*3b90*/  LEA R221, R245, UR4, 0x1 ;  /* 0x00000004f5dd7c11 */ /* 0x008fea000f8e08ff */
[----:B------:R-:W-:Y:S01]  /*3ba0*/  HMMA.16816.F32 R16, R100, R86, R16 ;  /* 0x000000566410723c */ /* 0x000fe20000001810 */
[----:B------:R1:W3:Y:S06]  /*3bb0*/  LDSM.16.M88.4 R84, [R220+0x16800] ;  /* 0x01680000dc54783b */ /* 0x0002ec0000000200 */
[----:B------:R4:W3:Y:S01]  /*3bc0*/  LDSM.16.M88.4 R100, [R219+0x6000] ;  /* 0x00600000db64783b */ /* 0x0008e20000000200 */
[C---:B------:R-:W-:Y:S08]  /*3bd0*/  HMMA.16816.F32 R4, R96.reuse, R108, R4 ;  /* 0x0000006c6004723c */ /* 0x040ff00000001804 */
[C---:B------:R-:W-:Y:S01]  /*3be0*/  HMMA.16816.F32 R8, R96.reuse, R110, R8 ;  /* 0x0000006e6008723c */ /* 0x040fe20000001808 */
[----:B------:R3:W3:Y:S07]  /*3bf0*/  LDSM.16.M88.4 R108, [R218+0x16800] ;  /* 0x01680000da6c783b */ /* 0x0006ee0000000200 */
        /* <DEDUP_REMOVED lines=10> */
[C---:B------:R-:W-:Y:S03]  /*3ca0*/  HMMA.16816.F32 R12, R92.reuse, R84, R12 ;  /* 0x000000545c0c723c */ /* 0x040fe6000000180c */
[C---:B-1----:R-:W-:Y:S05]  /*3cb0*/  IMAD.IADD R217, R209.reuse, 0x1, R221 ;  /* 0x00000001d1d97824 */ /* 0x042fea00078e02dd */
[----:B------:R-:W-:Y:S01]  /*3cc0*/  HMMA.16816.F32 R16, R92, R86, R16 ;  /* 0x000000565c10723c */ /* 0x000fe20000001810 */
[----:B------:R1:W-:Y:S06]  /*3cd0*/  LDSM.16.M88.4 R84, [R216+0x6000] ;  /* 0x00600000d854783b */ /* 0x0003ec0000000200 */
[----:B------:R-:W4:Y:S01]  /*3ce0*/  LDSM.16.M88.4 R92, [R214+0x16000] ;  /* 0x01600000d65c783b */ /* 0x000f220000000200 */
        /* <DEDUP_REMOVED lines=99> */
[----:B------:R4:W4:Y:S01]  /*4320*/  MUFU.EX2 R128, R200 ;  /* 0x000000c800807308 */ /* 0x0009220000000800 */
        /* <DEDUP_REMOVED lines=16> */
[----:B------:R-:W-:Y:S01]  /*4430*/  PRMT R200, R202, 0x7771, RZ ;  /* 0x00007771cac87816 */ /* 0x000fe200000000ff */
        /* <DEDUP_REMOVED lines=45> */
[----:B------:R-:W1:Y:S06]  /*4710*/  LDSM.16.M88.4 R104, [R218+0x18800] ;  /* 0x01880000da68783b */ /* 0x000e6c0000000200 */
        /* <DEDUP_REMOVED lines=13> */
[C---:B------:R-:W-:Y:S08]  /*47f0*/  HMMA.16816.F32 R12, R96.reuse, R104, R12 ;  /* 0x00000068600c723c */ /* 0x040ff0000000180c */
        /* <DEDUP_REMOVED lines=16> */
[----:B------:R-:W1:Y:S01]  /*4900*/  LDSM.16.M88.4 R96, [R217+0xa000] ;  /* 0x00a00000d960783b */ /* 0x000e620000000200 */
        /* <DEDUP_REMOVED lines=14> */
[C---:B------:R-:W-:Y:S08]  /*49f0*/  HMMA.16816.F32 R4, R96.reuse, R100, R4 ;  /* 0x000000646004723c */ /* 0x040ff00000001804 */
[C---:B------:R-:W-:Y:S01]  /*4a00*/  HMMA.16816.F32 R8, R96.reuse, R102, R8 ;  /* 0x000000666008723c */ /* 0x040fe20000001808 */
[----:B------:R-:W-:Y:S07]  /*4a10*/  LDSM.16.M88.4 R100, [R218+0x1c000] ;  /* 0x01c00000da64783b */ /* 0x000fee0000000200 */
[C---:B--2---:R-:W-:Y:S08]  /*4a20*/  HMMA.16816.F32 R12, R96.reuse, R84, R12 ;  /* 0x00000054600c723c */ /* 0x044ff0000000180c */
[----:B------:R-:W-:Y:S01]  /*4a30*/  HMMA.16816.F32 R16, R96, R86, R16 ;  /* 0x000000566010723c */ /* 0x000fe20000001810 */
[----:B------:R-:W2:Y:S06]  /*4a40*/  LDSM.16.M88.4 R84, [R220+0x1c800] ;  /* 0x01c80000dc54783b */ /* 0x000eac0000000200 */
[----:B------:R-:W2:Y:S01]  /*4a50*/  LDSM.16.M88.4 R96, [R219+0xc000] ;  /* 0x00c00000db60783b */ /* 0x000ea20000000200 */
        /* <DEDUP_REMOVED lines=14> */
[C---:B------:R-:W-:Y:S08]  /*4b40*/  HMMA.16816.F32 R4, R96.reuse, R100, R4 ;  /* 0x000000646004723c */ /* 0x040ff00000001804 */
[C---:B------:R-:W-:Y:S01]  /*4b50*/  HMMA.16816.F32 R8, R96.reuse, R102, R8 ;  /* 0x000000666008723c */ /* 0x040fe20000001808 */
[----:B------:R-:W-:Y:S07]  /*4b60*/  LDSM.16.M88.4 R100, [R220+0x1e000] ;  /* 0x01e00000dc64783b */ /* 0x000fee0000000200 */
[C---:B-1----:R-:W-:Y:S08]  /*4b70*/  HMMA.16816.F32 R12, R96.reuse, R88, R12 ;  /* 0x00000058600c723c */ /* 0x042ff0000000180c */
[----:B------:R-:W-:Y:S01]  /*4b80*/  HMMA.16816.F32 R16, R96, R90, R16 ;  /* 0x0000005a6010723c */ /* 0x000fe20000001810 */
[----:B------:R-:W1:Y:S06]  /*4b90*/  LDSM.16.M88.4 R88, [R214+0x1c800] ;  /* 0x01c80000d658783b */ /* 0x000e6c0000000200 */
[----:B------:R-:W1:Y:S01]  /*4ba0*/  LDSM.16.M88.4 R96, [R221+0xe000] ;  /* 0x00e00000dd60783b */ /* 0x000e620000000200 */
        /* <DEDUP_REMOVED lines=31> */
[C---:B------:R-:W-:Y:S08]  /*4da0*/  HMMA.16816.F32 R4, R96.reuse, R100, R4 ;  /* 0x000000646004723c */ /* 0x040ff00000001804 */
        /* <DEDUP_REMOVED lines=198> */
.L_x_724:
[----:B------:R-:W-:Y:S01]  /*5a10*/  LDSM.16.M88.4 R196, [R224+0x20000] ;  /* 0x02000000e0c4783b */ /* 0x000fe20000000200 */
[----:B------:R-:W-:Y:S01]  /*5a20*/  PLOP3.LUT P3, PT, PT, PT, UP0, 0x80, 0x8 ;  /* 0x000000000008781c */ /* 0x000fe20003f6f008 */
[----:B------:R-:W-:Y:S01]  /*5a30*/  IMAD R250, R228, UR8, RZ ;  /* 0x00000008e4fa7c24 */ /* 0x000fe2000f8e02ff */
[----:B------:R-:W-:Y:S01]  /*5a40*/  SHF.R.U32.HI R200, RZ, 0x2, R211 ;  /* 0x00000002ffc87819 */ /* 0x000fe200000116d3 */
[----:B------:R-:W2:Y:S01]  /*5a50*/  LDSM.16.MT88.4 R16, [R222+0x10000] ;  /* 0x01000000de10783b */ /* 0x000ea20000004200 */
[----:B------:R-:W-:Y:S01]  /*5a60*/  IMAD.IADD R225, R2, 0x1, R224 ;  /* 0x0000000102e17824 */ /* 0x000fe200078e02e0 */
[----:B------:R-:W-:Y:S02]  /*5a70*/  UISETP.GT.AND UP1, UPT, UR47, UR53, UPT ;  /* 0x000000352f00728c */ /* 0x000fe4000bf24270 */
[----:B------:R-:W1:Y:S04]  /*5a80*/  LDSM.16.M88.4 R124, [R224+0x21000] ;  /* 0x02100000e07c783b */ /* 0x000e680000000200 */
[----:B------:R-:W3:Y:S02]  /*5a90*/  LDSM.16.MT88.4 R96, [R222+0x12000] ;  /* 0x01200000de60783b */ /* 0x000ee40000004200 */
[----:B------:R-:W-:Y:S02]  /*5aa0*/  @P3 LOP3.LUT R201, R208, 0x30, RZ, 0xc0, !PT ;  /* 0x00000030d0c93812 */ /* 0x000fe400078ec0ff */
[----:B------:R-:W4:Y:S02]  /*5ab0*/  LDSM.16.MT88.4 R112, [R222+0x14000] ;  /* 0x01400000de70783b */ /* 0x000f240000004200 */
[----:B------:R-:W-:Y:S01]  /*5ac0*/  @P3 LOP3.LUT R238, R201, 0x7, R200, 0xf8, !PT ;  /* 0x00000007c9ee3812 */ /* 0x000fe200078ef8c8 */
[----:B------:R-:W-:Y:S01]  /*5ad0*/  IMAD.MOV.U32 R201, RZ, RZ, 0x4 ;  /* 0x00000004ffc97424 */ /* 0x000fe200078e00ff */
[----:B------:R-:W4:Y:S03]  /*5ae0*/  LDSM.16.MT88.4 R128, [R222+0x16000] ;  /* 0x01600000de80783b */ /* 0x000f260000004200 */
[----:B------:R-:W-:Y:S01]  /*5af0*/  @P3 IMAD.WIDE.U32 R204, R238, R201, UR58 ;  /* 0x0000003aeecc3e25 */ /* 0x000fe2000f8e00c9 */
[----:B------:R-:W-:Y:S01]  /*5b00*/  @UP0 UMOV UR58, UR57 ;  /* 0x00000039003a0c82 */ /* 0x000fe20008000000 */
[----:B------:R-:W-:Y:S01]  /*5b10*/  LDSM.16.MT88.4 R200, [R222+0x10800] ;  /* 0x01080000dec8783b */ /* 0x000fe20000004200 */
[----:B------:R-:W-:Y:S03]  /*5b20*/  @UP0 UMOV UR59, UR46 ;  /* 0x0000002e003b0c82 */ /* 0x000fe60008000000 */
[----:B------:R-:W5:Y:S04]  /*5b30*/  @P3 LDG.E R237, desc[UR38][R204.64+-0x100] ;  /* 0xffff0026cced3981 */ /* 0x000f68000c1e1900 */
[----:B------:R3:W5:Y:S01]  /*5b40*/  @P3 LDG.E R236, desc[UR38][R204.64+-0xe0] ;  /* 0xffff2026ccec3981 */ /* 0x000762000c1e1900 */
[-C--:B--2---:R-:W-:Y:S08]  /*5b50*/  HMMA.16816.F32 R4, R196, R16.reuse, RZ ;  /* 0x00000010c404723c */ /* 0x084ff000000018ff */
[C---:B-1----:R-:W-:Y:S01]  /*5b60*/  HMMA.16816.F32 R8, R124.reuse, R16, RZ ;  /* 0x000000107c08723c */ /* 0x042fe200000018ff */
[----:B---3--:R-:W-:Y:S07]  /*5b70*/  LDSM.16.M88.4 R204, [R225+0x21000] ;  /* 0x02100000e1cc783b */ /* 0x008fee0000000200 */
[-C--:B------:R-:W-:Y:S08]  /*5b80*/  HMMA.16816.F32 R12, R124, R18.reuse, RZ ;  /* 0x000000127c0c723c */ /* 0x080ff000000018ff */
[C---:B------:R-:W-:Y:S08]  /*5b90*/  HMMA.16816.F32 R16, R196.reuse, R18, RZ ;  /* 0x00000012c410723c */ /* 0x040ff000000018ff */
[-C--:B------:R-:W-:Y:S08]  /*5ba0*/  HMMA.16816.F32 R84, R196, R96.reuse, RZ ;  /* 0x00000060c454723c */ /* 0x080ff000000018ff */
        /* <DEDUP_REMOVED lines=12> */
[----:B------:R-:W-:Y:S05]  /*5c70*/  LEA.HI.X.SX32 R249, R129, R249, 0x2, P0 ;  /* 0x000000f981f97211 */ /* 0x000fea00000f16ff */
[----:B------:R-:W-:Y:S01]  /*5c80*/  HMMA.16816.F32 R128, R196, R130, RZ ;  /* 0x00000082c480723c */ /* 0x000fe200000018ff */
[----:B------:R1:W2:Y:S02]  /*5c90*/  LDSM.16.M88.4 R196, [R225+0x20000] ;  /* 0x02000000e1c4783b */ /* 0x0002a40000000200 */
[----:B-1----:R-:W-:Y:S05]  /*5ca0*/  IMAD.IADD R225, R209, 0x1, R224 ;  /* 0x00000001d1e17824 */ /* 0x002fea00078e02e0 */
        /* <DEDUP_REMOVED lines=45> */
[C---:B-1----:R-:W-:Y:S02]  /*5f80*/  IMAD.SHL.U32 R225, R250.reuse, 0x8, RZ ;  /* 0x00000008fae17824 */ /* 0x042fe400078e00ff */
[-C--:B--2---:R-:W-:Y:S08]  /*5f90*/  HMMA.16816.F32 R4, R196, R200.reuse, R4 ;  /* 0x000000c8c404723c */ /* 0x084ff00000001804 */
        /* <DEDUP_REMOVED lines=17> */
[C---:B------:R-:W-:Y:S04]  /*60b0*/  LEA R200, P0, R225.reuse, R248, 0x2 ;  /* 0x000000f8e1c87211 */ /* 0x040fe800078010ff */
[-C--:B------:R-:W-:Y:S03]  /*60c0*/  HMMA.16816.F32 R124, R204, R202.reuse, R124 ;  /* 0x000000cacc7c723c */ /* 0x080fe6000000187c */
[----:B------:R-:W-:Y:S02]  /*60d0*/  LEA.HI.X.SX32 R201, R225, R249, 0x2, P0 ;  /* 0x000000f9e1c97211 */ /* 0x000fe400000f16ff */
[C---:B------:R-:W-:Y:S03]  /*60e0*/  LEA R224, P0, R250.reuse, R200, 0x5 ;  /* 0x000000c8fae07211 */ /* 0x040fe600078028ff */
[----:B------:R-:W-:Y:S01]  /*60f0*/  HMMA.16816.F32 R128, R196, R202, R128 ;  /* 0x000000cac480723c */ /* 0x000fe20000001880 */
        /* <DEDUP_REMOVED lines=20> */
[----:B------:R1:W-:Y:S01]  /*6240*/  REDG.E.ADD.F32.FTZ.RN.STRONG.GPU desc[UR38][R248.64+0x80], R16 ;  /* 0x00008010f80079a6 */ /* 0x0003e2000c12f326 */
[C---:B------:R-:W-:Y:S03]  /*6250*/  LEA.HI.X.SX32 R201, R250.reuse, R5, 0x5, P0 ;  /* 0x00000005fac97211 */ /* 0x040fe600000f2eff */
        /* <DEDUP_REMOVED lines=38> */
[----:B------:R2:W-:Y:S01]  /*64c0*/  REDG.E.ADD.F32.FTZ.RN.STRONG.GPU desc[UR38][R200.64+0x100], R91 ;  /* 0x0001005bc80079a6 */ /* 0x0005e2000c12f326 */
[C---:B------:R-:W-:Y:S03]  /*64d0*/  LEA R224, P0, R250.reuse, R18, 0x5 ;  /* 0x00000012fae07211 */ /* 0x040fe600078028ff */
[----:B------:R2:W-:Y:S01]  /*64e0*/  REDG.E.ADD.F32.FTZ.RN.STRONG.GPU desc[UR38][R248.64+0x180], R96 ;  /* 0x00018060f80079a6 */ /* 0x0005e2000c12f326 */
[C---:B------:R-:W-:Y:S03]  /*64f0*/  LEA.HI.X.SX32 R225, R250.reuse, R19, 0x5, P0 ;  /* 0x00000013fae17211 */ /* 0x040fe600000f2eff */
[----:B------:R2:W-:Y:S01]  /*6500*/  REDG.E.ADD.F32.FTZ.RN.STRONG.GPU desc[UR38][R18.64+0x180], R97 ;  /* 0x00018061120079a6 */ /* 0x0005e2000c12f326 */
[C---:B---3--:R-:W-:Y:S03]  /*6510*/  LEA R6, P0, R250.reuse, R224, 0x5 ;  /* 0x000000e0fa067211 */ /* 0x048fe600078028ff */
[----:B------:R3:W-:Y:S01]  /*6520*/  REDG.E.ADD.F32.FTZ.RN.STRONG.GPU desc[UR38][R224.64+0x180], R98 ;  /* 0x00018062e00079a6 */ /* 0x0007e2000c12f326 */
[C---:B------:R-:W-:Y:S02]  /*6530*/  LEA.HI.X.SX32 R7, R250.reuse, R225, 0x5, P0 ;  /* 0x000000e1fa077211 */ /* 0x040fe400000f2eff */
[C---:B------:R-:W-:Y:S03]  /*6540*/  LEA R12, P0, R250.reuse, R6, 0x5 ;  /* 0x00000006fa0c7211 */ /* 0x040fe600078028ff */
[----:B------:R3:W-:Y:S01]  /*6550*/  REDG.E.ADD.F32.FTZ.RN.STRONG.GPU desc[UR38][R6.64+0x180], R99 ;  /* 0x00018063060079a6 */ /* 0x0007e2000c12f326 */
[C---:B----4-:R-:W-:Y:S02]  /*6560*/  LEA.HI.X.SX32 R13, R250.reuse, R7, 0x5, P0 ;  /* 0x00000007fa0d7211 */ /* 0x050fe400000f2eff */
        /* <DEDUP_REMOVED lines=23> */
[C---:B-1----:R-:W-:Y:S02]  /*66e0*/  LEA.HI.X.SX32 R87, R250.reuse, R199, 0x5, P0 ;  /* 0x000000c7fa577211 */ /* 0x042fe400000f2eff */
        /* <DEDUP_REMOVED lines=13> */
[C---:B--2---:R-:W-:Y:S03]  /*67c0*/  LEA R4, P0, R250.reuse, R16, 0x5 ;  /* 0x00000010fa047211 */ /* 0x044fe600078028ff */
        /* <DEDUP_REMOVED lines=15> */
[C---:B---3--:R-:W-:Y:S02]  /*68c0*/  IMAD.WIDE R224, R250.reuse, -0xc0, R18 ;  /* 0xffffff40fae07825 */ /* 0x048fe400078e0212 */
        /* <DEDUP_REMOVED lines=8> */
[C---:B----4-:R-:W-:Y:S01]  /*6950*/  LEA R12, P0, R250.reuse, R6, 0x5 ;  /* 0x00000006fa0c7211 */ /* 0x050fe200078028ff */
        /* <DEDUP_REMOVED lines=26> */
[----:B------:R-:W1:Y:S03]  /*6b00*/  LDSM.16.MT88.4 R8, [R222] ;  /* 0x00000000de08783b */ /* 0x000e660000004200 */
[C---:B------:R-:W-:Y:S01]  /*6b10*/  LEA.HI.X.SX32 R101, R250.reuse, R15, 0x5, P0 ;  /* 0x0000000ffa657211 */ /* 0x040fe200000f2eff */
[----:B------:R-:W-:Y:S01]  /*6b20*/  REDG.E.ADD.F32.FTZ.RN.STRONG.GPU desc[UR38][R14.64+0x380], R131 ;  /* 0x000380830e0079a6 */ /* 0x000fe2000c12f326 */
[C---:B------:R-:W-:Y:S03]  /*6b30*/  LEA R102, P0, R250.reuse, R100, 0x5 ;  /* 0x00000064fa667211 */ /* 0x040fe600078028ff */
[----:B------:R-:W2:Y:S01]  /*6b40*/  LDSM.16.MT88.4 R12, [R120+0x20000] ;  /* 0x02000000780c783b */ /* 0x000ea20000004200 */
[C---:B------:R-:W-:Y:S02]  /*6b50*/  LEA.HI.X.SX32 R103, R250.reuse, R101, 0x5, P0 ;  /* 0x00000065fa677211 */ /* 0x040fe400000f2eff */
[C---:B------:R-:W-:Y:S01]  /*6b60*/  LEA R104, P0, R250.reuse, R102, 0x5 ;  /* 0x00000066fa687211 */ /* 0x040fe200078028ff */
[----:B------:R-:W-:Y:S03]  /*6b70*/  LDSM.16.MT88.4 R92, [R223+0x20800] ;  /* 0x02080000df5c783b */ /* 0x000fe60000004200 */
[C---:B------:R-:W-:Y:S01]  /*6b80*/  LEA.HI.X.SX32 R105, R250.reuse, R103, 0x5, P0 ;  /* 0x00000067fa697211 */ /* 0x040fe200000f2eff */
[----:B------:R-:W-:Y:S01]  /*6b90*/  LDSM.16.MT88.4 R112, [R120+0x21800] ;  /* 0x021800007870783b */ /* 0x000fe20000004200 */
[C---:B------:R-:W-:Y:S03]  /*6ba0*/  LEA R96, P0, R250.reuse, R104, 0x5 ;  /* 0x00000068fa607211 */ /* 0x040fe600078028ff */
[----:B------:R-:W-:Y:S01]  /*6bb0*/  LDSM.16.MT88.4 R116, [R222+0x5800] ;  /* 0x00580000de74783b */ /* 0x000fe20000004200 */
[----:B------:R-:W-:Y:S03]  /*6bc0*/  LEA.HI.X.SX32 R97, R250, R105, 0x5, P0 ;  /* 0x00000069fa617211 */ /* 0x000fe600000f2eff */
[----:B------:R-:W-:Y:S04]  /*6bd0*/  REDG.E.ADD.F32.FTZ.RN.STRONG.GPU desc[UR38][R100.64+0x380], R124 ;  /* 0x0003807c640079a6 */ /* 0x000fe8000c12f326 */
[----:B------:R-:W-:Y:S04]  /*6be0*/  REDG.E.ADD.F32.FTZ.RN.STRONG.GPU desc[UR38][R102.64+0x380], R125 ;  /* 0x0003807d660079a6 */ /* 0x000fe8000c12f326 */
[----:B------:R-:W-:Y:S04]  /*6bf0*/  LDSM.16.MT88.4 R100, [R120+0x20800] ;  /* 0x020800007864783b */ /* 0x000fe80000004200 */
[----:B------:R-:W-:Y:S01]  /*6c00*/  REDG.E.ADD.F32.FTZ.RN.STRONG.GPU desc[UR38][R104.64+0x380], R126 ;  /* 0x0003807e680079a6 */ /* 0x000fe2000c12f326 */
[-C--:B-1----:R-:W-:Y:S03]  /*6c10*/  HMMA.16816.F32 R132, R4, R8.reuse, R132 ;  /* 0x000000080484723c */ /* 0x082fe60000001884 */
[----:B------:R-:W-:Y:S04]  /*6c20*/  LDSM.16.MT88.4 R104, [R222+0x2800] ;  /* 0x00280000de68783b */ /* 0x000fe80000004200 */
[----:B------:R-:W-:Y:S01]  /*6c30*/  REDG.E.ADD.F32.FTZ.RN.STRONG.GPU desc[UR38][R96.64+0x380], R127 ;  /* 0x0003807f600079a6 */ /* 0x000fe2000c12f326 */
[C---:B--2---:R-:W-:Y:S03]  /*6c40*/  HMMA.16816.F32 R136, R12.reuse, R8, R136 ;  /* 0x000000080c88723c */ /* 0x044fe60000001888 */
[----:B------:R-:W1:Y:S05]  /*6c50*/  LDSM.16.MT88.4 R96, [R222+0x800] ;  /* 0x00080000de60783b */ /* 0x000e6a0000004200 */
        /* <DEDUP_REMOVED lines=19> */
[----:B------:R-:W4:Y:S03]  /*6d90*/  LDSM.16.MT88.4 R88, [R222+0x5000] ;  /* 0x00500000de58783b */ /* 0x000f260000004200 */
[-C--:B-1----:R-:W-:Y:S08]  /*6da0*/  HMMA.16816.F32 R132, R92, R96.reuse, R132 ;  /* 0x000000605c84723c */ /* 0x082ff00000001884 */
[C---:B------:R-:W-:Y:S08]  /*6db0*/  HMMA.16816.F32 R136, R100.reuse, R96, R136 ;  /* 0x000000606488723c */ /* 0x040ff00000001888 */
        /* <DEDUP_REMOVED lines=18> */
[----:B------:R-:W2:Y:S07]  /*6ee0*/  LDSM.16.MT88.4 R8, [R222+0x7800] ;  /* 0x00780000de08783b */ /* 0x000eae0000004200 */
        /* <DEDUP_REMOVED lines=61> */
.L_x_725:
        /* <DEDUP_REMOVED lines=249> */
[----:B------:R-:W3:Y:S01]  /*8250*/  @UP0 LDCU.64 UR10, c[0x0][0x5c0] ;  /* 0x0000b800ff0a07ac */ /* 0x000ee20008000a00 */
        /* <DEDUP_REMOVED lines=16> */
[----:B---3--:R-:W-:-:S02]  /*8360*/  @UP0 UIMAD.WIDE.U32 UR18, UR16, UR10, URZ ;  /* 0x0000000a101202a5 */ /* 0x008fc4000f8e00ff */
        /* <DEDUP_REMOVED lines=29> */
.L_x_727:
        /* <DEDUP_REMOVED lines=10> */
[----:B--2---:R-:W-:Y:S01]  /*85e0*/  MOV R3, UR13 ;  /* 0x0000000d00037c02 */ /* 0x004fe20008000f00 */
[----:B------:R-:W-:Y:S06]  /*85f0*/  BRA `(.L_x_729) ;  /* 0x0000000000187947 */ /* 0x000fec0003800000 */
.L_x_728:
[----:B------:R-:W3:Y:S01]  /*8600*/  LDCU.64 UR8, c[0x0][0x5c8] ;  /* 0x0000b900ff0877ac */ /* 0x000ee20008000a00 */
[----:B------:R-:W-:-:S04]  /*8610*/  UIADD3 UR12, UPT, UPT, UR44, UR45, URZ ;  /* 0x0000002d2c0c7290 */ /* 0x000fc8000fffe0ff */
[----:B---3--:R-:W-:Y:S02]  /*8620*/  UIMAD.WIDE.U32 UR20, UR12, UR8, URZ ;  /* 0x000000080c1472a5 */ /* 0x008fe4000f8e00ff */
[----:B------:R-:W-:-:S04]  /*8630*/  UIMAD UR12, UR12, UR9, URZ ;  /* 0x000000090c0c72a4 */ /* 0x000fc8000f8e02ff */
[----:B------:R-:W-:-:S06]  /*8640*/  UIADD3 UR12, UPT, UPT, UR21, UR12, URZ ;  /* 0x0000000c150c7290 */ /* 0x000fcc000fffe0ff */
[----:B--2---:R-:W-:-:S07]  /*8650*/  MOV R3, UR12 ;  /* 0x0000000c00037c02 */ /* 0x004fce0008000f00 */
.L_x_729:
[----:B------:R-:W-:Y:S01]  /*8660*/  BAR.SYNC.DEFER_BLOCKING 0x0 ;  /* 0x0000000000007b1d */ /* 0x000fe20000010000 */
[----:B------:R-:W-:Y:S02]  /*8670*/  USHF.L.U32 UR14, UR41, 0x6, URZ ;  /* 0x00000006290e7899 */ /* 0x000fe400080006ff */
[----:B------:R-:W-:Y:S02]  /*8680*/  USHF.L.U32 UR13, UR41, 0x6, URZ ;  /* 0x00000006290d7899 */ /* 0x000fe400080006ff */
[----:B------:R-:W-:-:S03]  /*8690*/  UIMAD.WIDE.U32 UR44, UR14, UR10, URZ ;  /* 0x0000000a0e2c72a5 */ /* 0x000fc6000f8e00ff */
[----:B------:R-:W2:Y:S01]  /*86a0*/  LDC.64 R4, c[0x0][0x5d8] ;  /* 0x00017600ff047b82 */ /* 0x000ea20000000a00 */
[----:B------:R-:W-:Y:S01]  /*86b0*/  USHF.R.S32.HI UR15, URZ, 0x1f, UR14 ;  /* 0x0000001fff0f7899 */ /* 0x000fe2000801140e */
[----:B------:R-:W-:Y:S01]  /*86c0*/  BSSY.RECONVERGENT B0, `(.L_x_730) ;  /* 0x0000032000007945 */ /* 0x000fe20003800200 */
[----:B------:R-:W-:Y:S01]  /*86d0*/  UIADD3 UR40, UPT, UPT, -UR13, UR40, URZ ;  /* 0x000000280d287290 */ /* 0x000fe2000fffe1ff */
[----:B-1----:R-:W-:Y:S01]  /*86e0*/  IMAD.U32 R8, RZ, RZ, UR44 ;  /* 0x0000002cff087e24 */ /* 0x002fe2000f8e00ff */
[----:B------:R-:W-:Y:S01]  /*86f0*/  UIMAD UR12, UR15, UR10, URZ ;  /* 0x0000000a0f0c72a4 */ /* 0x000fe2000f8e02ff */
[----:B------:R-:W-:Y:S01]  /*8700*/  IMAD.U32 R9, RZ, RZ, UR45 ;  /* 0x0000002dff097e24 */ /* 0x000fe2000f8e00ff */
[----:B------:R-:W-:Y:S01]  /*8710*/  MOV R11, UR45 ;  /* 0x0000002d000b7c02 */ /* 0x000fe20008000f00 */
[----:B------:R-:W-:Y:S01]  /*8720*/  IMAD.U32 R10, RZ, RZ, UR44 ;  /* 0x0000002cff0a7e24 */ /* 0x000fe2000f8e00ff */
[----:B------:R-:W-:Y:S01]  /*8730*/  LOP3.LUT R230, R8, 0x38, R230, 0xf8, !PT ;  /* 0x0000003808e67812 */ /* 0x000fe200078ef8e6 */
[----:B------:R-:W-:Y:S01]  /*8740*/  UIMAD UR12, UR14, UR11, UR12 ;  /* 0x0000000b0e0c72a4 */ /* 0x000fe2000f8e020c */
[----:B------:R-:W-:Y:S01]  /*8750*/  ISETP.GE.AND P1, PT, R2, UR40, PT ;  /* 0x0000002802007c0c */ /* 0x000fe2000bf26270 */
[----:B------:R-:W1:Y:S01]  /*8760*/  LDC.64 R8, c[0x0][0x5e0] ;  /* 0x00017800ff087b82 */ /* 0x000e620000000a00 */
[----:B------:R-:W-:Y:S01]  /*8770*/  IADD3 R72, P0, PT, R230, UR18, RZ ;  /* 0x00000012e6487c10 */ /* 0x000fe2000ff1e0ff */
[----:B------:R-:W-:-:S02]  /*8780*/  VIADD R10, R2, 0x20 ;  /* 0x00000020020a7836 */ /* 0x000fc40000000000 */
[----:B------:R-:W-:Y:S01]  /*8790*/  IMAD.U32 R6, RZ, RZ, UR12 ;  /* 0x0000000cff067e24 */ /* 0x000fe2000f8e00ff */
[----:B------:R3:W4:Y:S02]  /*87a0*/  LDS.128 R52, [R7+0x11000] ;  /* 0x0110000007347984 */ /* 0x0007240000000c00 */
[----:B------:R-:W-:Y:S02]  /*87b0*/  ISETP.GE.AND P2, PT, R10, UR40, PT ;  /* 0x000000280a007c0c */ /* 0x000fe4000bf46270 */
[----:B------:R3:W1:Y:S01]  /*87c0*/  LDS.128 R48, [R7+0x13000] ;  /* 0x0130000007307984 */ /* 0x0006620000000c00 */
[----:B------:R-:W-:Y:S02]  /*87d0*/  IADD3.X R73, PT, PT, R11, UR16, R6, P0, !PT ;  /* 0x000000100b497c10 */ /* 0x000fe400087fe406 */
[----:B------:R-:W-:Y:S01]  /*87e0*/  SHF.L.U32 R6, R0, 0x3, RZ ;  /* 0x0000000300067819 */ /* 0x000fe200000006ff */
[----:B------:R3:W1:Y:S01]  /*87f0*/  LDS.128 R44, [R7+0x15000] ;  /* 0x01500000072c7984 */ /* 0x0006620000000c00 */
[----:B------:R-:W-:Y:S01]  /*8800*/  IADD3 R0, P0, PT, R2, 0x20, RZ ;  /* 0x0000002002007810 */ /* 0x000fe20007f1e0ff */
[----:B--2---:R-:W-:Y:S01]  /*8810*/  IMAD.WIDE.U32 R72, R4, UR24, R72 ;  /* 0x0000001804487c25 */ /* 0x004fe2000f8e0048 */
[----:B------:R-:W-:Y:S01]  /*8820*/  LOP3.LUT R6, R6, 0x38, RZ, 0xc0, !PT ;  /* 0x0000003806067812 */ /* 0x000fe200078ec0ff */
[----:B------:R3:W2:Y:S01]  /*8830*/  LDS.128 R40, [R7+0x18000] ;  /* 0x0180000007287984 */ /* 0x0006a20000000c00 */
        /* <DEDUP_REMOVED lines=10> */
[----:B----4-:R-:W-:Y:S05]  /*88e0*/  @P1 BRA `(.L_x_731) ;  /* 0x00000000003c1947 */ /* 0x010fea0003800000 */
[----:B------:R-:W4:Y:S01]  /*88f0*/  LDS.128 R64, [R7+0x14000] ;  /* 0x0140000007407984 */ /* 0x000f220000000c00 */
[----:B------:R-:W2:Y:S01]  /*8900*/  LDCU.64 UR12, c[0x0][0x560] ;  /* 0x0000ac00ff0c77ac */ /* 0x000ea20008000a00 */
[----:B------:R-:W-:Y:S02]  /*8910*/  MOV R74, R72 ;  /* 0x00000048004a7202 */ /* 0x000fe40000000f00 */
[----:B------:R-:W3:Y:S01]  /*8920*/  LDS.128 R60, [R7+0x12000] ;  /* 0x01200000073c7984 */ /* 0x000ee20000000c00 */
[----:B------:R-:W-:-:S03]  /*8930*/  MOV R75, R5 ;  /* 0x00000005004b7202 */ /* 0x000fc60000000f00 */
[----:B------:R-:W1:Y:S01]  /*8940*/  LDS.128 R56, [R7+0x10000] ;  /* 0x0100000007387984 */ /* 0x000e620000000c00 */
[----:B------:R-:W-:-:S03]  /*8950*/  IMAD.WIDE.U32 R74, R2, UR10, R74 ;  /* 0x0000000a024a7c25 */ /* 0x000fc6000f8e004a */
[----:B------:R-:W1:Y:S01]  /*8960*/  LDS.128 R68, [R7+0x16000] ;  /* 0x0160000007447984 */ /* 0x000e620000000c00 */
[----:B------:R-:W-:Y:S01]  /*8970*/  IMAD R11, R2, UR11, R75 ;  /* 0x0000000b020b7c24 */ /* 0x000fe2000f8e024b */
[----:B--2---:R-:W-:-:S04]  /*8980*/  LEA R76, P0, R74, UR12, 0x1 ;  /* 0x0000000c4a4c7c11 */ /* 0x004fc8000f8008ff */
[----:B------:R-:W-:-:S05]  /*8990*/  LEA.HI.X R77, R74, UR13, R11, 0x1, P0 ;  /* 0x0000000d4a4d7c11 */ /* 0x000fca00080f0c0b */
[----:B----4-:R4:W-:Y:S04]  /*89a0*/  STG.E.128 desc[UR38][R76.64+0x100], R64 ;  /* 0x000100404c007986 */ /* 0x0109e8000c101d26 */
[----:B---3--:R4:W-:Y:S04]  /*89b0*/  STG.E.128 desc[UR38][R76.64+0x80], R60 ;  /* 0x0000803c4c007986 */ /* 0x0089e8000c101d26 */
[----:B-1----:R4:W-:Y:S04]  /*89c0*/  STG.E.128 desc[UR38][R76.64], R56 ;  /* 0x000000384c007986 */ /* 0x0029e8000c101d26 */
[----:B------:R4:W-:Y:S02]  /*89d0*/  STG.E.128 desc[UR38][R76.64+0x180], R68 ;  /* 0x000180444c007986 */ /* 0x0009e4000c101d26 */
.L_x_731:
[----:B------:R-:W-:Y:S05]  /*89e0*/  BSYNC.RECONVERGENT B0 ;  /* 0x0000000000007941 */ /* 0x000fea0003800200 */
.L_x_730:
[----:B----4-:R4:W1:Y:S01]  /*89f0*/  LDS.128 R56, [R7+0x17000] ;  /* 0x0170000007387984 */ /* 0x0108620000000c00 */
[----:B------:R-:W-:Y:S04]  /*8a00*/  BSSY.RECONVERGENT B0, `(.L_x_732) ;  /* 0x000000f000007945 */ /* 0x000fe80003800200 */
[----:B------:R-:W-:Y:S05]  /*8a10*/  @P2 BRA `(.L_x_733) ;  /* 0x0000000000342947 */ /* 0x000fea0003800000 */
[----:B------:R-:W2:Y:S01]  /*8a20*/  LDCU.64 UR12, c[0x0][0x560] ;  /* 0x0000ac00ff0c77ac */ /* 0x000ea20008000a00 */
[----:B------:R-:W-:Y:S01]  /*8a30*/  MOV R60, R72 ;  /* 0x00000048003c7202 */ /* 0x000fe20000000f00 */
[----:B---34-:R-:W-:Y:S01]  /*8a40*/  IMAD R7, R10, UR10, RZ ;  /* 0x0000000a0a077c24 */ /* 0x018fe2000f8e02ff */
[----:B------:R-:W-:-:S03]  /*8a50*/  MOV R61, R5 ;  /* 0x00000005003d7202 */ /* 0x000fc60000000f00 */
[C---:B------:R-:W-:Y:S02]  /*8a60*/  IMAD R7, R0.reuse, UR11, R7 ;  /* 0x0000000b00077c24 */ /* 0x040fe4000f8e0207 */
[----:B------:R-:W-:-:S05]  /*8a70*/  IMAD.WIDE.U32 R60, R0, UR10, R60 ;  /* 0x0000000a003c7c25 */ /* 0x000fca000f8e003c */
[----:B------:R-:W-:Y:S02]  /*8a80*/  IADD3 R7, PT, PT, R7, R61, RZ ;  /* 0x0000003d07077210 */ /* 0x000fe40007ffe0ff */
[----:B--2---:R-:W-:-:S04]  /*8a90*/  LEA R62, P0, R60, UR12, 0x1 ;  /* 0x0000000c3c3e7c11 */ /* 0x004fc8000f8008ff */
[----:B------:R-:W-:-:S05]  /*8aa0*/  LEA.HI.X R63, R60, UR13, R7, 0x1, P0 ;  /* 0x0000000d3c3f7c11 */ /* 0x000fca00080f0c07 */
[----:B------:R2:W-:Y:S04]  /*8ab0*/  STG.E.128 desc[UR38][R62.64], R52 ;  /* 0x000000343e007986 */ /* 0x0005e8000c101d26 */
[----:B-1----:R2:W-:Y:S04]  /*8ac0*/  STG.E.128 desc[UR38][R62.64+0x80], R48 ;  /* 0x000080303e007986 */ /* 0x0025e8000c101d26 */
[----:B------:R2:W-:Y:S04]  /*8ad0*/  STG.E.128 desc[UR38][R62.64+0x100], R44 ;  /* 0x0001002c3e007986 */ /* 0x0005e8000c101d26 */
[----:B------:R2:W-:Y:S02]  /*8ae0*/  STG.E.128 desc[UR38][R62.64+0x180], R56 ;  /* 0x000180383e007986 */ /* 0x0005e4000c101d26 */
.L_x_733:
[----:B------:R-:W-:Y:S05]  /*8af0*/  BSYNC.RECONVERGENT B0 ;  /* 0x0000000000007941 */ /* 0x000fea0003800200 */
.L_x_732:
[----:B---34-:R-:W-:Y:S01]  /*8b00*/  MOV R7, RZ ;  /* 0x000000ff00077202 */ /* 0x018fe20000000f00 */
[----:B------:R-:W-:Y:S01]  /*8b10*/  UIMAD UR15, UR15, UR8, URZ ;  /* 0x000000080f0f72a4 */ /* 0x000fe2000f8e02ff */
[----:B------:R-:W-:Y:S01]  /*8b20*/  BSSY.RECONVERGENT B0, `(.L_x_734) ;  /* 0x0000012000007945 */ /* 0x000fe20003800200 */
[----:B------:R-:W-:Y:S02]  /*8b30*/  IMAD.WIDE.U32 R4, R4, UR14, R6 ;  /* 0x0000000e04047c25 */ /* 0x000fe4000f8e0006 */
[----:B------:R-:W-:Y:S01]  /*8b40*/  UIMAD UR15, UR14, UR9, UR15 ;  /* 0x000000090e0f72a4 */ /* 0x000fe2000f8e020f */
[----:B------:R-:W-:-:S05]  /*8b50*/  IADD3 R4, P0, PT, R4, UR20, RZ ;  /* 0x0000001404047c10 */ /* 0x000fca000ff1e0ff */
[----:B------:R-:W-:-:S03]  /*8b60*/  IADD3.X R5, PT, PT, R3, UR15, R5, P0, !PT ;  /* 0x0000000f03057c10 */ /* 0x000fc600087fe405 */
[----:B-1----:R-:W-:-:S04]  /*8b70*/  IMAD.WIDE.U32 R4, R8, UR24, R4 ;  /* 0x0000001808047c25 */ /* 0x002fc8000f8e0004 */
        /* <DEDUP_REMOVED lines=8> */
[----:B------:R1:W-:Y:S04]  /*8c00*/  STG.E.128 desc[UR38][R44.64], R40 ;  /* 0x000000282c007986 */ /* 0x0003e8000c101d26 */
[----:B------:R1:W-:Y:S04]  /*8c10*/  STG.E.128 desc[UR38][R44.64+0x80], R32 ;  /* 0x000080202c007986 */ /* 0x0003e8000c101d26 */
[----:B------:R1:W-:Y:S04]  /*8c20*/  STG.E.128 desc[UR38][R44.64+0x100], R24 ;  /* 0x000100182c007986 */ /* 0x0003e8000c101d26 */
[----:B------:R1:W-:Y:S02]  /*8c30*/  STG.E.128 desc[UR38][R44.64+0x180], R16 ;  /* 0x000180102c007986 */ /* 0x0003e4000c101d26 */
.L_x_735:
[----:B------:R-:W-:Y:S05]  /*8c40*/  BSYNC.RECONVERGENT B0 ;  /* 0x0000000000007941 */ /* 0x000fea0003800200 */
.L_x_734:
        /* <DEDUP_REMOVED lines=9> */
[----:B------:R3:W-:Y:S04]  /*8ce0*/  STG.E.128 desc[UR38][R2.64], R36 ;  /* 0x0000002402007986 */ /* 0x0007e8000c101d26 */
[----:B------:R3:W-:Y:S04]  /*8cf0*/  STG.E.128 desc[UR38][R2.64+0x80], R28 ;  /* 0x0000801c02007986 */ /* 0x0007e8000c101d26 */
[----:B------:R3:W-:Y:S04]  /*8d00*/  STG.E.128 desc[UR38][R2.64+0x100], R20 ;  /* 0x0001001402007986 */ /* 0x0007e8000c101d26 */
[----:B------:R3:W-:Y:S02]  /*8d10*/  STG.E.128 desc[UR38][R2.64+0x180], R12 ;  /* 0x0001800c02007986 */ /* 0x0007e4000c101d26 */
.L_x_723:
[----:B------:R-:W-:Y:S05]  /*8d20*/  BSYNC.RECONVERGENT B1 ;  /* 0x0000000000017941 */ /* 0x000fea0003800200 */
.L_x_701:
[----:B------:R-:W2:Y:S01]  /*8d30*/  LDCU UR9, c[0x0][0x438] ;  /* 0x00008700ff0977ac */ /* 0x000ea20008000800 */
[----:B------:R-:W4:Y:S01]  /*8d40*/  LDCU UR10, c[0x0][0x370] ;  /* 0x00006e00ff0a77ac */ /* 0x000f220008000800 */
[----:B--2---:R-:W-:-:S04]  /*8d50*/  UIADD3 UR9, UPT, UPT, UR9, 0x3f, URZ ;  /* 0x0000003f09097890 */ /* 0x004fc8000fffe0ff */
        /* <DEDUP_REMOVED lines=8> */
.L_x_737:
        /* <DEDUP_REMOVED lines=10> */
.L_x_1273:


//--------------------- .text._ZN5flash44flash_bwd_dq_dk_dv_loop_seqk_parallel_kernelI23Flash_bwd_kernel_traitsILi256ELi64ELi64ELi8ELi4ELi2ELi2ELb0ELb1EN7cutlass6half_tE19Flash_kernel_traitsILi256ELi64ELi64ELi8ES3_EELb0ELb1ELb0ELb0ELb0ELb1ELb1EEEvNS_16Flash_bwd_paramsE --------------------------
	.section	.text._ZN5flash44flash_bwd_dq_dk_dv_loop_seqk_parallel_kernelI23Flash_bwd_kernel_traitsILi256ELi64ELi64ELi8ELi4ELi2ELi2ELb0ELb1EN7cutlass6half_tE19Flash_kernel_traitsILi256ELi64ELi64ELi8ES3_EELb0ELb1ELb0ELb0ELb0ELb1ELb1EEEvNS_16Flash_bwd_paramsE,"ax",@progbits
	.align	128
        .global         _ZN5flash44flash_bwd_dq_dk_dv_loop_seqk_parallel_kernelI23Flash_bwd_kernel_traitsILi256ELi64ELi64ELi8ELi4ELi2ELi2ELb0ELb1EN7cutlass6half_tE19Flash_kernel_traitsILi256ELi64ELi64ELi8ES3_EELb0ELb1ELb0ELb0ELb0ELb1ELb1EEEvNS_16Flash_bwd_paramsE
        .type           _ZN5flash44flash_bwd_dq_dk_dv_loop_seqk_parallel_kernelI23Flash_bwd_kernel_traitsILi256ELi64ELi64ELi8ELi4ELi2ELi2ELb0ELb1EN7cutlass6half_tE19Flash_kernel_traitsILi256ELi64ELi64ELi8ES3_EELb0ELb1ELb0ELb0ELb0ELb1ELb1EEEvNS_16Flash_bwd_paramsE,@function
        .size           _ZN5flash44flash_bwd_dq_dk_dv_loop_seqk_parallel_kernelI23Flash_bwd_kernel_traitsILi256ELi64ELi64ELi8ELi4ELi2ELi2ELb0ELb1EN7cutlass6half_tE19Flash_kernel_traitsILi256ELi64ELi64ELi8ES3_EELb0ELb1ELb0ELb0ELb0ELb1ELb1EEEvNS_16Flash_bwd_paramsE,(.L_x_1274 - _ZN5flash44flash_bwd_dq_dk_dv_loop_seqk_parallel_kernelI23Flash_bwd_kernel_traitsILi256ELi64ELi64ELi8ELi4ELi2ELi2ELb0ELb1EN7cutlass6half_tE19Flash_kernel_traitsILi256ELi64ELi64ELi8ES3_EELb0ELb1ELb0ELb0ELb0ELb1ELb1EEEvNS_16Flash_bwd_paramsE)
        .other          _ZN5flash44flash_bwd_dq_dk_dv_loop_seqk_parallel_kernelI23Flash_bwd_kernel_traitsILi256ELi64ELi64ELi8ELi4ELi2ELi2ELb0ELb1EN7cutlass6half_tE19Flash_kernel_traitsILi256ELi64ELi64ELi8ES3_EELb0ELb1ELb0ELb0ELb0ELb1ELb1EEEvNS_16Flash_bwd_paramsE,@"STO_CUDA_ENTRY STV_DEFAULT"
_ZN5flash44flash_bwd_dq_dk_dv_loop_seqk_parallel_kernelI23Flash_bwd_kernel_traitsILi256ELi64ELi64ELi8ELi4ELi2ELi2ELb0ELb1EN7cutlass6half_tE19Flash_kernel_traitsILi256ELi64ELi64ELi8ES3_EELb0ELb1ELb0ELb0ELb0ELb1ELb1EEEvNS_16Flash_bwd_paramsE:
.text._ZN5flash44flash_bwd_dq_dk_dv_loop_seqk_parallel_kernelI23Flash_bwd_kernel_traitsILi256ELi64ELi64ELi8ELi4ELi2ELi2ELb0ELb1EN7cutlass6half_tE19Flash_kernel_traitsILi256ELi64ELi64ELi8ES3_EELb0ELb1ELb0ELb0ELb0ELb1ELb1EEEvNS_16Flash_bwd_paramsE:
        /* <DEDUP_REMOVED lines=48> */
.L_x_774:
        /* <DEDUP_REMOVED lines=54> */
.L_x_738:
        /* <DEDUP_REMOVED lines=34> */
.L_x_740:
[----:B------:R-:W1:Y:S01]  /*0880*/  LDCU.64 UR14, c[0x0][0x3b8] ;  /* 0x00007700ff0e77ac */ /* 0x000e620008000a00 */
[----:B------:R-:W-:-:S04]  /*0890*/  UIADD3 UR8, UPT, UPT, UR44, UR45, URZ ;  /* 0x0000002d2c087290 */ /* 0x000fc8000fffe0ff */
[----:B-1----:R-:W-:Y:S02]  /*08a0*/  UIMAD.WIDE.U32 UR50, UR8, UR14, URZ ;  /* 0x0000000e083272a5 */ /* 0x002fe4000f8e00ff */
[----:B------:R-:W-:-:S04]  /*08b0*/  UIMAD UR8, UR8, UR15, URZ ;  /* 0x0000000f080872a4 */ /* 0x000fc8000f8e02ff */
[----:B------:R-:W-:-:S06]  /*08c0*/  UIADD3 UR8, UPT, UPT, UR51, UR8, URZ ;  /* 0x0000000833087290 */ /* 0x000fcc000fffe0ff */
[----:B------:R-:W-:Y:S02]  /*08d0*/  MOV R7, UR8 ;  /* 0x0000000800077c02 */ /* 0x000fe40008000f00 */
.L_x_741:
        /* <DEDUP_REMOVED lines=41> */
.L_x_742:
[----:B------:R-:W1:Y:S01]  /*0b70*/  LDCU.64 UR12, c[0x0][0x3c0] ;  /* 0x00007800ff0c77ac */ /* 0x000e620008000a00 */
[----:B------:R-:W-:-:S04]  /*0b80*/  UIADD3 UR8, UPT, UPT, UR44, UR45, URZ ;  /* 0x0000002d2c087290 */ /* 0x000fc8000fffe0ff */
[----:B-1----:R-:W-:Y:S02]  /*0b90*/  UIMAD.WIDE.U32 UR52, UR8, UR12, URZ ;  /* 0x0000000c083472a5 */ /* 0x002fe4000f8e00ff */
[----:B------:R-:W-:-:S04]  /*0ba0*/  UIMAD UR8, UR8, UR13, URZ ;  /* 0x0000000d080872a4 */ /* 0x000fc8000f8e02ff */
[----:B------:R-:W-:-:S06]  /*0bb0*/  UIADD3 UR8, UPT, UPT, UR53, UR8, URZ ;  /* 0x0000000835087290 */ /* 0x000fcc000fffe0ff */
[----:B------:R-:W-:-:S07]  /*0bc0*/  MOV R6, UR8 ;  /* 0x0000000800067c02 */ /* 0x000fce0008000f00 */
.L_x_743:
        /* <DEDUP_REMOVED lines=27> */
.L_x_744:
[----:B------:R-:W-:Y:S02]  /*0d80*/  IMAD R18, R27, UR19, RZ ;  /* 0x000000131b127c24 */ /* 0x000fe4000f8e02ff */
[----:B------:R-:W-:-:S05]  /*0d90*/  IMAD.WIDE.U32 R16, R26, UR19, RZ ;  /* 0x000000131a107c25 */ /* 0x000fca000f8e00ff */
[----:B------:R-:W-:-:S07]  /*0da0*/  IADD3 R18, PT, PT, R17, R18, RZ ;  /* 0x0000001211127210 */ /* 0x000fce0007ffe0ff */
.L_x_745:
        /* <DEDUP_REMOVED lines=20> */
.L_x_746:
[----:B------:R-:W1:Y:S01]  /*0ef0*/  LDCU UR55, c[0x0][0x434] ;  /* 0x00008680ff3777ac */ /* 0x000e620008000800 */
[----:B------:R-:W-:-:S04]  /*0f00*/  UIMAD UR8, UR43, UR20, UR27 ;  /* 0x000000142b0872a4 */ /* 0x000fc8000f8e021b */
[----:B-1----:R-:W-:-:S12]  /*0f10*/  UIMAD UR55, UR8, UR55, URZ ;  /* 0x00000037083772a4 */ /* 0x002fd8000f8e02ff */
.L_x_747:
        /* <DEDUP_REMOVED lines=10> */
.L_x_748:
[----:B------:R-:W1:Y:S01]  /*0fc0*/  LDCU UR54, c[0x0][0x444] ;  /* 0x00008880ff3677ac */ /* 0x000e620008000800 */
[----:B------:R-:W-:-:S04]  /*0fd0*/  UIMAD UR8, UR43, UR20, UR27 ;  /* 0x000000142b0872a4 */ /* 0x000fc8000f8e021b */
[----:B-1----:R-:W-:-:S12]  /*0fe0*/  UIMAD UR54, UR8, UR54, URZ ;  /* 0x00000036083672a4 */ /* 0x002fd8000f8e02ff */
.L_x_749:
        /* <DEDUP_REMOVED lines=101> */
.L_x_751:
[----:B------:R-:W1:Y:S01]  /*1640*/  LDCU.64 UR12, c[0x0][0x5c0] ;  /* 0x0000b800ff0c77ac */ /* 0x000e620008000a00 */
[----:B------:R-:W-:-:S04]  /*1650*/  UIADD3 UR8, UPT, UPT, UR44, UR45, URZ ;  /* 0x0000002d2c087290 */ /* 0x000fc8000fffe0ff */
[----:B-1----:R-:W-:Y:S02]  /*1660*/  UIMAD.WIDE.U32 UR16, UR8, UR12, URZ ;  /* 0x0000000c081072a5 */ /* 0x002fe4000f8e00ff */
[----:B------:R-:W-:-:S04]  /*1670*/  UIMAD UR8, UR8, UR13, URZ ;  /* 0x0000000d080872a4 */ /* 0x000fc8000f8e02ff */
[----:B------:R-:W-:-:S06]  /*1680*/  UIADD3 UR8, UPT, UPT, UR17, UR8, URZ ;  /* 0x0000000811087290 */ /* 0x000fcc000fffe0ff */
[----:B------:R-:W-:Y:S02]  /*1690*/  MOV R0, UR8 ;  /* 0x0000000800007c02 */ /* 0x000fe40008000f00 */
.L_x_752:
        /* <DEDUP_REMOVED lines=13> */
.L_x_753:
[----:B------:R-:W1:Y:S01]  /*1770*/  LDCU.64 UR10, c[0x0][0x5c8] ;  /* 0x0000b900ff0a77ac */ /* 0x000e620008000a00 */
[----:B------:R-:W-:-:S04]  /*1780*/  UIADD3 UR44, UPT, UPT, UR44, UR45, URZ ;  /* 0x0000002d2c2c7290 */ /* 0x000fc8000fffe0ff */
[----:B-1----:R-:W-:Y:S02]  /*1790*/  UIMAD.WIDE.U32 UR14, UR44, UR10, URZ ;  /* 0x0000000a2c0e72a5 */ /* 0x002fe4000f8e00ff */
[----:B------:R-:W-:-:S04]  /*17a0*/  UIMAD UR44, UR44, UR11, URZ ;  /* 0x0000000b2c2c72a4 */ /* 0x000fc8000f8e02ff */
[----:B------:R-:W-:-:S06]  /*17b0*/  UIADD3 UR44, UPT, UPT, UR15, UR44, URZ ;  /* 0x0000002c0f2c7290 */ /* 0x000fcc000fffe0ff */
[----:B------:R-:W-:-:S07]  /*17c0*/  MOV R3, UR44 ;  /* 0x0000002c00037c02 */ /* 0x000fce0008000f00 */
.L_x_754:
        /* <DEDUP_REMOVED lines=26> */
.L_x_756:
[----:B------:R-:W-:Y:S05]  /*1970*/  BSYNC.RECONVERGENT B0 ;  /* 0x0000000000007941 */ /* 0x000fea0003800200 */
.L_x_755:
        /* <DEDUP_REMOVED lines=14> */
.L_x_758:
[----:B------:R-:W-:Y:S05]  /*1a60*/  BSYNC.RECONVERGENT B0 ;  /* 0x0000000000007941 */ /* 0x000fea0003800200 */
.L_x_757:
        /* <DEDUP_REMOVED lines=24> */
.L_x_760:
[----:B------:R-:W-:Y:S05]  /*1bf0*/  BSYNC.RECONVERGENT B0 ;  /* 0x0000000000007941 */ /* 0x000fea0003800200 */
.L_x_759:
        /* <DEDUP_REMOVED lines=14> */
.L_x_750:
[----:B------:R-:W-:Y:S01]  /*1ce0*/  UIMAD UR8, UR42, UR14, URZ ;  /* 0x0000000e2a0872a4 */ /* 0x000fe2000f8e02ff */
[----:B------:R-:W-:Y:S01]  /*1cf0*/  IMAD.U32 R9, RZ, RZ, UR14 ;  /* 0x0000000eff097e24 */ /* 0x000fe2000f8e00ff */
[----:B------:R-:W-:Y:S01]  /*1d00*/  UIADD3 UR49, UPT, UPT, -UR49, UR46, URZ ;  /* 0x0000002e31317290 */ /* 0x000fe2000fffe1ff */
[----:B------:R-:W-:Y:S01]  /*1d10*/  @P5 BAR.SYNC.DEFER_BLOCKING 0x0 ;  /* 0x0000000000005b1d */ /* 0x000fe20000010000 */
[----:B------:R-:W-:Y:S01]  /*1d20*/  UIMAD UR8, UR32, UR15, UR8 ;  /* 0x0000000f200872a4 */ /* 0x000fe2000f8e0208 */
[----:B------:R-:W-:Y:S01]  /*1d30*/  IMAD.WIDE.U32 R16, R9, UR32, R14 ;  /* 0x0000002009107c25 */ /* 0x000fe2000f8e000e */
[----:B------:R-:W-:Y:S02]  /*1d40*/  UIADD3 UR19, UPT, UPT, -UR32, UR38, URZ ;  /* 0x0000002620137290 */ /* 0x000fe4000fffe1ff */
[----:B------:R-:W-:Y:S01]  /*1d50*/  ISETP.GE.AND P4, PT, R8, UR49, PT ;  /* 0x0000003108007c0c */ /* 0x000fe2000bf86270 */
[----:B------:R-:W1:Y:S01]  /*1d60*/  LDCU.64 UR10, c[0x0][0x3d0] ;  /* 0x00007a00ff0a77ac */ /* 0x000e620008000a00 */
[----:B------:R-:W-:Y:S01]  /*1d70*/  IADD3 R20, P0, PT, R16, UR50, RZ ;  /* 0x0000003210147c10 */ /* 0x000fe2000ff1e0ff */
[----:B------:R-:W-:Y:S01]  /*1d80*/  IMAD.U32 R9, RZ, RZ, UR12 ;  /* 0x0000000cff097e24 */ /* 0x000fe2000f8e00ff */
[----:B------:R-:W-:Y:S01]  /*1d90*/  ISETP.GE.AND P2, PT, R8, UR19, PT ;  /* 0x0000001308007c0c */ /* 0x000fe2000bf46270 */
[----:B------:R-:W-:Y:S01]  /*1da0*/  UIMAD UR21, UR42, UR12, URZ ;  /* 0x0000000c2a1572a4 */ /* 0x000fe2000f8e02ff */
[----:B------:R-:W-:Y:S01]  /*1db0*/  IADD3.X R21, PT, PT, R7, UR8, R17, P0, !PT ;  /* 0x0000000807157c10 */ /* 0x000fe200087fe411 */
[----:B------:R-:W2:Y:S01]  /*1dc0*/  LDCU.64 UR8, c[0x0][0x3d8] ;  /* 0x00007b00ff0877ac */ /* 0x000ea20008000a00 */
[----:B------:R-:W-:Y:S01]  /*1dd0*/  IMAD.WIDE.U32 R14, R9, UR32, R14 ;  /* 0x00000020090e7c25 */ /* 0x000fe2000f8e000e */
[----:B------:R-:W-:-:S03]  /*1de0*/  SHF.R.U32.HI R8, RZ, 0x1, R0 ;  /* 0x00000001ff087819 */ /* 0x000fc60000011600 */
[----:B------:R-:W-:Y:S01]  /*1df0*/  IMAD.U32 R27, RZ, RZ, UR16 ;  /* 0x00000010ff1b7e24 */ /* 0x000fe2000f8e00ff */
[----:B------:R-:W-:Y:S01]  /*1e00*/  UIMAD UR21, UR32, UR13, UR21 ;  /* 0x0000000d201572a4 */ /* 0x000fe2000f8e0215 */
[----:B------:R-:W-:Y:S01]  /*1e10*/  IADD3 R14, P0, PT, R14, UR52, RZ ;  /* 0x000000340e0e7c10 */ /* 0x000fe2000ff1e0ff */
[----:B------:R-:W3:Y:S01]  /*1e20*/  S2R R217, SR_TID.X ;  /* 0x0000000000d97919 */ /* 0x000ee20000002100 */
[----:B------:R-:W-:Y:S01]  /*1e30*/  SHF.R.U32.HI R9, RZ, 0x2, R0 ;  /* 0x00000002ff097819 */ /* 0x000fe20000011600 */
[----:B------:R-:W-:Y:S01]  /*1e40*/  IMAD.SHL.U32 R229, R0, 0x40, RZ ;  /* 0x0000004000e57824 */ /* 0x000fe200078e00ff */
[----:B------:R-:W-:Y:S01]  /*1e50*/  LOP3.LUT R236, R8, 0x30, RZ, 0xc0, !PT ;  /* 0x0000003008ec7812 */ /* 0x000fe200078ec0ff */
[----:B-1----:R-:W-:Y:S01]  /*1e60*/  IMAD R7, R5, UR10, RZ ;  /* 0x0000000a05077c24 */ /* 0x002fe2000f8e02ff */
[----:B------:R-:W-:Y:S01]  /*1e70*/  IADD3.X R15, PT, PT, R6, UR21, R15, P0, !PT ;  /* 0x00000015060f7c10 */ /* 0x000fe200087fe40f */
[----:B------:R-:W-:Y:S01]  /*1e80*/  IMAD.WIDE.U32 R20, R4, UR10, R20 ;  /* 0x0000000a04147c25 */ /* 0x000fe2000f8e0014 */
[----:B------:R-:W-:Y:S01]  /*1e90*/  @!P4 LEA R24, P0, R11, R246, 0x1 ;  /* 0x000000f60b18c211 */ /* 0x000fe200078008ff */
[----:B------:R-:W1:Y:S01]  /*1ea0*/  LDC R241, c[0x0][0x44c] ;  /* 0x00011300fff17b82 */ /* 0x000e620000000800 */
[----:B------:R-:W-:Y:S01]  /*1eb0*/  LOP3.LUT R236, R236, 0x7, R9, 0xf8, !PT ;  /* 0x00000007ecec7812 */ /* 0x000fe200078ef809 */
[----:B--2---:R-:W-:Y:S01]  /*1ec0*/  IMAD R5, R5, UR8, RZ ;  /* 0x0000000805057c24 */ /* 0x004fe2000f8e02ff */
[----:B------:R-:W-:Y:S01]  /*1ed0*/  @!P4 LEA.HI.X R25, R11, R247, R3, 0x1, P0 ;  /* 0x000000f70b19c211 */ /* 0x000fe200000f0c03 */
[----:B------:R-:W-:Y:S01]  /*1ee0*/  IMAD R16, R4, UR11, R7 ;  /* 0x0000000b04107c24 */ /* 0x000fe2000f8e0207 */
[----:B------:R-:W-:Y:S01]  /*1ef0*/  ISETP.GE.AND P3, PT, R13, UR19, PT ;  /* 0x000000130d007c0c */ /* 0x000fe2000bf66270 */
[----:B------:R-:W-:Y:S01]  /*1f00*/  VIADD R3, R236, 0x8 ;  /* 0x00000008ec037836 */ /* 0x000fe20000000000 */
[----:B------:R-:W-:Y:S01]  /*1f10*/  @!P4 LEA R26, P1, R27, R244, 0x1 ;  /* 0x000000f41b1ac211 */ /* 0x000fe200078208ff */
[C---:B------:R-:W-:Y:S01]  /*1f20*/  IMAD R5, R4.reuse, UR9, R5 ;  /* 0x0000000904057c24 */ /* 0x040fe2000f8e0205 */
[----:B------:R-:W2:Y:S01]  /*1f30*/  LDCU UR11, c[0x0][0x590] ;  /* 0x0000b200ff0b77ac */ /* 0x000ea20008000800 */
[----:B------:R-:W-:Y:S01]  /*1f40*/  IMAD.WIDE.U32 R22, R4, UR8, R14 ;  /* 0x0000000804167c25 */ /* 0x000fe2000f8e000e */
[----:B------:R-:W-:-:S02]  /*1f50*/  ISETP.GE.AND P0, PT, R3, UR49, PT ;  /* 0x0000003103007c0c */ /* 0x000fc4000bf06270 */
[----:B------:R-:W-:Y:S01]  /*1f60*/  LOP3.LUT R3, R10, 0x1f8, RZ, 0xc0, !PT ;  /* 0x000001f80a037812 */ /* 0x000fe200078ec0ff */
[----:B------:R-:W-:Y:S02]  /*1f70*/  IMAD.U32 R6, RZ, RZ, UR16 ;  /* 0x00000010ff067e24 */ /* 0x000fe4000f8e00ff */
[----:B------:R-:W-:Y:S01]  /*1f80*/  IMAD.SHL.U32 R227, R0, 0x10, RZ ;  /* 0x0000001000e37824 */ /* 0x000fe200078e00ff */
[----:B------:R-:W-:Y:S01]  /*1f90*/  LOP3.LUT R11, R3, 0x38, R0, 0x78, !PT ;  /* 0x00000038030b7812 */ /* 0x000fe200078e7800 */
[----:B------:R-:W-:Y:S02]  /*1fa0*/  IMAD.U32 R7, RZ, RZ, UR20 ;  /* 0x00000014ff077e24 */ /* 0x000fe4000f8e00ff */
[----:B------:R-:W-:Y:S01]  /*1fb0*/  IMAD.MOV.U32 R235, RZ, RZ, 0x7f800000 ;  /* 0x7f800000ffeb7424 */ /* 0x000fe200078e00ff */
[----:B------:R-:W-:Y:S01]  /*1fc0*/  LOP3.LUT R11, R11, 0x1e00, R10, 0xf8, !PT ;  /* 0x00001e000b0b7812 */ /* 0x000fe200078ef80a */
[----:B------:R-:W-:Y:S01]  /*1fd0*/  IMAD.IADD R17, R21, 0x1, R16 ;  /* 0x0000000115117824 */ /* 0x000fe200078e0210 */
[----:B------:R-:W-:Y:S01]  /*1fe0*/  @!P4 LEA.HI.X R27, R6, R245, R7, 0x1, P1 ;  /* 0x000000f5061bc211 */ /* 0x000fe200008f0c07 */
[----:B------:R-:W-:Y:S01]  /*1ff0*/  IMAD.IADD R23, R23, 0x1, R5 ;  /* 0x0000000117177824 */ /* 0x000fe200078e0205 */
[----:B------:R-:W-:Y:S01]  /*2000*/  ISETP.GE.AND P1, PT, R13, UR49, PT ;  /* 0x000000310d007c0c */ /* 0x000fe2000bf26270 */
[----:B------:R-:W-:Y:S01]  /*2010*/  @!P2 IMAD.MOV.U32 R21, RZ, RZ, R17 ;  /* 0x000000ffff15a224 */ /* 0x000fe200078e0011 */
[----:B------:R-:W-:Y:S01]  /*2020*/  LEA R11, R11, UR35, 0x1 ;  /* 0x000000230b0b7c11 */ /* 0x000fe2000f8e08ff */
[----:B------:R-:W-:-:S02]  /*2030*/  @!P2 IMAD R5, R2, UR14, RZ ;  /* 0x0000000e0205ac24 */ /* 0x000fc4000f8e02ff */
[----:B------:R-:W-:Y:S02]  /*2040*/  IMAD.U32 R233, RZ, RZ, UR39 ;  /* 0x00000027ffe97e24 */ /* 0x000fe4000f8e00ff */
[----:B------:R-:W-:Y:S02]  /*2050*/  IMAD.MOV.U32 R234, RZ, RZ, 0x7f800000 ;  /* 0x7f800000ffea7424 */ /* 0x000fe400078e00ff */
[----:B------:R-:W-:Y:S02]  /*2060*/  IMAD.MOV.U32 R222, RZ, RZ, 0x20 ;  /* 0x00000020ffde7424 */ /* 0x000fe400078e00ff */
[----:B------:R-:W-:Y:S02]  /*2070*/  IMAD.MOV.U32 R216, RZ, RZ, 0x40 ;  /* 0x00000040ffd87424 */ /* 0x000fe400078e00ff */
[----:B------:R-:W-:Y:S01]  /*2080*/  IMAD.MOV.U32 R248, RZ, RZ, 0x10 ;  /* 0x00000010fff87424 */ /* 0x000fe200078e00ff */
[----:B------:R-:W-:Y:S01]  /*2090*/  @!PT LDS RZ, [RZ] ;  /* 0x00000000fffff984 */ /* 0x000fe20000000800 */
[----:B------:R-:W-:Y:S01]  /*20a0*/  @!PT LDS RZ, [RZ] ;  /* 0x00000000fffff984 */ /* 0x000fe20000000800 */
[----:B------:R-:W-:Y:S01]  /*20b0*/  @!PT LDS RZ, [RZ] ;  /* 0x00000000fffff984 */ /* 0x000fe20000000800 */
[----:B------:R-:W-:Y:S01]  /*20c0*/  @!P1 LDGSTS.E.BYPASS.LTC128B.128 [R11+0x8000], desc[UR36][R244.64] ;  /* 0x08000000f40b9fae */ /* 0x000fe2000b981a24 */
[----:B------:R-:W-:Y:S01]  /*20d0*/  @!P2 IMAD R3, R2, UR12, RZ ;  /* 0x0000000c0203ac24 */ /* 0x000fe2000f8e02ff */
[----:B------:R-:W-:Y:S01]  /*20e0*/  CS2R R190, SRZ ;  /* 0x0000000000be7805 */ /* 0x000fe2000001ff00 */
[----:B------:R-:W-:Y:S01]  /*20f0*/  @!P2 IMAD.MOV.U32 R6, RZ, RZ, R22 ;  /* 0x000000ffff06a224 */ /* 0x000fe200078e0016 */
[----:B------:R-:W-:Y:S01]  /*2100*/  @!P1 LDGSTS.E.BYPASS.LTC128B.128 [R11+0xa000], desc[UR36][R244.64+0x80] ;  /* 0x0a000080f40b9fae */ /* 0x000fe2000b981a24 */
[----:B------:R-:W-:Y:S01]  /*2110*/  @!P2 IMAD.MOV.U32 R7, RZ, RZ, R23 ;  /* 0x000000ffff07a224 */ /* 0x000fe200078e0017 */
[----:B------:R-:W-:Y:S01]  /*2120*/  CS2R R188, SRZ ;  /* 0x0000000000bc7805 */ /* 0x000fe2000001ff00 */
[--C-:B------:R-:W-:Y:S01]  /*2130*/  @!P3 IMAD.MOV.U32 R16, RZ, RZ, R20.reuse ;  /* 0x000000ffff10b224 */ /* 0x100fe200078e0014 */
[----:B------:R-:W-:Y:S01]  /*2140*/  @!P1 LDGSTS.E.BYPASS.LTC128B.128 [R11+0xc000], desc[UR36][R244.64+0x100] ;  /* 0x0c000100f40b9fae */ /* 0x000fe2000b981a24 */
[C---:B------:R-:W-:Y:S01]  /*2150*/  @!P2 IMAD R14, R18.reuse, UR15, R5 ;  /* 0x0000000f120eac24 */ /* 0x040fe2000f8e0205 */
[----:B------:R-:W-:Y:S01]  /*2160*/  CS2R R194, SRZ ;  /* 0x0000000000c27805 */ /* 0x000fe2000001ff00 */
[C---:B------:R-:W-:Y:S01]  /*2170*/  @!P2 IMAD R12, R18.reuse, UR13, R3 ;  /* 0x0000000d120cac24 */ /* 0x040fe2000f8e0203 */
[----:B------:R-:W-:Y:S01]  /*2180*/  @!P1 LDGSTS.E.BYPASS.LTC128B.128 [R11+0xe000], desc[UR36][R244.64+0x180] ;  /* 0x0e000180f40b9fae */ /* 0x000fe2000b981a24 */
[C---:B------:R-:W-:Y:S01]  /*2190*/  @!P2 IMAD.WIDE.U32 R20, R18.reuse, UR14, R20 ;  /* 0x0000000e1214ac25 */ /* 0x040fe2000f8e0014 */
[----:B------:R-:W4:Y:S01]  /*21a0*/  @!P2 LDC.64 R2, c[0x0][0x388] ;  /* 0x0000e200ff02ab82 */ /* 0x000f220000000a00 */
[----:B------:R-:W-:Y:S01]  /*21b0*/  CS2R R192, SRZ ;  /* 0x0000000000c07805 */ /* 0x000fe2000001ff00 */
[----:B------:R-:W-:Y:S01]  /*21c0*/  @P1 STS.128 [R11+0x8000], RZ ;  /* 0x008000ff0b001388 */ /* 0x000fe20000000c00 */
[----:B------:R-:W-:Y:S01]  /*21d0*/  @!P2 IMAD.WIDE.U32 R18, R18, UR12, R6 ;  /* 0x0000000c1212ac25 */ /* 0x000fe2000f8e0006 */
[----:B------:R-:W-:-:S02]  /*21e0*/  CS2R R186, SRZ ;  /* 0x0000000000ba7805 */ /* 0x000fc4000001ff00 */
[----:B------:R-:W-:Y:S01]  /*21f0*/  CS2R R184, SRZ ;  /* 0x0000000000b87805 */ /* 0x000fe2000001ff00 */
[----:B------:R-:W-:Y:S01]  /*2200*/  @P1 STS.128 [R11+0xa000], RZ ;  /* 0x00a000ff0b001388 */ /* 0x000fe20000000c00 */
[C---:B------:R-:W-:Y:S01]  /*2210*/  @!P3 IMAD.WIDE.U32 R28, R13.reuse, UR14, R16 ;  /* 0x0000000e0d1cbc25 */ /* 0x040fe2000f8e0010 */
[----:B------:R-:W2:Y:S01]  /*2220*/  @!P3 LDC.64 R6, c[0x0][0x388] ;  /* 0x0000e200ff06bb82 */ /* 0x000ea20000000a00 */
[----:B------:R-:W-:Y:S01]  /*2230*/  CS2R R182, SRZ ;  /* 0x0000000000b67805 */ /* 0x000fe2000001ff00 */
[----:B------:R-:W-:Y:S01]  /*2240*/  @P1 STS.128 [R11+0xc000], RZ ;  /* 0x00c000ff0b001388 */ /* 0x000fe20000000c00 */
[----:B------:R-:W-:Y:S01]  /*2250*/  @!P3 IMAD R16, R13, UR15, R29 ;  /* 0x0000000f0d10bc24 */ /* 0x000fe2000f8e021d */
[----:B------:R-:W-:Y:S01]  /*2260*/  CS2R R180, SRZ ;  /* 0x0000000000b47805 */ /* 0x000fe2000001ff00 */
[----:B------:R-:W-:Y:S01]  /*2270*/  @!P2 IMAD.IADD R14, R21, 0x1, R14 ;  /* 0x00000001150ea824 */ /* 0x000fe200078e020e */
[----:B------:R-:W-:Y:S01]  /*2280*/  @P1 STS.128 [R11+0xe000], RZ ;  /* 0x00e000ff0b001388 */ /* 0x000fe20000000c00 */
[C---:B------:R-:W-:Y:S01]  /*2290*/  @!P3 IMAD.WIDE.U32 R22, R13.reuse, UR12, R22 ;  /* 0x0000000c0d16bc25 */ /* 0x040fe2000f8e0016 */
[----:B------:R-:W1:Y:S01]  /*22a0*/  @!P3 LDC.64 R4, c[0x0][0x390] ;  /* 0x0000e400ff04bb82 */ /* 0x000e620000000a00 */
[----:B------:R-:W-:Y:S01]  /*22b0*/  CS2R R174, SRZ ;  /* 0x0000000000ae7805 */ /* 0x000fe2000001ff00 */
[----:B------:R-:W-:Y:S01]  /*22c0*/  @P4 STS.128 [R11+0x9000], RZ ;  /* 0x009000ff0b004388 */ /* 0x000fe20000000c00 */
[----:B------:R-:W-:Y:S01]  /*22d0*/  @!P3 IMAD R13, R13, UR13, R23 ;  /* 0x0000000d0d0dbc24 */ /* 0x000fe2000f8e0217 */
[----:B------:R-:W-:Y:S01]  /*22e0*/  CS2R R172, SRZ ;  /* 0x0000000000ac7805 */ /* 0x000fe2000001ff00 */
[----:B------:R-:W-:Y:S01]  /*22f0*/  @!P2 IMAD.IADD R12, R19, 0x1, R12 ;  /* 0x00000001130ca824 */ /* 0x000fe200078e020c */
[----:B------:R-:W-:Y:S01]  /*2300*/  @P4 STS.128 [R11+0xb000], RZ ;  /* 0x00b000ff0b004388 */ /* 0x000fe20000000c00 */
[C---:B---3--:R-:W-:Y:S01]  /*2310*/  IMAD.SHL.U32 R218, R217.reuse, 0x40, RZ ;  /* 0x00000040d9da7824 */ /* 0x048fe200078e00ff */
        /* <DEDUP_REMOVED lines=25> */
[----:B------:R2:W-:Y:S01]  /*24b0*/  @!P4 LDGSTS.E.BYPASS.LTC128B.128 [R11+0xf000], desc[UR36][R26.64+0x180] ;  /* 0x0f0001801a0bcfae */ /* 0x0005e2000b981a24 */
[----:B------:R-:W-:Y:S02]  /*24c0*/  CS2R R148, SRZ ;  /* 0x0000000000947805 */ /* 0x000fe4000001ff00 */
[----:B------:R-:W-:-:S02]  /*24d0*/  CS2R R142, SRZ ;  /* 0x00000000008e7805 */ /* 0x000fc4000001ff00 */
[----:B------:R-:W-:Y:S01]  /*24e0*/  CS2R R140, SRZ ;  /* 0x00000000008c7805 */ /* 0x000fe2000001ff00 */
[----:B------:R-:W-:Y:S01]  /*24f0*/  @!P1 LDGSTS.E.BYPASS.LTC128B.128 [R11], desc[UR36][R246.64] ;  /* 0x00000000f60b9fae */ /* 0x000fe2000b981a24 */
        /* <DEDUP_REMOVED lines=15> */
[----:B------:R-:W-:Y:S01]  /*25f0*/  @P1 STS.128 [R11], RZ ;  /* 0x000000ff0b001388 */ /* 0x000fe20000000c00 */
        /* <DEDUP_REMOVED lines=12> */
[----:B----4-:R-:W-:Y:S02]  /*26c0*/  @!P2 LEA R2, P1, R20, R2, 0x1 ;  /* 0x000000021402a211 */ /* 0x010fe400078208ff */
[----:B------:R-:W-:-:S02]  /*26d0*/  CS2R R52, SRZ ;  /* 0x0000000000347805 */ /* 0x000fc4000001ff00 */
[----:B------:R-:W-:Y:S01]  /*26e0*/  CS2R R46, SRZ ;  /* 0x00000000002e7805 */ /* 0x000fe2000001ff00 */
[----:B------:R-:W-:Y:S01]  /*26f0*/  @P4 STS.128 [R11+0x1000], RZ ;  /* 0x001000ff0b004388 */ /* 0x000fe20000000c00 */
[----:B------:R-:W-:Y:S02]  /*2700*/  @!P2 LEA.HI.X R3, R20, R3, R14, 0x1, P1 ;  /* 0x000000031403a211 */ /* 0x000fe400008f0c0e */
[----:B------:R-:W-:Y:S02]  /*2710*/  CS2R R44, SRZ ;  /* 0x00000000002c7805 */ /* 0x000fe4000001ff00 */
[----:B-1----:R-:W-:Y:S01]  /*2720*/  @!P3 LEA R4, P1, R22, R4, 0x1 ;  /* 0x000000041604b211 */ /* 0x002fe200078208ff */
[----:B------:R-:W-:Y:S01]  /*2730*/  @P4 STS.128 [R11+0x3000], RZ ;  /* 0x003000ff0b004388 */ /* 0x000fe20000000c00 */
[----:B------:R-:W-:Y:S02]  /*2740*/  CS2R R50, SRZ ;  /* 0x0000000000327805 */ /* 0x000fe4000001ff00 */
[----:B------:R-:W-:-:S02]  /*2750*/  CS2R R48, SRZ ;  /* 0x0000000000307805 */ /* 0x000fc4000001ff00 */
[----:B------:R-:W-:Y:S01]  /*2760*/  @!P3 LEA.HI.X R5, R22, R5, R13, 0x1, P1 ;  /* 0x000000051605b211 */ /* 0x000fe200008f0c0d */
[----:B------:R-:W-:Y:S01]  /*2770*/  @P4 STS.128 [R11+0x5000], RZ ;  /* 0x005000ff0b004388 */ /* 0x000fe20000000c00 */
[----:B------:R-:W-:Y:S01]  /*2780*/  IMAD.MOV.U32 R13, RZ, RZ, 0x4 ;  /* 0x00000004ff0d7424 */ /* 0x000fe200078e00ff */
[----:B------:R-:W-:Y:S02]  /*2790*/  CS2R R42, SRZ ;  /* 0x00000000002a7805 */ /* 0x000fe4000001ff00 */
        /* <DEDUP_REMOVED lines=9> */
[----:B------:R-:W-:-:S02]  /*2830*/  CS2R R34, SRZ ;  /* 0x0000000000227805 */ /* 0x000fc4000001ff00 */
[----:B------:R-:W-:Y:S01]  /*2840*/  CS2R R32, SRZ ;  /* 0x0000000000207805 */ /* 0x000fe2000001ff00 */
[----:B------:R-:W-:Y:S01]  /*2850*/  UIADD3 UR53, UPT, UPT, UR53, 0x40, -UR38 ;  /* 0x0000004035357890 */ /* 0x000fe2000fffe826 */
[----:B------:R-:W-:Y:S01]  /*2860*/  @!P4 LDGSTS.E.BYPASS.LTC128B.128 [R11+0x3000], desc[UR36][R24.64+0x80] ;  /* 0x03000080180bcfae */ /* 0x000fe2000b981a24 */
[----:B------:R-:W-:Y:S01]  /*2870*/  UIADD3 UR32, UPT, UPT, UR32, 0x40, URZ ;  /* 0x0000004020207890 */ /* 0x000fe2000fffe0ff */
[----:B------:R-:W1:Y:S02]  /*2880*/  LDCU UR8, c[0x0][0x3e0] ;  /* 0x00007c00ff0877ac */ /* 0x000e640008000800 */
[----:B------:R-:W-:Y:S01]  /*2890*/  @!P4 LDGSTS.E.BYPASS.LTC128B.128 [R11+0x5000], desc[UR36][R24.64+0x100] ;  /* 0x05000100180bcfae */ /* 0x000fe2000b981a24 */
[----:B------:R-:W3:Y:S03]  /*28a0*/  LDCU UR10, c[0x0][0x50c] ;  /* 0x0000a180ff0a77ac */ /* 0x000ee60008000800 */
[----:B------:R-:W-:Y:S01]  /*28b0*/  @!P4 LDGSTS.E.BYPASS.LTC128B.128 [R11+0x7000], desc[UR36][R24.64+0x180] ;  /* 0x07000180180bcfae */ /* 0x000fe2000b981a24 */
[C---:B--2---:R-:W-:Y:S01]  /*28c0*/  @!P3 LEA R26, P4, R28.reuse, R6, 0x1 ;  /* 0x000000061c1ab211 */ /* 0x044fe200078808ff */
[----:B------:R-:W2:Y:S03]  /*28d0*/  LDCU UR9, c[0x0][0x45c] ;  /* 0x00008b80ff0977ac */ /* 0x000ea60008000800 */
[----:B------:R-:W-:-:S02]  /*28e0*/  @!P3 LEA.HI.X R27, R28, R7, R16, 0x1, P4 ;  /* 0x000000071c1bb211 */ /* 0x000fc400020f0c10 */
[----:B------:R-:W4:Y:S03]  /*28f0*/  @!P2 LDC.64 R6, c[0x0][0x390] ;  /* 0x0000e400ff06ab82 */ /* 0x000f260000000a00 */
[----:B------:R-:W-:Y:S04]  /*2900*/  @!P3 LDGSTS.E.BYPASS.LTC128B.128 [R11+0x10000], desc[UR36][R26.64] ;  /* 0x100000001a0bbfae */ /* 0x000fe8000b981a24 */
[----:B------:R-:W-:Y:S04]  /*2910*/  @!P3 LDGSTS.E.BYPASS.LTC128B.128 [R11+0x12000], desc[UR36][R26.64+0x80] ;  /* 0x120000801a0bbfae */ /* 0x000fe8000b981a24 */
[----:B------:R-:W-:Y:S04]  /*2920*/  @!P3 LDGSTS.E.BYPASS.LTC128B.128 [R11+0x14000], desc[UR36][R26.64+0x100] ;  /* 0x140001001a0bbfae */ /* 0x000fe8000b981a24 */
[----:B------:R-:W-:Y:S04]  /*2930*/  @!P3 LDGSTS.E.BYPASS.LTC128B.128 [R11+0x16000], desc[UR36][R26.64+0x180] ;  /* 0x160001801a0bbfae */ /* 0x000fe8000b981a24 */
[----:B------:R-:W-:Y:S04]  /*2940*/  @P3 STS.128 [R11+0x10000], RZ ;  /* 0x010000ff0b003388 */ /* 0x000fe80000000c00 */
[----:B------:R-:W-:Y:S01]  /*2950*/  @P3 STS.128 [R11+0x12000], RZ ;  /* 0x012000ff0b003388 */ /* 0x000fe20000000c00 */
[----:B----4-:R-:W-:-:S03]  /*2960*/  @!P2 LEA R14, P1, R18, R6, 0x1 ;  /* 0x00000006120ea211 */ /* 0x010fc600078208ff */
[----:B------:R-:W-:Y:S01]  /*2970*/  @P3 STS.128 [R11+0x14000], RZ ;  /* 0x014000ff0b003388 */ /* 0x000fe20000000c00 */
[----:B------:R-:W-:-:S03]  /*2980*/  @!P2 LEA.HI.X R15, R18, R7, R12, 0x1, P1 ;  /* 0x00000007120fa211 */ /* 0x000fc600008f0c0c */
[----:B------:R-:W-:Y:S01]  /*2990*/  @P3 STS.128 [R11+0x16000], RZ ;  /* 0x016000ff0b003388 */ /* 0x000fe20000000c00 */
[----:B------:R-:W-:-:S03]  /*29a0*/  ISETP.GE.AND P1, PT, R236, UR49, PT ;  /* 0x00000031ec007c0c */ /* 0x000fc6000bf26270 */
[----:B------:R-:W-:Y:S04]  /*29b0*/  @P2 STS.128 [R11+0x11000], RZ ;  /* 0x011000ff0b002388 */ /* 0x000fe80000000c00 */
[----:B------:R-:W-:Y:S04]  /*29c0*/  @P2 STS.128 [R11+0x13000], RZ ;  /* 0x013000ff0b002388 */ /* 0x000fe80000000c00 */
[----:B------:R-:W-:Y:S04]  /*29d0*/  @P2 STS.128 [R11+0x15000], RZ ;  /* 0x015000ff0b002388 */ /* 0x000fe80000000c00 */
[----:B------:R-:W-:Y:S01]  /*29e0*/  @P2 STS.128 [R11+0x17000], RZ ;  /* 0x017000ff0b002388 */ /* 0x000fe20000000c00 */
[----:B------:R-:W-:-:S02]  /*29f0*/  IMAD.SHL.U32 R6, R0, 0x2, RZ ;  /* 0x0000000200067824 */ /* 0x000fc400078e00ff */
[----:B------:R-:W-:Y:S01]  /*2a00*/  IMAD.WIDE.U32 R12, R236, R13, UR58 ;  /* 0x0000003aec0c7e25 */ /* 0x000fe2000f8e000d */
        /* <DEDUP_REMOVED lines=13> */
[----:B----4-:R-:W-:-:S03]  /*2ae0*/  IMAD.SHL.U32 R2, R0, 0x20, RZ ;  /* 0x0000002000027824 */ /* 0x010fc600078e00ff */
[----:B------:R-:W-:Y:S04]  /*2af0*/  @P3 STS.128 [R11+0x1c000], RZ ;  /* 0x01c000ff0b003388 */ /* 0x000fe80000000c00 */
[----:B------:R-:W-:Y:S04]  /*2b00*/  @P3 STS.128 [R11+0x1e000], RZ ;  /* 0x01e000ff0b003388 */ /* 0x000fe80000000c00 */
[----:B------:R-:W-:Y:S04]  /*2b10*/  @P2 STS.128 [R11+0x19000], RZ ;  /* 0x019000ff0b002388 */ /* 0x000fe80000000c00 */
[----:B------:R-:W-:Y:S01]  /*2b20*/  @P2 STS.128 [R11+0x1b000], RZ ;  /* 0x01b000ff0b002388 */ /* 0x000fe20000000c00 */
[----:B-1----:R-:W-:-:S03]  /*2b30*/  LOP3.LUT R5, R229, 0x1c0, RZ, 0xc0, !PT ;  /* 0x000001c0e5057812 */ /* 0x002fc600078ec0ff */
[----:B------:R-:W-:Y:S01]  /*2b40*/  @P2 STS.128 [R11+0x1d000], RZ ;  /* 0x01d000ff0b002388 */ /* 0x000fe20000000c00 */
[----:B------:R-:W-:Y:S02]  /*2b50*/  LOP3.LUT R229, R229, 0x200, RZ, 0xc0, !PT ;  /* 0x00000200e5e57812 */ /* 0x000fe400078ec0ff */
[----:B------:R-:W-:Y:S01]  /*2b60*/  LOP3.LUT R4, R2, 0x200, RZ, 0xc0, !PT ;  /* 0x0000020002047812 */ /* 0x000fe200078ec0ff */
[----:B------:R1:W-:Y:S01]  /*2b70*/  @P2 STS.128 [R11+0x1f000], RZ ;  /* 0x01f000ff0b002388 */ /* 0x0003e20000000c00 */
[----:B------:R-:W-:Y:S01]  /*2b80*/  LOP3.LUT R229, R229, 0xc00, R2, 0xf8, !PT ;  /* 0x00000c00e5e57812 */ /* 0x000fe200078ef802 */
[----:B------:R-:W-:Y:S01]  /*2b90*/  IMAD.SHL.U32 R2, R217, 0x2, RZ ;  /* 0x00000002d9027824 */ /* 0x000fe200078e00ff */
[----:B------:R-:W-:Y:S01]  /*2ba0*/  LOP3.LUT R227, R4, 0x3800, R227, 0xf8, !PT ;  /* 0x0000380004e37812 */ /* 0x000fe200078ef8e3 */
[----:B------:R-:W-:Y:S01]  /*2bb0*/  @!PT LDS RZ, [RZ] ;  /* 0x00000000fffff984 */ /* 0x000fe20000000800 */
[----:B------:R-:W-:Y:S01]  /*2bc0*/  @!PT LDS RZ, [RZ] ;  /* 0x00000000fffff984 */ /* 0x000fe20000000800 */
[----:B------:R-:W-:Y:S01]  /*2bd0*/  @!PT LDS RZ, [RZ] ;  /* 0x00000000fffff984 */ /* 0x000fe20000000800 */
[----:B------:R-:W-:Y:S01]  /*2be0*/  @!P2 LDGSTS.E.BYPASS.LTC128B.128 [R11+0x19000], desc[UR36][R14.64] ;  /* 0x190000000e0bafae */ /* 0x000fe2000b981a24 */
[----:B------:R-:W-:Y:S02]  /*2bf0*/  LOP3.LUT R5, R5, 0x38, R10, 0xf8, !PT ;  /* 0x0000003805057812 */ /* 0x000fe400078ef80a */
[----:B------:R-:W-:Y:S01]  /*2c00*/  LOP3.LUT R4, R2, 0x20, RZ, 0xc0, !PT ;  /* 0x0000002002047812 */ /* 0x000fe200078ec0ff */
[----:B------:R-:W-:Y:S01]  /*2c10*/  @!P2 LDGSTS.E.BYPASS.LTC128B.128 [R11+0x1b000], desc[UR36][R14.64+0x80] ;  /* 0x1b0000800e0bafae */ /* 0x000fe2000b981a24 */
[----:B------:R-:W-:-:S03]  /*2c20*/  LOP3.LUT R8, R5, 0x8, R8, 0x78, !PT ;  /* 0x0000000805087812 */ /* 0x000fc600078e7808 */
[----:B------:R-:W-:Y:S04]  /*2c30*/  @!P2 LDGSTS.E.BYPASS.LTC128B.128 [R11+0x1d000], desc[UR36][R14.64+0x100] ;  /* 0x1d0001000e0bafae */ /* 0x000fe8000b981a24 */
[----:B------:R1:W-:Y:S01]  /*2c40*/  @!P2 LDGSTS.E.BYPASS.LTC128B.128 [R11+0x1f000], desc[UR36][R14.64+0x180] ;  /* 0x1f0001800e0bafae */ /* 0x0003e2000b981a24 */
[----:B------:R-:W-:-:S03]  /*2c50*/  IMAD.SHL.U32 R3, R217, 0x20, RZ ;  /* 0x00000020d9037824 */ /* 0x000fc600078e00ff */
[----:B------:R-:W0:Y:S01]  /*2c60*/  LDGDEPBAR ;  /* 0x00000000000079af */ /* 0x000e220000000000 */
[----:B------:R-:W-:-:S03]  /*2c70*/  LOP3.LUT R6, R6, 0x6, RZ, 0xc0, !PT ;  /* 0x0000000606067812 */ /* 0x000fc600078ec0ff */
[----:B------:R4:W5:Y:S01]  /*2c80*/  @!P1 LDG.E R235, desc[UR36][R12.64] ;  /* 0x000000240ceb9981 */ /* 0x000962000c1e1900 */
[----:B------:R-:W-:Y:S02]  /*2c90*/  LOP3.LUT R6, R6, 0xe0, R9, 0xf8, !PT ;  /* 0x000000e006067812 */ /* 0x000fe400078ef809 */
[----:B------:R-:W-:Y:S01]  /*2ca0*/  SHF.R.U32.HI R9, RZ, 0x3, R217 ;  /* 0x00000003ff097819 */ /* 0x000fe200000116d9 */
[----:B------:R4:W5:Y:S01]  /*2cb0*/  @!P0 LDG.E R234, desc[UR36][R12.64+0x20] ;  /* 0x000020240cea8981 */ /* 0x000962000c1e1900 */
[----:B------:R-:W-:Y:S01]  /*2cc0*/  R2P PR, R0, 0x6 ;  /* 0x0000000600007804 */ /* 0x000fe20000000000 */
[----:B------:R-:W-:Y:S01]  /*2cd0*/  IMAD.U32 R233, R233, 0x40, R6 ;  /* 0x00000040e9e97824 */ /* 0x000fe200078e0006 */
[----:B------:R-:W-:Y:S02]  /*2ce0*/  LOP3.LUT R0, R5, 0x8, R0, 0x78, !PT ;  /* 0x0000000805007812 */ /* 0x000fe400078e7800 */
[----:B------:R-:W-:Y:S02]  /*2cf0*/  CS2R R28, SRZ ;  /* 0x00000000001c7805 */ /* 0x000fe4000001ff00 */
[----:B------:R-:W-:-:S02]  /*2d00*/  LOP3.LUT R9, R4, 0x18, R9, 0xf8, !PT ;  /* 0x0000001804097812 */ /* 0x000fc400078ef809 */
[----:B------:R-:W-:Y:S02]  /*2d10*/  CS2R R26, SRZ ;  /* 0x00000000001a7805 */ /* 0x000fe4000001ff00 */
[----:B------:R-:W-:Y:S02]  /*2d20*/  SHF.R.U32.HI R4, RZ, 0x2, R217 ;  /* 0x00000002ff047819 */ /* 0x000fe400000116d9 */
[----:B------:R-:W-:Y:S02]  /*2d30*/  CS2R R24, SRZ ;  /* 0x0000000000187805 */ /* 0x000fe4000001ff00 */
[----:B------:R-:W-:Y:S02]  /*2d40*/  LOP3.LUT R5, R2, 0x38, RZ, 0xc0, !PT ;  /* 0x0000003802057812 */ /* 0x000fe400078ec0ff */
[----:B------:R-:W-:Y:S02]  /*2d50*/  CS2R R22, SRZ ;  /* 0x0000000000167805 */ /* 0x000fe4000001ff00 */
[----:B------:R-:W-:-:S02]  /*2d60*/  LOP3.LUT R7, R3, 0xc00, RZ, 0xc0, !PT ;  /* 0x00000c0003077812 */ /* 0x000fc400078ec0ff */
[----:B------:R-:W-:Y:S02]  /*2d70*/  CS2R R20, SRZ ;  /* 0x0000000000147805 */ /* 0x000fe4000001ff00 */
[----:B------:R-:W-:Y:S01]  /*2d80*/  LOP3.LUT R4, R5, 0x20, R4, 0x78, !PT ;  /* 0x0000002005047812 */ /* 0x000fe200078e7804 */
[----:B------:R-:W-:Y:S01]  /*2d90*/  USHF.L.U32 UR11, UR11, 0x6, URZ ;  /* 0x000000060b0b7899 */ /* 0x000fe200080006ff */
[----:B------:R-:W-:Y:S02]  /*2da0*/  SHF.R.U32.HI R5, RZ, 0x1, R217 ;  /* 0x00000001ff057819 */ /* 0x000fe400000116d9 */
[----:B------:R-:W-:Y:S02]  /*2db0*/  LOP3.LUT R227, R227, R0, RZ, 0xfc, !PT ;  /* 0x00000000e3e37212 */ /* 0x000fe400078efcff */
[----:B------:R-:W-:Y:S02]  /*2dc0*/  LOP3.LUT R0, R3, 0x200, RZ, 0xc0, !PT ;  /* 0x0000020003007812 */ /* 0x000fe400078ec0ff */
[----:B-1----:R-:W-:-:S02]  /*2dd0*/  LOP3.LUT R11, R218, 0x1c0, RZ, 0xc0, !PT ;  /* 0x000001c0da0b7812 */ /* 0x002fc400078ec0ff */
[----:B------:R-:W-:Y:S02]  /*2de0*/  LOP3.LUT R6, R5, 0x10, RZ, 0xc0, !PT ;  /* 0x0000001005067812 */ /* 0x000fe400078ec0ff */
[----:B------:R-:W-:Y:S02]  /*2df0*/  LOP3.LUT R2, R7, 0x6, R2, 0xf8, !PT ;  /* 0x0000000607027812 */ /* 0x000fe400078ef802 */
[----:B------:R-:W-:Y:S02]  /*2e00*/  LOP3.LUT R7, R0, 0x3800, R243, 0xf8, !PT ;  /* 0x0000380000077812 */ /* 0x000fe400078ef8f3 */
[----:B------:R-:W-:Y:S02]  /*2e10*/  LOP3.LUT R0, R11, 0x38, R232, 0xf8, !PT ;  /* 0x000000380b007812 */ /* 0x000fe400078ef8e8 */
[----:B------:R-:W-:Y:S01]  /*2e20*/  LOP3.LUT R11, R6, 0x8, R217, 0xf8, !PT ;  /* 0x00000008060b7812 */ /* 0x000fe200078ef8d9 */
[----:B------:R-:W-:Y:S01]  /*2e30*/  IMAD.MOV.U32 R6, RZ, RZ, 0x40 ;  /* 0x00000040ff067424 */ /* 0x000fe200078e00ff */
[----:B------:R-:W-:-:S02]  /*2e40*/  LOP3.LUT R243, R4, 0x1c0, R243, 0xf8, !PT ;  /* 0x000001c004f37812 */ /* 0x000fc400078ef8f3 */
[C---:B------:R-:W-:Y:S02]  /*2e50*/  LOP3.LUT R242, R0.reuse, 0x8, R217, 0x78, !PT ;  /* 0x0000000800f27812 */ /* 0x040fe400078e78d9 */
[----:B------:R-:W-:Y:S02]  /*2e60*/  LOP3.LUT R4, R11, R0, RZ, 0x3c, !PT ;  /* 0x000000000b047212 */ /* 0x000fe400078e3cff */
[----:B------:R-:W-:Y:S02]  /*2e70*/  LOP3.LUT R0, R0, 0x8, R5, 0x78, !PT ;  /* 0x0000000800007812 */ /* 0x000fe400078e7805 */
[----:B------:R-:W-:Y:S02]  /*2e80*/  LOP3.LUT R5, R9, 0x1c0, R218, 0xf8, !PT ;  /* 0x000001c009057812 */ /* 0x000fe400078ef8da */
[----:B------:R-:W-:Y:S02]  /*2e90*/  LOP3.LUT R229, R229, R8, RZ, 0xfc, !PT ;  /* 0x00000008e5e57212 */ /* 0x000fe400078efcff */
[----:B------:R-:W-:-:S02]  /*2ea0*/  LOP3.LUT R5, R5, 0x38, R232, 0x78, !PT ;  /* 0x0000003805057812 */ /* 0x000fc400078e78e8 */
[----:B------:R-:W-:Y:S01]  /*2eb0*/  LOP3.LUT R242, R7, R242, RZ, 0xfc, !PT ;  /* 0x000000f207f27212 */ /* 0x000fe200078efcff */
[----:B------:R-:W-:Y:S01]  /*2ec0*/  IMAD.U32 R7, RZ, RZ, UR48 ;  /* 0x00000030ff077e24 */ /* 0x000fe2000f8e00ff */
[----:B------:R-:W-:Y:S02]  /*2ed0*/  SEL R6, R6, 0xffffffc0, !P2 ;  /* 0xffffffc006067807 */ /* 0x000fe40005000000 */
[----:B------:R-:W-:Y:S02]  /*2ee0*/  LEA R227, R227, UR35, 0x1 ;  /* 0x00000023e3e37c11 */ /* 0x000fe4000f8e08ff */
[----:B------:R-:W-:Y:S02]  /*2ef0*/  LOP3.LUT R220, R5, 0x200, R218, 0xf8, !PT ;  /* 0x0000020005dc7812 */ /* 0x000fe400078ef8da */
[----:B------:R-:W-:Y:S01]  /*2f00*/  LEA R229, R229, UR35, 0x1 ;  /* 0x00000023e5e57c11 */ /* 0x000fe2000f8e08ff */
[----:B------:R-:W-:Y:S01]  /*2f10*/  IMAD.IADD R223, R6, 0x1, R227 ;  /* 0x0000000106df7824 */ /* 0x000fe200078e02e3 */
[----:B------:R-:W-:-:S02]  /*2f20*/  LOP3.LUT R218, R218, 0x200, RZ, 0xc0, !PT ;  /* 0x00000200dada7812 */ /* 0x000fc400078ec0ff */
[----:B------:R-:W-:Y:S01]  /*2f30*/  LOP3.LUT R243, R2, R243, RZ, 0xfc, !PT ;  /* 0x000000f302f37212 */ /* 0x000fe200078efcff */
[----:B------:R-:W-:Y:S01]  /*2f40*/  IMAD.MOV.U32 R2, RZ, RZ, 0x20 ;  /* 0x00000020ff027424 */ /* 0x000fe200078e00ff */
[----:B------:R-:W-:Y:S01]  /*2f50*/  SEL R222, R222, 0xffffffe0, !P1 ;  /* 0xffffffe0dede7807 */ /* 0x000fe20004800000 */
[----:B------:R-:W-:Y:S01]  /*2f60*/  IMAD.IADD R225, R6, 0x1, R229 ;  /* 0x0000000106e17824 */ /* 0x000fe200078e02e5 */
[----:B------:R-:W-:Y:S02]  /*2f70*/  IADD3 R7, PT, PT, R7, UR38, R236 ;  /* 0x0000002607077c10 */ /* 0x000fe4000fffe0ec */
[C---:B------:R-:W-:Y:S01]  /*2f80*/  LOP3.LUT P1, RZ, R217.reuse, 0x4, RZ, 0xc0, !PT ;  /* 0x00000004d9ff7812 */ /* 0x040fe2000782c0ff */
[C---:B------:R-:W-:Y:S01]  /*2f90*/  IMAD.IADD R224, R222.reuse, 0x1, R227 ;  /* 0x00000001dee07824 */ /* 0x040fe200078e02e3 */
[C---:B------:R-:W-:Y:S01]  /*2fa0*/  LOP3.LUT P0, RZ, R217.reuse, 0x2, RZ, 0xc0, !PT ;  /* 0x00000002d9ff7812 */ /* 0x040fe2000780c0ff */
[----:B------:R-:W-:Y:S01]  /*2fb0*/  IMAD.IADD R226, R222, 0x1, R229 ;  /* 0x00000001dee27824 */ /* 0x000fe200078e02e5 */
[----:B------:R-:W-:Y:S01]  /*2fc0*/  LOP3.LUT R5, R218, 0xc00, R3, 0xf8, !PT ;  /* 0x00000c00da057812 */ /* 0x000fe200078ef803 */
[----:B------:R-:W-:Y:S01]  /*2fd0*/  IMAD.IADD R221, R222, 0x1, R223 ;  /* 0x00000001dedd7824 */ /* 0x000fe200078e02df */
[----:B------:R-:W-:Y:S01]  /*2fe0*/  LOP3.LUT P2, RZ, R217, 0x8, RZ, 0xc0, !PT ;  /* 0x00000008d9ff7812 */ /* 0x000fe2000784c0ff */
[----:B------:R-:W-:Y:S01]  /*2ff0*/  VIADD R249, R7, -UR46 ;  /* 0x8000002e07f97c36 */ /* 0x000fe20008000000 */
[----:B------:R-:W-:Y:S01]  /*3000*/  SEL R216, R216, 0xffffffc0, !P1 ;  /* 0xffffffc0d8d87807 */ /* 0x000fe20004800000 */
[----:B------:R-:W-:Y:S01]  /*3010*/  IMAD.IADD R222, R222, 0x1, R225 ;  /* 0x00000001dede7824 */ /* 0x000fe200078e02e1 */
[----:B------:R-:W-:-:S02]  /*3020*/  SEL R2, R2, 0xffffffe0, !P0 ;  /* 0xffffffe002027807 */ /* 0x000fc40004000000 */
[----:B------:R-:W-:Y:S02]  /*3030*/  SEL R248, R248, 0xfffffff0, !P1 ;  /* 0xfffffff0f8f87807 */ /* 0x000fe40004800000 */
[----:B------:R-:W-:Y:S02]  /*3040*/  LOP3.LUT R219, R4, 0x200, R3, 0xf8, !PT ;  /* 0x0000020004db7812 */ /* 0x000fe400078ef803 */
[----:B--234-:R-:W-:-:S07]  /*3050*/  LOP3.LUT R250, R5, R0, RZ, 0xfc, !PT ;  /* 0x0000000005fa7212 */ /* 0x01cfce00078efcff */
.L_x_764:
[----:B------:R-:W0:Y:S01]  /*3060*/  LDGDEPBAR ;  /* 0x00000000000079af */ /* 0x000e220000000000 */
[----:B------:R-:W-:Y:S01]  /*3070*/  MOV R116, UR18 ;  /* 0x0000001200747c02 */ /* 0x000fe20008000f00 */
[C---:B-----5:R-:W-:Y:S01]  /*3080*/  FMUL.FTZ R199, R235.reuse, 1.4426950216293334961 ;  /* 0x3fb8aa3bebc77820 */ /* 0x060fe20000410000 */
[----:B------:R-:W-:Y:S01]  /*3090*/  MOV R117, UR17 ;  /* 0x0000001100757c02 */ /* 0x000fe20008000f00 */
[----:B------:R-:W-:Y:S01]  /*30a0*/  UIADD3 UR48, UPT, UPT, UR48, -0x40, URZ ;  /* 0xffffffc030307890 */ /* 0x000fe2000fffe0ff */
[----:B------:R-:W-:Y:S01]  /*30b0*/  FSETP.NEU.FTZ.AND P3, PT, R235, -INF , PT ;  /* 0xff800000eb00780b */ /* 0x000fe20003f7d000 */
[----:B------:R-:W-:Y:S02]  /*30c0*/  UIADD3 UR47, UPT, UPT, UR47, -0x1, URZ ;  /* 0xffffffff2f2f7890 */ /* 0x000fe4000fffe0ff */
[----:B------:R-:W-:Y:S01]  /*30d0*/  UISETP.GE.AND UP0, UPT, UR48, UR53, UPT ;  /* 0x000000353000728c */ /* 0x000fe2000bf06270 */
[----:B------:R-:W-:Y:S02]  /*30e0*/  FSEL R199, R199, RZ, P3 ;  /* 0x000000ffc7c77208 */ /* 0x000fe40001800000 */
[----:B------:R-:W-:Y:S01]  /*30f0*/  FSETP.NEU.FTZ.AND P3, PT, R234, -INF , PT ;  /* 0xff800000ea00780b */ /* 0x000fe20003f7d000 */
[----:B------:R-:W-:Y:S06]  /*3100*/  UISETP.LT.AND UP0, UPT, UR32, UR38, UP0 ;  /* 0x000000262000728c */ /* 0x000fec0008701270 */
[----:B------:R-:W-:Y:S01]  /*3110*/  PLOP3.LUT P0, PT, PT, PT, UP0, 0x80, 0x8 ;  /* 0x000000000008781c */ /* 0x000fe20003f0f008 */
[----:B------:R-:W-:Y:S01]  /*3120*/  UISETP.GT.AND UP0, UPT, UR47, UR51, UPT ;  /* 0x000000332f00728c */ /* 0x000fe2000bf04270 */
[----:B------:R-:W-:Y:S04]  /*3130*/  DEPBAR.LE SB0, 0x0 ;  /* 0x000080000000791a */ /* 0x000fe80000000000 */
[----:B------:R-:W-:Y:S06]  /*3140*/  BAR.SYNC.DEFER_BLOCKING 0x0 ;  /* 0x0000000000007b1d */ /* 0x000fec0000010000 */
[----:B------:R-:W-:Y:S01]  /*3150*/  @UP0 UIADD3 UR13, UP1, UPT, UR58, -0x100, URZ ;  /* 0xffffff003a0d0890 */ /* 0x000fe2000ff3e0ff */
[----:B------:R-:W-:Y:S02]  /*3160*/  @!P0 VIADDMNMX R202, R249, -R240, UR38, PT ;  /* 0x00000026f9ca8e46 */ /* 0x000fe4000b8009f0 */
[C---:B------:R-:W-:Y:S01]  /*3170*/  @!P0 IADD3 R131, PT, PT, R233.reuse, 0x1, RZ ;  /* 0x00000001e9838810 */ /* 0x040fe20007ffe0ff */
[----:B------:R-:W-:Y:S01]  /*3180*/  @UP0 UIADD3.X UR12, UPT, UPT, UR59, -0x1, URZ, UP1, !UPT ;  /* 0xffffffff3b0c0890 */ /* 0x000fe20008ffe4ff */
[----:B------:R-:W-:Y:S01]  /*3190*/  @!P0 ISETP.GE.AND P4, PT, R233, R202, PT ;  /* 0x000000cae900820c */ /* 0x000fe20003f86270 */
[----:B------:R-:W-:Y:S01]  /*31a0*/  @UP0 UIADD3 UR18, UP1, UPT, UR18, -0x100, URZ ;  /* 0xffffff0012120890 */ /* 0x000fe2000ff3e0ff */
[----:B------:R-:W-:Y:S03]  /*31b0*/  @!P0 VIADDMNMX R200, R249, -R237, UR38, PT ;  /* 0x00000026f9c88e46 */ /* 0x000fe6000b8009ed */
[----:B------:R-:W-:Y:S01]  /*31c0*/  @UP0 UIADD3.X UR17, UPT, UPT, UR17, -0x1, URZ, UP1, !UPT ;  /* 0xffffffff11110890 */ /* 0x000fe20008ffe4ff */
[----:B------:R-:W-:Y:S06]  /*31d0*/  LDSM.16.M88.4 R84, [R229] ;  /* 0x00000000e554783b */ /* 0x000fec0000000200 */
[----:B-1----:R-:W1:Y:S06]  /*31e0*/  LDSM.16.M88.4 R88, [R227+0x10000] ;  /* 0x01000000e358783b */ /* 0x002e6c0000000200 */
[----:B------:R-:W2:Y:S06]  /*31f0*/  LDSM.16.M88.4 R92, [R227+0x10800] ;  /* 0x01080000e35c783b */ /* 0x000eac0000000200 */
[----:B------:R-:W-:Y:S06]  /*3200*/  LDSM.16.M88.4 R96, [R226] ;  /* 0x00000000e260783b */ /* 0x000fec0000000200 */
[----:B------:R-:W3:Y:S06]  /*3210*/  LDSM.16.M88.4 R100, [R224+0x10000] ;  /* 0x01000000e064783b */ /* 0x000eec0000000200 */
[----:B------:R-:W4:Y:S06]  /*3220*/  LDSM.16.M88.4 R104, [R224+0x10800] ;  /* 0x01080000e068783b */ /* 0x000f2c0000000200 */
[----:B------:R-:W-:Y:S06]  /*3230*/  LDSM.16.M88.4 R108, [R225] ;  /* 0x00000000e16c783b */ /* 0x000fec0000000200 */
[----:B------:R-:W4:Y:S01]  /*3240*/  LDSM.16.M88.4 R112, [R223+0x10000] ;  /* 0x01000000df70783b */ /* 0x000f220000000200 */
[C---:B-1----:R-:W-:Y:S08]  /*3250*/  HMMA.16816.F32 R4, R84.reuse, R88, RZ ;  /* 0x000000585404723c */ /* 0x042ff000000018ff */
[C---:B------:R-:W-:Y:S01]  /*3260*/  HMMA.16816.F32 R8, R84.reuse, R90, RZ ;  /* 0x0000005a5408723c */ /* 0x040fe200000018ff */
[----:B------:R-:W-:Y:S07]  /*3270*/  LDSM.16.M88.4 R88, [R222] ;  /* 0x00000000de58783b */ /* 0x000fee0000000200 */
[C---:B--2---:R-:W-:Y:S08]  /*3280*/  HMMA.16816.F32 R12, R84.reuse, R92, RZ ;  /* 0x0000005c540c723c */ /* 0x044ff000000018ff */
        /* <DEDUP_REMOVED lines=65> */
[----:B------:R3:W2:Y:S01]  /*36a0*/  LDSM.16.M88.4 R92, [R229+0x6000] ;  /* 0x00600000e55c783b */ /* 0x0006a20000000200 */
[C---:B----4-:R-:W-:Y:S08]  /*36b0*/  HMMA.16816.F32 R4, R100.reuse, R104, R4 ;  /* 0x000000686404723c */ /* 0x050ff00000001804 */
[C---:B------:R-:W-:Y:S01]  /*36c0*/  HMMA.16816.F32 R8, R100.reuse, R106, R8 ;  /* 0x0000006a6408723c */ /* 0x040fe20000001808 */
[----:B------:R-:W-:Y:S07]  /*36d0*/  LDSM.16.M88.4 R104, [R224+0x16000] ;  /* 0x01600000e068783b */ /* 0x000fee0000000200 */
[C---:B-1----:R-:W-:Y:S03]  /*36e0*/  HMMA.16816.F32 R12, R100.reuse, R84, R12 ;  /* 0x00000054640c723c */ /* 0x042fe6000000180c */
[----:B---3--:R-:W-:Y:S05]  /*36f0*/  LEA R229, R250, UR4, 0x1 ;  /* 0x00000004fae57c11 */ /* 0x008fea000f8e08ff */
[----:B------:R-:W-:Y:S01]  /*3700*/  HMMA.16816.F32 R16, R100, R86, R16 ;  /* 0x000000566410723c */ /* 0x000fe20000001810 */
[----:B------:R1:W3:Y:S06]  /*3710*/  LDSM.16.M88.4 R84, [R227+0x16800] ;  /* 0x01680000e354783b */ /* 0x0002ec0000000200 */
[----:B------:R4:W3:Y:S01]  /*3720*/  LDSM.16.M88.4 R100, [R226+0x6000] ;  /* 0x00600000e264783b */ /* 0x0008e20000000200 */
[C---:B------:R-:W-:Y:S08]  /*3730*/  HMMA.16816.F32 R4, R108.reuse, R112, R4 ;  /* 0x000000706c04723c */ /* 0x040ff00000001804 */
[C---:B------:R-:W-:Y:S01]  /*3740*/  HMMA.16816.F32 R8, R108.reuse, R114, R8 ;  /* 0x000000726c08723c */ /* 0x040fe20000001808 */
[----:B------:R-:W-:Y:S07]  /*3750*/  LDSM.16.M88.4 R112, [R223+0x16000] ;  /* 0x01600000df70783b */ /* 0x000fee0000000200 */
[C---:B--2---:R-:W-:Y:S03]  /*3760*/  HMMA.16816.F32 R12, R108.reuse, R88, R12 ;  /* 0x000000586c0c723c */ /* 0x044fe6000000180c */
[----:B-1----:R-:W-:Y:S02]  /*3770*/  LEA R227, R242, UR4, 0x1 ;  /* 0x00000004f2e37c11 */ /* 0x002fe4000f8e08ff */
        /* <DEDUP_REMOVED lines=43> */
[----:B-1----:R-:W-:Y:S01]  /*3a30*/  MOV R204, R119 ;  /* 0x0000007700cc7202 */ /* 0x002fe20000000f00 */
[--C-:B------:R-:W-:Y:S01]  /*3a40*/  FFMA.FTZ R228, R198, UR9, -R199.reuse ;  /* 0x00000009c6e47c23 */ /* 0x100fe200080108c7 */
[----:B------:R-:W-:Y:S01]  /*3a50*/  @!P0 FSEL R204, R119, -INF , !P4 ;  /* 0xff80000077cc8808 */ /* 0x000fe20006000000 */
[----:B------:R-:W-:Y:S01]  /*3a60*/  FMUL.FTZ R198, R234, 1.4426950216293334961 ;  /* 0x3fb8aa3beac67820 */ /* 0x000fe20000410000 */
[----:B------:R-:W-:Y:S01]  /*3a70*/  @!P0 ISETP.GE.AND P4, PT, R233, R200, PT ;  /* 0x000000c8e900820c */ /* 0x000fe20003f86270 */
[----:B------:R-:W-:Y:S01]  /*3a80*/  FMUL.FTZ R126, R12, UR10 ;  /* 0x0000000a0c7e7c20 */ /* 0x000fe20008410000 */
[----:B------:R-:W-:Y:S03]  /*3a90*/  FMUL.FTZ R127, R13, UR10 ;  /* 0x0000000a0d7f7c20 */ /* 0x000fe60008410000 */
[----:B------:R-:W1:Y:S01]  /*3aa0*/  MUFU.TANH R122, R122 ;  /* 0x0000007a007a7308 */ /* 0x000e620000002400 */
[----:B---3--:R-:W-:Y:S01]  /*3ab0*/  MOV R201, R120 ;  /* 0x0000007800c97202 */ /* 0x008fe20000000f00 */
[--C-:B------:R-:W-:Y:S01]  /*3ac0*/  FFMA.FTZ R215, R204, UR9, -R199.reuse ;  /* 0x00000009ccd77c23 */ /* 0x100fe200080108c7 */
[----:B------:R-:W-:Y:S01]  /*3ad0*/  @!P0 FSEL R201, R120, -INF , !P4 ;  /* 0xff80000078c98808 */ /* 0x000fe20006000000 */
[----:B------:R-:W-:Y:S01]  /*3ae0*/  FMUL.FTZ R128, R14, UR10 ;  /* 0x0000000a0e807c20 */ /* 0x000fe20008410000 */
[----:B------:R-:W-:Y:S01]  /*3af0*/  FSEL R198, R198, RZ, P3 ;  /* 0x000000ffc6c67208 */ /* 0x000fe20001800000 */
[----:B------:R-:W-:Y:S01]  /*3b00*/  FMUL.FTZ R129, R15, UR10 ;  /* 0x0000000a0f817c20 */ /* 0x000fe20008410000 */
[----:B------:R-:W-:Y:S03]  /*3b10*/  @!P0 ISETP.GE.AND P3, PT, R131, R200, PT ;  /* 0x000000c88300820c */ /* 0x000fe60003f66270 */
[----:B------:R-:W3:Y:S01]  /*3b20*/  MUFU.TANH R123, R123 ;  /* 0x0000007b007b7308 */ /* 0x000ee20000002400 */
[----:B--2---:R-:W-:Y:S01]  /*3b30*/  MOV R131, R121 ;  /* 0x0000007900837202 */ /* 0x004fe20000000f00 */
[--C-:B------:R-:W-:Y:S01]  /*3b40*/  FFMA.FTZ R208, R201, UR9, -R198.reuse ;  /* 0x00000009c9d07c23 */ /* 0x100fe200080108c6 */
[----:B------:R-:W-:Y:S01]  /*3b50*/  @!P0 FSEL R131, R121, -INF , !P3 ;  /* 0xff80000079838808 */ /* 0x000fe20005800000 */
[----:B------:R-:W-:Y:S01]  /*3b60*/  FMUL.FTZ R130, R16, UR10 ;  /* 0x0000000a10827c20 */ /* 0x000fe20008410000 */
[----:B------:R-:W-:Y:S01]  /*3b70*/  @!P0 IADD3 R201, PT, PT, R233, 0x8, RZ ;  /* 0x00000008e9c98810 */ /* 0x000fe20007ffe0ff */
[----:B------:R-:W-:Y:S01]  /*3b80*/  FMUL.FTZ R196, R17, UR10 ;  /* 0x0000000a11c47c20 */ /* 0x000fe20008410000 */
[----:B------:R-:W-:Y:S03]  /*3b90*/  FMUL.FTZ R197, R18, UR10 ;  /* 0x0000000a12c57c20 */ /* 0x000fe60008410000 */
[----:B------:R-:W2:Y:S01]  /*3ba0*/  MUFU.TANH R124, R124 ;  /* 0x0000007c007c7308 */ /* 0x000ea20000002400 */
[----:B------:R-:W-:Y:S01]  /*3bb0*/  @!P0 ISETP.GE.AND P3, PT, R201, R202, PT ;  /* 0x000000cac900820c */ /* 0x000fe20003f66270 */
[--C-:B------:R-:W-:Y:S01]  /*3bc0*/  FFMA.FTZ R207, R131, UR9, -R198.reuse ;  /* 0x0000000983cf7c23 */ /* 0x100fe200080108c6 */
[----:B------:R-:W-:Y:S01]  /*3bd0*/  @!P0 IADD3 R131, PT, PT, R233, 0x9, RZ ;  /* 0x00000009e9838810 */ /* 0x000fe20007ffe0ff */
[----:B------:R-:W-:Y:S01]  /*3be0*/  FMUL.FTZ R230, R19, UR10 ;  /* 0x0000000a13e67c20 */ /* 0x000fe20008410000 */
[----:B-1----:R-:W-:Y:S01]  /*3bf0*/  MOV R206, R122 ;  /* 0x0000007a00ce7202 */ /* 0x002fe20000000f00 */
[----:B------:R-:W-:Y:S01]  /*3c00*/  FMUL.FTZ R118, R118, UR10 ;  /* 0x0000000a76767c20 */ /* 0x000fe20008410000 */
[----:B------:R-:W-:Y:S03]  /*3c10*/  @!P0 FSEL R206, R122, -INF , !P3 ;  /* 0xff8000007ace8808 */ /* 0x000fe60005800000 */
[----:B------:R-:W1:Y:S01]  /*3c20*/  MUFU.TANH R125, R125 ;  /* 0x0000007d007d7308 */ /* 0x000e620000002400 */
[----:B------:R-:W-:Y:S01]  /*3c30*/  @!P0 ISETP.GE.AND P3, PT, R131, R202, PT ;  /* 0x000000ca8300820c */ /* 0x000fe20003f66270 */
[----:B------:R-:W-:Y:S01]  /*3c40*/  FFMA.FTZ R119, -R119, R119, 1 ;  /* 0x3f80000077777423 */ /* 0x000fe20000010177 */
[-C--:B---3--:R-:W-:Y:S01]  /*3c50*/  MOV R204, R123.reuse ;  /* 0x0000007b00cc7202 */ /* 0x088fe20000000f00 */
[--C-:B------:R-:W-:Y:S01]  /*3c60*/  FFMA.FTZ R214, R206, UR9, -R199.reuse ;  /* 0x00000009ced67c23 */ /* 0x100fe200080108c7 */
[----:B------:R-:W-:Y:S01]  /*3c70*/  @!P0 FSEL R204, R123, -INF , !P3 ;  /* 0xff8000007bcc8808 */ /* 0x000fe20005800000 */
[----:B------:R-:W-:Y:S01]  /*3c80*/  FMUL.FTZ R119, R119, UR10 ;  /* 0x0000000a77777c20 */ /* 0x000fe20008410000 */
[----:B------:R-:W-:Y:S03]  /*3c90*/  @!P0 ISETP.GE.AND P3, PT, R201, R200, PT ;  /* 0x000000c8c900820c */ /* 0x000fe60003f66270 */
[----:B------:R-:W3:Y:S01]  /*3ca0*/  MUFU.TANH R126, R126 ;  /* 0x0000007e007e7308 */ /* 0x000ee20000002400 */
[-C--:B--2---:R-:W-:Y:S01]  /*3cb0*/  MOV R201, R124.reuse ;  /* 0x0000007c00c97202 */ /* 0x084fe20000000f00 */
[--C-:B------:R-:W-:Y:S01]  /*3cc0*/  FFMA.FTZ R213, R204, UR9, -R199.reuse ;  /* 0x00000009ccd57c23 */ /* 0x100fe200080108c7 */
[C---:B------:R-:W-:Y:S01]  /*3cd0*/  @!P0 FSEL R201, R124.reuse, -INF , !P3 ;  /* 0xff8000007cc98808 */ /* 0x040fe20005800000 */
[----:B------:R-:W-:Y:S01]  /*3ce0*/  FFMA.FTZ R124, -R124, R124, 1 ;  /* 0x3f8000007c7c7423 */ /* 0x000fe2000001017c */
[----:B------:R-:W-:Y:S01]  /*3cf0*/  @!P0 ISETP.GE.AND P3, PT, R131, R200, PT ;  /* 0x000000c88300820c */ /* 0x000fe20003f66270 */
[----:B------:R-:W-:Y:S01]  /*3d00*/  FFMA.FTZ R122, -R122, R122, 1 ;  /* 0x3f8000007a7a7423 */ /* 0x000fe2000001017a */
[----:B------:R-:W-:Y:S03]  /*3d10*/  FFMA.FTZ R123, -R123, R123, 1 ;  /* 0x3f8000007b7b7423 */ /* 0x000fe6000001017b */
[----:B------:R-:W2:Y:S01]  /*3d20*/  MUFU.TANH R127, R127 ;  /* 0x0000007f007f7308 */ /* 0x000ea20000002400 */
[----:B-1----:R-:W-:Y:S01]  /*3d30*/  MOV R131, R125 ;  /* 0x0000007d00837202 */ /* 0x002fe20000000f00 */
[--C-:B------:R-:W-:Y:S01]  /*3d40*/  FFMA.FTZ R206, R201, UR9, -R198.reuse ;  /* 0x00000009c9ce7c23 */ /* 0x100fe200080108c6 */
[----:B------:R-:W-:Y:S01]  /*3d50*/  @!P0 FSEL R131, R125, -INF , !P3 ;  /* 0xff8000007d838808 */ /* 0x000fe20005800000 */
[----:B------:R-:W-:Y:S01]  /*3d60*/  FMUL.FTZ R124, R124, UR10 ;  /* 0x0000000a7c7c7c20 */ /* 0x000fe20008410000 */
[----:B------:R-:W-:Y:S01]  /*3d70*/  @!P0 IADD3 R201, PT, PT, R233, 0x10, RZ ;  /* 0x00000010e9c98810 */ /* 0x000fe20007ffe0ff */
[----:B------:R-:W-:Y:S01]  /*3d80*/  FMUL.FTZ R122, R122, UR10 ;  /* 0x0000000a7a7a7c20 */ /* 0x000fe20008410000 */
[----:B------:R-:W-:Y:S03]  /*3d90*/  FMUL.FTZ R123, R123, UR10 ;  /* 0x0000000a7b7b7c20 */ /* 0x000fe60008410000 */
[----:B------:R-:W1:Y:S01]  /*3da0*/  MUFU.TANH R128, R128 ;  /* 0x0000008000807308 */ /* 0x000e620000002400 */
[----:B------:R-:W-:Y:S01]  /*3db0*/  @!P0 ISETP.GE.AND P3, PT, R201, R202, PT ;  /* 0x000000cac900820c */ /* 0x000fe20003f66270 */
[--C-:B------:R-:W-:Y:S01]  /*3dc0*/  FFMA.FTZ R205, R131, UR9, -R198.reuse ;  /* 0x0000000983cd7c23 */ /* 0x100fe200080108c6 */
[----:B------:R-:W-:Y:S01]  /*3dd0*/  @!P0 IADD3 R131, PT, PT, R233, 0x11, RZ ;  /* 0x00000011e9838810 */ /* 0x000fe20007ffe0ff */
[----:B------:R-:W-:Y:S01]  /*3de0*/  FFMA.FTZ R121, -R121, R121, 1 ;  /* 0x3f80000079797423 */ /* 0x000fe20000010179 */
[----:B---3--:R-:W-:Y:S01]  /*3df0*/  MOV R210, R126 ;  /* 0x0000007e00d27202 */ /* 0x008fe20000000f00 */
[----:B------:R-:W-:Y:S01]  /*3e00*/  FFMA.FTZ R120, -R120, R120, 1 ;  /* 0x3f80000078787423 */ /* 0x000fe20000010178 */
[----:B------:R-:W-:Y:S03]  /*3e10*/  @!P0 FSEL R210, R126, -INF , !P3 ;  /* 0xff8000007ed28808 */ /* 0x000fe60005800000 */
[----:B------:R-:W3:Y:S01]  /*3e20*/  MUFU.TANH R129, R129 ;  /* 0x0000008100817308 */ /* 0x000ee20000002400 */
[----:B------:R-:W-:Y:S01]  /*3e30*/  @!P0 ISETP.GE.AND P3, PT, R131, R202, PT ;  /* 0x000000ca8300820c */ /* 0x000fe20003f66270 */
[----:B------:R-:W-:Y:S01]  /*3e40*/  FMUL.FTZ R121, R121, UR10 ;  /* 0x0000000a79797c20 */ /* 0x000fe20008410000 */
[-C--:B--2---:R-:W-:Y:S01]  /*3e50*/  MOV R204, R127.reuse ;  /* 0x0000007f00cc7202 */ /* 0x084fe20000000f00 */
[--C-:B------:R-:W-:Y:S01]  /*3e60*/  FFMA.FTZ R212, R210, UR9, -R199.reuse ;  /* 0x00000009d2d47c23 */ /* 0x100fe200080108c7 */
[----:B------:R-:W-:Y:S01]  /*3e70*/  @!P0 FSEL R204, R127, -INF , !P3 ;  /* 0xff8000007fcc8808 */ /* 0x000fe20005800000 */
[----:B------:R-:W-:Y:S01]  /*3e80*/  FMUL.FTZ R120, R120, UR10 ;  /* 0x0000000a78787c20 */ /* 0x000fe20008410000 */
[----:B------:R-:W-:Y:S03]  /*3e90*/  @!P0 ISETP.GE.AND P3, PT, R201, R200, PT ;  /* 0x000000c8c900820c */ /* 0x000fe60003f66270 */
[----:B------:R-:W2:Y:S01]  /*3ea0*/  MUFU.TANH R130, R130 ;  /* 0x0000008200827308 */ /* 0x000ea20000002400 */
[-C--:B-1----:R-:W-:Y:S01]  /*3eb0*/  MOV R201, R128.reuse ;  /* 0x0000008000c97202 */ /* 0x082fe20000000f00 */
[--C-:B------:R-:W-:Y:S01]  /*3ec0*/  FFMA.FTZ R211, R204, UR9, -R199.reuse ;  /* 0x00000009ccd37c23 */ /* 0x100fe200080108c7 */
[C---:B------:R-:W-:Y:S01]  /*3ed0*/  @!P0 FSEL R201, R128.reuse, -INF , !P3 ;  /* 0xff80000080c98808 */ /* 0x040fe20005800000 */
[----:B------:R-:W-:Y:S01]  /*3ee0*/  FFMA.FTZ R128, -R128, R128, 1 ;  /* 0x3f80000080807423 */ /* 0x000fe20000010180 */
[----:B------:R-:W-:Y:S01]  /*3ef0*/  @!P0 ISETP.GE.AND P3, PT, R131, R200, PT ;  /* 0x000000c88300820c */ /* 0x000fe20003f66270 */
[----:B------:R-:W-:Y:S01]  /*3f00*/  FFMA.FTZ R126, -R126, R126, 1 ;  /* 0x3f8000007e7e7423 */ /* 0x000fe2000001017e */
[----:B------:R-:W-:Y:S03]  /*3f10*/  FFMA.FTZ R127, -R127, R127, 1 ;  /* 0x3f8000007f7f7423 */ /* 0x000fe6000001017f */
[----:B------:R-:W1:Y:S01]  /*3f20*/  MUFU.TANH R196, R196 ;  /* 0x000000c400c47308 */ /* 0x000e620000002400 */
[-C--:B---3--:R-:W-:Y:S01]  /*3f30*/  MOV R131, R129.reuse ;  /* 0x0000008100837202 */ /* 0x088fe20000000f00 */
[--C-:B------:R-:W-:Y:S01]  /*3f40*/  FFMA.FTZ R204, R201, UR9, -R198.reuse ;  /* 0x00000009c9cc7c23 */ /* 0x100fe200080108c6 */
[----:B------:R-:W-:Y:S01]  /*3f50*/  @!P0 FSEL R131, R129, -INF , !P3 ;  /* 0xff80000081838808 */ /* 0x000fe20005800000 */
[----:B------:R-:W-:Y:S01]  /*3f60*/  FMUL.FTZ R128, R128, UR10 ;  /* 0x0000000a80807c20 */ /* 0x000fe20008410000 */
[----:B------:R-:W-:Y:S01]  /*3f70*/  @!P0 IADD3 R201, PT, PT, R233, 0x18, RZ ;  /* 0x00000018e9c98810 */ /* 0x000fe20007ffe0ff */
[----:B------:R-:W-:Y:S01]  /*3f80*/  FFMA.FTZ R129, -R129, R129, 1 ;  /* 0x3f80000081817423 */ /* 0x000fe20000010181 */
[----:B------:R-:W-:Y:S03]  /*3f90*/  FMUL.FTZ R126, R126, UR10 ;  /* 0x0000000a7e7e7c20 */ /* 0x000fe60008410000 */
[----:B------:R-:W3:Y:S01]  /*3fa0*/  MUFU.TANH R197, R197 ;  /* 0x000000c500c57308 */ /* 0x000ee20000002400 */
[----:B------:R-:W-:Y:S01]  /*3fb0*/  @!P0 ISETP.GE.AND P3, PT, R201, R202, PT ;  /* 0x000000cac900820c */ /* 0x000fe20003f66270 */
[--C-:B------:R-:W-:Y:S01]  /*3fc0*/  FFMA.FTZ R203, R131, UR9, -R198.reuse ;  /* 0x0000000983cb7c23 */ /* 0x100fe200080108c6 */
[----:B------:R-:W-:Y:S01]  /*3fd0*/  @!P0 IADD3 R131, PT, PT, R233, 0x19, RZ ;  /* 0x00000019e9838810 */ /* 0x000fe20007ffe0ff */
[----:B------:R-:W-:Y:S01]  /*3fe0*/  FMUL.FTZ R129, R129, UR10 ;  /* 0x0000000a81817c20 */ /* 0x000fe20008410000 */
[----:B--2---:R-:W-:Y:S01]  /*3ff0*/  MOV R210, R130 ;  /* 0x0000008200d27202 */ /* 0x004fe20000000f00 */
[----:B------:R-:W-:Y:S01]  /*4000*/  FMUL.FTZ R127, R127, UR10 ;  /* 0x0000000a7f7f7c20 */ /* 0x000fe20008410000 */
[----:B------:R-:W-:Y:S03]  /*4010*/  @!P0 FSEL R210, R130, -INF , !P3 ;  /* 0xff80000082d28808 */ /* 0x000fe60005800000 */
[----:B------:R-:W2:Y:S01]  /*4020*/  MUFU.TANH R230, R230 ;  /* 0x000000e600e67308 */ /* 0x000ea20000002400 */
[----:B------:R-:W-:Y:S01]  /*4030*/  @!P0 ISETP.GE.AND P3, PT, R131, R202, PT ;  /* 0x000000ca8300820c */ /* 0x000fe20003f66270 */
[----:B------:R-:W-:Y:S01]  /*4040*/  FFMA.FTZ R125, -R125, R125, 1 ;  /* 0x3f8000007d7d7423 */ /* 0x000fe2000001017d */
[-C--:B-1----:R-:W-:Y:S01]  /*4050*/  MOV R202, R196.reuse ;  /* 0x000000c400ca7202 */ /* 0x082fe20000000f00 */
[--C-:B------:R-:W-:Y:S01]  /*4060*/  FFMA.FTZ R221, R210, UR9, -R199.reuse ;  /* 0x00000009d2dd7c23 */ /* 0x100fe200080108c7 */
[C---:B------:R-:W-:Y:S01]  /*4070*/  @!P0 FSEL R202, R196.reuse, -INF , !P3 ;  /* 0xff800000c4ca8808 */ /* 0x040fe20005800000 */
[----:B------:R-:W-:Y:S01]  /*4080*/  FFMA.FTZ R196, -R196, R196, 1 ;  /* 0x3f800000c4c47423 */ /* 0x000fe200000101c4 */
[-C--:B------:R-:W-:Y:S03]  /*4090*/  @!P0 ISETP.GE.AND P3, PT, R201, R200.reuse, PT ;  /* 0x000000c8c900820c */ /* 0x080fe60003f66270 */
[----:B------:R-:W-:Y:S01]  /*40a0*/  MUFU.EX2 R228, R228 ;  /* 0x000000e400e47308 */ /* 0x000fe20000000800 */
[-C--:B---3--:R-:W-:Y:S01]  /*40b0*/  MOV R201, R197.reuse ;  /* 0x000000c500c97202 */ /* 0x088fe20000000f00 */
[----:B------:R-:W-:Y:S01]  /*40c0*/  FFMA.FTZ R199, R202, UR9, -R199 ;  /* 0x00000009cac77c23 */ /* 0x000fe200080108c7 */
[C---:B------:R-:W-:Y:S01]  /*40d0*/  @!P0 FSEL R201, R197.reuse, -INF , !P3 ;  /* 0xff800000c5c98808 */ /* 0x040fe20005800000 */
[----:B------:R-:W-:Y:S01]  /*40e0*/  FFMA.FTZ R197, -R197, R197, 1 ;  /* 0x3f800000c5c57423 */ /* 0x000fe200000101c5 */
[----:B------:R-:W-:Y:S01]  /*40f0*/  @!P0 ISETP.GE.AND P3, PT, R131, R200, PT ;  /* 0x000000c88300820c */ /* 0x000fe20003f66270 */
[----:B------:R-:W-:Y:S01]  /*4100*/  FMUL.FTZ R125, R125, UR10 ;  /* 0x0000000a7d7d7c20 */ /* 0x000fe20008410000 */
[----:B------:R-:W-:Y:S01]  /*4110*/  LEA R131, R243, UR5, 0x1 ;  /* 0x00000005f3837c11 */ /* 0x000fe2000f8e08ff */
[--C-:B------:R-:W-:Y:S01]  /*4120*/  FFMA.FTZ R202, R201, UR9, -R198.reuse ;  /* 0x00000009c9ca7c23 */ /* 0x100fe200080108c6 */
[-C--:B--2---:R-:W-:Y:S01]  /*4130*/  MOV R231, R230.reuse ;  /* 0x000000e600e77202 */ /* 0x084fe20000000f00 */
[----:B------:R-:W1:Y:S01]  /*4140*/  MUFU.EX2 R215, R215 ;  /* 0x000000d700d77308 */ /* 0x000e620000000800 */
[C---:B------:R-:W-:Y:S01]  /*4150*/  @!P0 FSEL R231, R230.reuse, -INF , !P3 ;  /* 0xff800000e6e78808 */ /* 0x040fe20005800000 */
[----:B------:R-:W-:Y:S01]  /*4160*/  FFMA.FTZ R230, -R230, R230, 1 ;  /* 0x3f800000e6e67423 */ /* 0x000fe200000101e6 */
[----:B------:R-:W-:Y:S01]  /*4170*/  IADD3 R200, PT, PT, R131, R248, RZ ;  /* 0x000000f883c87210 */ /* 0x000fe20007ffe0ff */
[----:B------:R-:W-:Y:S01]  /*4180*/  FFMA.FTZ R130, -R130, R130, 1 ;  /* 0x3f80000082827423 */ /* 0x000fe20000010182 */
[C---:B------:R-:W-:Y:S01]  /*4190*/  LEA R112, P0, R236.reuse, R116, 0x2 ;  /* 0x00000074ec707211 */ /* 0x040fe200078010ff */
[----:B------:R-:W-:Y:S04]  /*41a0*/  FFMA.FTZ R198, R231, UR9, -R198 ;  /* 0x00000009e7c67c23 */ /* 0x000fe800080108c6 */
[----:B------:R-:W-:Y:S01]  /*41b0*/  MUFU.EX2 R208, R208 ;  /* 0x000000d000d07308 */ /* 0x000fe20000000800 */
[----:B------:R-:W-:Y:S01]  /*41c0*/  LEA.HI.X R113, R236, R117, RZ, 0x2, P0 ;  /* 0x00000075ec717211 */ /* 0x000fe200000f14ff */
[----:B------:R-:W-:Y:S04]  /*41d0*/  FMUL.FTZ R130, R130, UR10 ;  /* 0x0000000a82827c20 */ /* 0x000fe80008410000 */
[----:B------:R2:W3:Y:S04]  /*41e0*/  LDG.E R116, desc[UR36][R112.64] ;  /* 0x0000002470747981 */ /* 0x0004e8000c1e1900 */
[----:B------:R-:W4:Y:S01]  /*41f0*/  MUFU.EX2 R207, R207 ;  /* 0x000000cf00cf7308 */ /* 0x000f220000000800 */
[----:B-1----:R-:W-:Y:S09]  /*4200*/  F2FP.F16.F32.PACK_AB R13, R215, R228 ;  /* 0x000000e4d70d723e */ /* 0x002ff200000000ff */
[----:B------:R1:W-:Y:S10]  /*4210*/  MUFU.EX2 R201, R198 ;  /* 0x000000c600c97308 */ /* 0x0003f40000000800 */
[----:B------:R-:W-:Y:S01]  /*4220*/  MUFU.EX2 R214, R214 ;  /* 0x000000d600d67308 */ /* 0x000fe20000000800 */
[----:B----4-:R-:W-:Y:S09]  /*4230*/  F2FP.F16.F32.PACK_AB R11, R207, R208 ;  /* 0x000000d0cf0b723e */ /* 0x010ff200000000ff */
[----:B------:R-:W4:Y:S01]  /*4240*/  MUFU.EX2 R213, R213 ;  /* 0x000000d500d57308 */ /* 0x000f220000000800 */
[----:B-1----:R-:W-:Y:S05]  /*4250*/  LEA R198, R243, UR4, 0x1 ;  /* 0x00000004f3c67c11 */ /* 0x002fea000f8e08ff */
[----:B------:R-:W-:Y:S04]  /*4260*/  STS [R198+0x22000], R13 ;  /* 0x0220000dc6007388 */ /* 0x000fe80000000800 */
[----:B------:R-:W-:Y:S02]  /*4270*/  MUFU.EX2 R206, R206 ;  /* 0x000000ce00ce7308 */ /* 0x000fe40000000800 */
[----:B------:R-:W-:Y:S08]  /*4280*/  STS [R198+0x22400], R11 ;  /* 0x0224000bc6007388 */ /* 0x000ff00000000800 */
[----:B------:R-:W1:Y:S01]  /*4290*/  MUFU.EX2 R205, R205 ;  /* 0x000000cd00cd7308 */ /* 0x000e620000000800 */
[----:B----4-:R-:W-:Y:S05]  /*42a0*/  F2FP.F16.F32.PACK_AB R9, R213, R214 ;  /* 0x000000d6d509723e */ /* 0x010fea00000000ff */
[----:B------:R-:W-:Y:S04]  /*42b0*/  STS [R200], R9 ;  /* 0x00000009c8007388 */ /* 0x000fe80000000800 */
[----:B------:R4:W-:Y:S10]  /*42c0*/  MUFU.EX2 R209, R199 ;  /* 0x000000c700d17308 */ /* 0x0009f40000000800 */
[----:B------:R-:W-:Y:S01]  /*42d0*/  MUFU.EX2 R212, R212 ;  /* 0x000000d400d47308 */ /* 0x000fe20000000800 */
[----:B-1----:R-:W-:Y:S05]  /*42e0*/  F2FP.F16.F32.PACK_AB R251, R205, R206 ;  /* 0x000000cecdfb723e */ /* 0x002fea00000000ff */
[----:B------:R-:W-:Y:S04]  /*42f0*/  STS [R200+0x400], R251 ;  /* 0x000400fbc8007388 */ /* 0x000fe80000000800 */
[----:B------:R-:W1:Y:S01]  /*4300*/  MUFU.EX2 R211, R211 ;  /* 0x000000d300d37308 */ /* 0x000e620000000800 */
[C---:B----4-:R-:W-:Y:S02]  /*4310*/  IADD3 R199, PT, PT, R131.reuse, 0x20, RZ ;  /* 0x0000002083c77810 */ /* 0x050fe40007ffe0ff */
[----:B------:R-:W-:Y:S04]  /*4320*/  @P2 IADD3 R199, PT, PT, R131, -0x20, RZ ;  /* 0xffffffe083c72810 */ /* 0x000fe80007ffe0ff */
[----:B------:R-:W-:Y:S03]  /*4330*/  IADD3 R131, PT, PT, R248, R199, RZ ;  /* 0x000000c7f8837210 */ /* 0x000fe60007ffe0ff */
[----:B------:R-:W-:Y:S10]  /*4340*/  MUFU.EX2 R204, R204 ;  /* 0x000000cc00cc7308 */ /* 0x000ff40000000800 */
[----:B------:R-:W4:Y:S01]  /*4350*/  MUFU.EX2 R203, R203 ;  /* 0x000000cb00cb7308 */ /* 0x000f220000000800 */
[----:B-1----:R-:W-:Y:S05]  /*4360*/  F2FP.F16.F32.PACK_AB R231, R211, R212 ;  /* 0x000000d4d3e7723e */ /* 0x002fea00000000ff */
[----:B------:R-:W-:Y:S04]  /*4370*/  STS [R199], R231 ;  /* 0x000000e7c7007388 */ /* 0x000fe80000000800 */
[----:B------:R4:W1:Y:S10]  /*4380*/  MUFU.EX2 R210, R221 ;  /* 0x000000dd00d27308 */ /* 0x0008740000000800 */
[----:B------:R-:W2:Y:S01]  /*4390*/  MUFU.EX2 R202, R202 ;  /* 0x000000ca00ca7308 */ /* 0x000ea20000000800 */
[----:B----4-:R-:W-:Y:S02]  /*43a0*/  F2FP.F16.F32.PACK_AB R221, R203, R204 ;  /* 0x000000cccbdd723e */ /* 0x010fe400000000ff */
[----:B-1----:R-:W-:Y:S03]  /*43b0*/  F2FP.F16.F32.PACK_AB R252, R209, R210 ;  /* 0x000000d2d1fc723e */ /* 0x002fe600000000ff */
[----:B------:R1:W-:Y:S01]  /*43c0*/  STS [R199+0x400], R221 ;  /* 0x000400ddc7007388 */ /* 0x0003e20000000800 */
[----:B--2---:R-:W-:Y:S05]  /*43d0*/  F2FP.F16.F32.PACK_AB R222, R201, R202 ;  /* 0x000000cac9de723e */ /* 0x004fea00000000ff */
[----:B------:R-:W-:Y:S06]  /*43e0*/  STS [R131], R252 ;  /* 0x000000fc83007388 */ /* 0x000fec0000000800 */
[----:B------:R2:W-:Y:S06]  /*43f0*/  STS [R131+0x400], R222 ;  /* 0x000400de83007388 */ /* 0x0005ec0000000800 */
[----:B------:R-:W-:Y:S06]  /*4400*/  LDSM.16.M88.4 R84, [R229+0x8000] ;  /* 0x00800000e554783b */ /* 0x000fec0000000200 */
[----:B------:R-:W4:Y:S06]  /*4410*/  LDSM.16.M88.4 R88, [R227+0x18000] ;  /* 0x01800000e358783b */ /* 0x000f2c0000000200 */
[----:B------:R-:W4:Y:S01]  /*4420*/  LDSM.16.M88.4 R92, [R227+0x18800] ;  /* 0x01880000e35c783b */ /* 0x000f220000000200 */
[C---:B-1----:R-:W-:Y:S05]  /*4430*/  IADD3 R221, PT, PT, R2.reuse, R223, RZ ;  /* 0x000000df02dd7210 */ /* 0x042fea0007ffe0ff */
[----:B------:R-:W-:Y:S01]  /*4440*/  LDSM.16.M88.4 R96, [R226+0x8000] ;  /* 0x00800000e260783b */ /* 0x000fe20000000200 */
[----:B--2---:R-:W-:Y:S05]  /*4450*/  IADD3 R222, PT, PT, R2, R225, RZ ;  /* 0x000000e102de7210 */ /* 0x004fea0007ffe0ff */
[----:B------:R-:W1:Y:S06]  /*4460*/  LDSM.16.M88.4 R100, [R224+0x18000] ;  /* 0x01800000e064783b */ /* 0x000e6c0000000200 */
[----:B------:R-:W2:Y:S06]  /*4470*/  LDSM.16.M88.4 R104, [R224+0x18800] ;  /* 0x01880000e068783b */ /* 0x000eac0000000200 */
[----:B------:R-:W-:Y:S01]  /*4480*/  LDSM.16.M88.4 R108, [R223+0x18000] ;  /* 0x01800000df6c783b */ /* 0x000fe20000000200 */
[C---:B----4-:R-:W-:Y:S08]  /*4490*/  HMMA.16816.F32 R4, R84.reuse, R88, RZ ;  /* 0x000000585404723c */ /* 0x050ff000000018ff */
[C---:B------:R-:W-:Y:S01]  /*44a0*/  HMMA.16816.F32 R8, R84.reuse, R90, RZ ;  /* 0x0000005a5408723c */ /* 0x040fe200000018ff */
[----:B------:R-:W4:Y:S07]  /*44b0*/  LDSM.16.M88.4 R88, [R225+0x8000] ;  /* 0x00800000e158783b */ /* 0x000f2e0000000200 */
[C---:B------:R-:W-:Y:S08]  /*44c0*/  HMMA.16816.F32 R12, R84.reuse, R92, RZ ;  /* 0x0000005c540c723c */ /* 0x040ff000000018ff */
[----:B------:R-:W-:Y:S01]  /*44d0*/  HMMA.16816.F32 R16, R84, R94, RZ ;  /* 0x0000005e5410723c */ /* 0x000fe200000018ff */
[----:B------:R-:W4:Y:S06]  /*44e0*/  LDSM.16.M88.4 R84, [R223+0x18800] ;  /* 0x01880000df54783b */ /* 0x000f2c0000000200 */
[----:B------:R-:W-:Y:S01]  /*44f0*/  LDSM.16.M88.4 R92, [R222+0x8000] ;  /* 0x00800000de5c783b */ /* 0x000fe20000000200 */
[C---:B-1----:R-:W-:Y:S08]  /*4500*/  HMMA.16816.F32 R4, R96.reuse, R100, R4 ;  /* 0x000000646004723c */ /* 0x042ff00000001804 */
[C---:B------:R-:W-:Y:S01]  /*4510*/  HMMA.16816.F32 R8, R96.reuse, R102, R8 ;  /* 0x000000666008723c */ /* 0x040fe20000001808 */
[----:B------:R-:W1:Y:S07]  /*4520*/  LDSM.16.M88.4 R100, [R221+0x18000] ;  /* 0x01800000dd64783b */ /* 0x000e6e0000000200 */
[C---:B--2---:R-:W-:Y:S08]  /*4530*/  HMMA.16816.F32 R12, R96.reuse, R104, R12 ;  /* 0x00000068600c723c */ /* 0x044ff0000000180c */
[----:B------:R-:W-:Y:S01]  /*4540*/  HMMA.16816.F32 R16, R96, R106, R16 ;  /* 0x0000006a6010723c */ /* 0x000fe20000001810 */
[----:B------:R-:W2:Y:S06]  /*4550*/  LDSM.16.M88.4 R96, [R221+0x18800] ;  /* 0x01880000dd60783b */ /* 0x000eac0000000200 */
[----:B------:R-:W-:Y:S01]  /*4560*/  LDSM.16.M88.4 R104, [R229+0xa000] ;  /* 0x00a00000e568783b */ /* 0x000fe20000000200 */
[C---:B----4-:R-:W-:Y:S05]  /*4570*/  HMMA.16816.F32 R4, R88.reuse, R108, R4 ;  /* 0x0000006c5804723c */ /* 0x050fea0000001804 */
[----:B------:R-:W-:Y:S02]  /*4580*/  MOV R108, R112 ;  /* 0x00000070006c7202 */ /* 0x000fe40000000f00 */
[----:B------:R-:W-:Y:S01]  /*4590*/  MOV R109, R113 ;  /* 0x00000071006d7202 */ /* 0x000fe20000000f00 */
[C---:B------:R-:W-:Y:S01]  /*45a0*/  HMMA.16816.F32 R8, R88.reuse, R110, R8 ;  /* 0x0000006e5808723c */ /* 0x040fe20000001808 */
[----:B------:R-:W4:Y:S07]  /*45b0*/  LDSM.16.M88.4 R112, [R227+0x1a000] ;  /* 0x01a00000e370783b */ /* 0x000f2e0000000200 */
[C---:B------:R-:W-:Y:S08]  /*45c0*/  HMMA.16816.F32 R12, R88.reuse, R84, R12 ;  /* 0x00000054580c723c */ /* 0x040ff0000000180c */
[----:B------:R-:W-:Y:S01]  /*45d0*/  HMMA.16816.F32 R16, R88, R86, R16 ;  /* 0x000000565810723c */ /* 0x000fe20000001810 */
[----:B------:R-:W3:Y:S06]  /*45e0*/  LDSM.16.M88.4 R84, [R227+0x1a800] ;  /* 0x01a80000e354783b */ /* 0x000eec0000000200 */
[----:B------:R-:W-:Y:S01]  /*45f0*/  LDSM.16.M88.4 R88, [R226+0xa000] ;  /* 0x00a00000e258783b */ /* 0x000fe20000000200 */
[C---:B-1----:R-:W-:Y:S05]  /*4600*/  HMMA.16816.F32 R4, R92.reuse, R100, R4 ;  /* 0x000000645c04723c */ /* 0x042fea0000001804 */
[----:B------:R-:W-:Y:S02]  /*4610*/  MOV R100, R108 ;  /* 0x0000006c00647202 */ /* 0x000fe40000000f00 */
[----:B------:R-:W-:Y:S01]  /*4620*/  MOV R101, R109 ;  /* 0x0000006d00657202 */ /* 0x000fe20000000f00 */
[C---:B------:R-:W-:Y:S01]  /*4630*/  HMMA.16816.F32 R8, R92.reuse, R102, R8 ;  /* 0x000000665c08723c */ /* 0x040fe20000001808 */
[----:B------:R-:W1:Y:S06]  /*4640*/  LDSM.16.M88.4 R108, [R224+0x1a000] ;  /* 0x01a00000e06c783b */ /* 0x000e6c0000000200 */
[----:B------:R3:W3:Y:S01]  /*4650*/  LDG.E R117, desc[UR36][R100.64+0x20] ;  /* 0x0000202464757981 */ /* 0x0006e2000c1e1900 */
[C---:B--2---:R-:W-:Y:S08]  /*4660*/  HMMA.16816.F32 R12, R92.reuse, R96, R12 ;  /* 0x000000605c0c723c */ /* 0x044ff0000000180c */
[----:B------:R-:W-:Y:S01]  /*4670*/  HMMA.16816.F32 R16, R92, R98, R16 ;  /* 0x000000625c10723c */ /* 0x000fe20000001810 */
[----:B------:R-:W2:Y:S06]  /*4680*/  LDSM.16.M88.4 R92, [R224+0x1a800] ;  /* 0x01a80000e05c783b */ /* 0x000eac0000000200 */
[----:B------:R-:W-:Y:S01]  /*4690*/  LDSM.16.M88.4 R96, [R225+0xa000] ;  /* 0x00a00000e160783b */ /* 0x000fe20000000200 */
[C---:B----4-:R-:W-:Y:S08]  /*46a0*/  HMMA.16816.F32 R4, R104.reuse, R112, R4 ;  /* 0x000000706804723c */ /* 0x050ff00000001804 */
[C---:B------:R-:W-:Y:S01]  /*46b0*/  HMMA.16816.F32 R8, R104.reuse, R114, R8 ;  /* 0x000000726808723c */ /* 0x040fe20000001808 */
[----:B---3--:R-:W3:Y:S06]  /*46c0*/  LDSM.16.M88.4 R100, [R223+0x1a000] ;  /* 0x01a00000df64783b */ /* 0x008eec0000000200 */
        /* <DEDUP_REMOVED lines=8> */
[C---:B--2---:R-:W-:Y:S08]  /*4750*/  HMMA.16816.F32 R12, R88.reuse, R92, R12 ;  /* 0x0000005c580c723c */ /* 0x044ff0000000180c */
[----:B------:R-:W-:Y:S01]  /*4760*/  HMMA.16816.F32 R16, R88, R94, R16 ;  /* 0x0000005e5810723c */ /* 0x000fe20000001810 */
        /* <DEDUP_REMOVED lines=78> */
[----:B------:R-:W-:Y:S01]  /*4c50*/  FADD.FTZ R118, -R117, R11 ;  /* 0x0000000b75767221 */ /* 0x000fe20000010100 */
[----:B------:R-:W-:Y:S01]  /*4c60*/  FMUL.FTZ R213, R212, R213 ;  /* 0x000000d5d4d57220 */ /* 0x000fe20000410000 */
[----:B------:R-:W-:Y:S01]  /*4c70*/  FMUL.FTZ R122, R215, R122 ;  /* 0x0000007ad77a7220 */ /* 0x000fe20000410000 */
[----:B------:R1:W-:Y:S01]  /*4c80*/  STS [R198+0x20000], R119 ;  /* 0x02000077c6007388 */ /* 0x0003e20000000800 */
[----:B------:R-:W-:Y:S01]  /*4c90*/  FMUL.FTZ R214, R211, R214 ;  /* 0x000000d6d3d67220 */ /* 0x000fe20000410000 */
[C---:B------:R-:W-:Y:S01]  /*4ca0*/  FADD.FTZ R231, -R116.reuse, R16 ;  /* 0x0000001074e77221 */ /* 0x040fe20000010100 */
[----:B------:R-:W-:Y:S01]  /*4cb0*/  FADD.FTZ R116, -R116, R17 ;  /* 0x0000001174747221 */ /* 0x000fe20000010100 */
[----:B------:R-:W-:Y:S01]  /*4cc0*/  FMUL.FTZ R126, R213, R126 ;  /* 0x0000007ed57e7220 */ /* 0x000fe20000410000 */
[----:B------:R-:W-:Y:S01]  /*4cd0*/  FMUL.FTZ R127, R214, R127 ;  /* 0x0000007fd67f7220 */ /* 0x000fe20000410000 */
[----:B------:R-:W-:Y:S01]  /*4ce0*/  FADD.FTZ R211, -R117, R6 ;  /* 0x0000000675d37221 */ /* 0x000fe20000010100 */
[----:B------:R-:W-:Y:S01]  /*4cf0*/  FMUL.FTZ R116, R209, R116 ;  /* 0x00000074d1747220 */ /* 0x000fe20000410000 */
[----:B------:R-:W-:Y:S01]  /*4d00*/  FMUL.FTZ R209, R196, UR10 ;  /* 0x0000000ac4d17c20 */ /* 0x000fe20008410000 */
[----:B------:R-:W-:Y:S01]  /*4d10*/  FMUL.FTZ R123, R228, R123 ;  /* 0x0000007be47b7220 */ /* 0x000fe20000410000 */
[----:B------:R-:W-:Y:S01]  /*4d20*/  F2FP.F16.F32.PACK_AB R126, R127, R126 ;  /* 0x0000007e7f7e723e */ /* 0x000fe200000000ff */
[C---:B------:R-:W-:Y:S01]  /*4d30*/  FADD.FTZ R127, -R117.reuse, R10 ;  /* 0x0000000a757f7221 */ /* 0x040fe20000010100 */
[----:B------:R-:W-:Y:S01]  /*4d40*/  FMUL.FTZ R209, R116, R209 ;  /* 0x000000d174d17220 */ /* 0x000fe20000410000 */
[----:B------:R-:W-:Y:S01]  /*4d50*/  FADD.FTZ R116, -R117, R7 ;  /* 0x0000000775747221 */ /* 0x000fe20000010100 */
[----:B------:R-:W-:Y:S01]  /*4d60*/  FMUL.FTZ R211, R208, R211 ;  /* 0x000000d3d0d37220 */ /* 0x000fe20000410000 */
[----:B------:R-:W-:Y:S01]  /*4d70*/  FMUL.FTZ R127, R206, R127 ;  /* 0x0000007fce7f7220 */ /* 0x000fe20000410000 */
[----:B------:R-:W-:Y:S01]  /*4d80*/  FMUL.FTZ R118, R205, R118 ;  /* 0x00000076cd767220 */ /* 0x000fe20000410000 */
[----:B------:R-:W-:Y:S01]  /*4d90*/  FMUL.FTZ R116, R207, R116 ;  /* 0x00000074cf747220 */ /* 0x000fe20000410000 */
[----:B------:R-:W-:Y:S01]  /*4da0*/  FMUL.FTZ R120, R211, R120 ;  /* 0x00000078d3787220 */ /* 0x000fe20000410000 */
[----:B------:R-:W-:Y:S01]  /*4db0*/  F2FP.F16.F32.PACK_AB R123, R123, R122 ;  /* 0x0000007a7b7b723e */ /* 0x000fe200000000ff */
[----:B------:R-:W-:Y:S01]  /*4dc0*/  FMUL.FTZ R124, R127, R124 ;  /* 0x0000007c7f7c7220 */ /* 0x000fe20000410000 */
[----:B------:R-:W-:Y:S01]  /*4dd0*/  FMUL.FTZ R121, R116, R121 ;  /* 0x0000007974797220 */ /* 0x000fe20000410000 */
[C---:B------:R-:W-:Y:S01]  /*4de0*/  FADD.FTZ R116, -R117.reuse, R15 ;  /* 0x0000000f75747221 */ /* 0x040fe20000010100 */
[C---:B------:R-:W-:Y:S01]  /*4df0*/  FADD.FTZ R122, -R117.reuse, R19 ;  /* 0x00000013757a7221 */ /* 0x040fe20000010100 */
[----:B------:R-:W-:Y:S01]  /*4e00*/  FMUL.FTZ R125, R118, R125 ;  /* 0x0000007d767d7220 */ /* 0x000fe20000410000 */
[----:B-1----:R-:W-:Y:S01]  /*4e10*/  FADD.FTZ R119, -R117, R14 ;  /* 0x0000000e75777221 */ /* 0x002fe20000010100 */
[----:B------:R-:W-:Y:S01]  /*4e20*/  FMUL.FTZ R116, R203, R116 ;  /* 0x00000074cb747220 */ /* 0x000fe20000410000 */
[----:B------:R-:W-:Y:S01]  /*4e30*/  FADD.FTZ R205, -R117, R18 ;  /* 0x0000001275cd7221 */ /* 0x000fe20000010100 */
[----:B------:R-:W-:Y:S01]  /*4e40*/  F2FP.F16.F32.PACK_AB R121, R121, R120 ;  /* 0x000000787979723e */ /* 0x000fe200000000ff */
[----:B------:R-:W-:Y:S01]  /*4e50*/  FMUL.FTZ R119, R204, R119 ;  /* 0x00000077cc777220 */ /* 0x000fe20000410000 */
[----:B------:R-:W-:Y:S01]  /*4e60*/  FMUL.FTZ R122, R201, R122 ;  /* 0x0000007ac97a7220 */ /* 0x000fe20000410000 */
[----:B------:R-:W-:Y:S01]  /*4e70*/  FMUL.FTZ R118, R197, UR10 ;  /* 0x0000000ac5767c20 */ /* 0x000fe20008410000 */
[----:B------:R-:W-:Y:S01]  /*4e80*/  FMUL.FTZ R116, R116, R129 ;  /* 0x0000008174747220 */ /* 0x000fe20000410000 */
[----:B------:R-:W-:Y:S01]  /*4e90*/  FMUL.FTZ R119, R119, R128 ;  /* 0x0000008077777220 */ /* 0x000fe20000410000 */
[----:B------:R-:W-:Y:S01]  /*4ea0*/  FMUL.FTZ R117, R230, UR10 ;  /* 0x0000000ae6757c20 */ /* 0x000fe20008410000 */
        /* <DEDUP_REMOVED lines=11> */
[----:B------:R1:W-:Y:S01]  /*4f60*/  STS [R200+-0x1c00], R125 ;  /* 0xffe4007dc8007388 */ /* 0x0003e20000000800 */
[----:B------:R-:W-:Y:S02]  /*4f70*/  F2FP.F16.F32.PACK_AB R118, R117, R118 ;  /* 0x000000767576723e */ /* 0x000fe400000000ff */
[----:B------:R-:W-:Y:S03]  /*4f80*/  LEA R228, R220, UR4, 0x1 ;  /* 0x00000004dce47c11 */ /* 0x000fe6000f8e08ff */
[----:B------:R-:W-:Y:S01]  /*4f90*/  STS [R199+-0x2000], R126 ;  /* 0xffe0007ec7007388 */ /* 0x000fe20000000800 */
[----:B------:R-:W-:Y:S05]  /*4fa0*/  LOP3.LUT R231, R218, 0x400, R3, 0xf8, !PT ;  /* 0x00000400dae77812 */ /* 0x000fea00078ef803 */
[----:B------:R-:W-:Y:S01]  /*4fb0*/  STS [R199+-0x1c00], R120 ;  /* 0xffe40078c7007388 */ /* 0x000fe20000000800 */
[----:B------:R-:W-:Y:S05]  /*4fc0*/  LOP3.LUT R231, R231, R0, RZ, 0xfc, !PT ;  /* 0x00000000e7e77212 */ /* 0x000fea00078efcff */
[----:B------:R-:W-:Y:S01]  /*4fd0*/  STS [R131+-0x2000], R130 ;  /* 0xffe0008283007388 */ /* 0x000fe20000000800 */
[----:B------:R-:W-:Y:S05]  /*4fe0*/  LEA R231, R231, UR4, 0x1 ;  /* 0x00000004e7e77c11 */ /* 0x000fea000f8e08ff */
[----:B------:R-:W-:Y:S01]  /*4ff0*/  STS [R131+-0x1c00], R118 ;  /* 0xffe4007683007388 */ /* 0x000fe20000000800 */
[----:B------:R-:W-:Y:S01]  /*5000*/  BAR.SYNC.DEFER_BLOCKING 0x0 ;  /* 0x0000000000007b1d */ /* 0x000fe20000010000 */
[----:B-1----:R-:W-:Y:S05]  /*5010*/  IADD3 R200, PT, PT, R216, R93, RZ ;  /* 0x0000005dd8c87210 */ /* 0x002fea0007ffe0ff */
        /* <DEDUP_REMOVED lines=117> */
.L_x_762:
        /* <DEDUP_REMOVED lines=107> */
[----:B------:R-:W-:Y:S03]  /*5e20*/  LEA R212, P0, R251, R204, 0x5 ;  /* 0x000000ccfbd47211 */ /* 0x000fe600078028ff */
[----:B------:R-:W-:Y:S04]  /*5e30*/  HMMA.16816.F32 R128, R200, R206, R128 ;  /* 0x000000cec880723c */ /* 0x000fe80000001880 */
[--C-:B------:R-:W-:Y:S02]  /*5e40*/  SHF.R.U32.HI R201, RZ, 0x1, R217.reuse ;  /* 0x00000001ffc97819 */ /* 0x100fe400000116d9 */
[----:B------:R-:W-:Y:S02]  /*5e50*/  SHF.R.U32.HI R200, RZ, 0x2, R217 ;  /* 0x00000002ffc87819 */ /* 0x000fe400000116d9 */
[----:B------:R-:W-:Y:S02]  /*5e60*/  @P3 LOP3.LUT R201, R201, 0x30, RZ, 0xc0, !PT ;  /* 0x00000030c9c93812 */ /* 0x000fe400078ec0ff */
[----:B------:R-:W-:Y:S02]  /*5e70*/  LEA.HI.X.SX32 R213, R251, R205, 0x5, P0 ;  /* 0x000000cdfbd57211 */ /* 0x000fe400000f2eff */
        /* <DEDUP_REMOVED lines=283> */
.L_x_763:
        /* <DEDUP_REMOVED lines=231> */
.L_x_765:
        /* <DEDUP_REMOVED lines=12> */
.L_x_766:
[----:B------:R-:W2:Y:S01]  /*7f60*/  LDCU.64 UR8, c[0x0][0x5c8] ;  /* 0x0000b900ff0877ac */ /* 0x000ea20008000a00 */
[----:B------:R-:W-:-:S04]  /*7f70*/  UIADD3 UR12, UPT, UPT, UR44, UR45, URZ ;  /* 0x0000002d2c0c7290 */ /* 0x000fc8000fffe0ff */
[----:B--2---:R-:W-:Y:S02]  /*7f80*/  UIMAD.WIDE.U32 UR20, UR12, UR8, URZ ;  /* 0x000000080c1472a5 */ /* 0x004fe4000f8e00ff */
[----:B------:R-:W-:-:S04]  /*7f90*/  UIMAD UR12, UR12, UR9, URZ ;  /* 0x000000090c0c72a4 */ /* 0x000fc8000f8e02ff */
[----:B------:R-:W-:-:S06]  /*7fa0*/  UIADD3 UR12, UPT, UPT, UR21, UR12, URZ ;  /* 0x0000000c150c7290 */ /* 0x000fcc000fffe0ff */
[----:B------:R-:W-:-:S07]  /*7fb0*/  MOV R4, UR12 ;  /* 0x0000000c00047c02 */ /* 0x000fce0008000f00 */
.L_x_767:
        /* <DEDUP_REMOVED lines=56> */
.L_x_769:
[----:B------:R-:W-:Y:S05]  /*8340*/  BSYNC.RECONVERGENT B0 ;  /* 0x0000000000007941 */ /* 0x000fea0003800200 */
.L_x_768:
        /* <DEDUP_REMOVED lines=16> */
.L_x_771:
[----:B------:R-:W-:Y:S05]  /*8450*/  BSYNC.RECONVERGENT B0 ;  /* 0x0000000000007941 */ /* 0x000fea0003800200 */
.L_x_770:
        /* <DEDUP_REMOVED lines=20> */
.L_x_773:
[----:B------:R-:W-:Y:S05]  /*85a0*/  BSYNC.RECONVERGENT B0 ;  /* 0x0000000000007941 */ /* 0x000fea0003800200 */
.L_x_772:
        /* <DEDUP_REMOVED lines=13> */
.L_x_761:
[----:B------:R-:W-:Y:S05]  /*8680*/  BSYNC.RECONVERGENT B1 ;  /* 0x0000000000017941 */ /* 0x000fea0003800200 */
.L_x_739:
        /* <DEDUP_REMOVED lines=11> */
.L_x_775:
        /* <DEDUP_REMOVED lines=12> */
.L_x_1274:


//--------------------- .text._ZN5flash44flash_bwd_dq_dk_dv_loop_seqk_parallel_kernelI23Flash_bwd_kernel_traitsILi256ELi64ELi64ELi8ELi4ELi2ELi2ELb0ELb1EN7cutlass6half_tE19Flash_kernel_traitsILi256ELi64ELi64ELi8ES3_EELb1ELb1ELb0ELb1ELb0ELb0ELb0EEEvNS_16Flash_bwd_paramsE --------------------------
	.section	.text._ZN5flash44flash_bwd_dq_dk_dv_loop_seqk_parallel_kernelI23Flash_bwd_kernel_traitsILi256ELi64ELi64ELi8ELi4ELi2ELi2ELb0ELb1EN7cutlass6half_tE19Flash_kernel_traitsILi256ELi64ELi64ELi8ES3_EELb1ELb1ELb0ELb1ELb0ELb0ELb0EEEvNS_16Flash_bwd_paramsE,"ax",@progbits
	.align	128
        .global         _ZN5flash44flash_bwd_dq_dk_dv_loop_seqk_parallel_kernelI23Flash_bwd_kernel_traitsILi256ELi64ELi64ELi8ELi4ELi2ELi2ELb0ELb1EN7cutlass6half_tE19Flash_kernel_traitsILi256ELi64ELi64ELi8ES3_EELb1ELb1ELb0ELb1ELb0ELb0ELb0EEEvNS_16Flash_bwd_paramsE
        .type           _ZN5flash44flash_bwd_dq_dk_dv_loop_seqk_parallel_kernelI23Flash_bwd_kernel_traitsILi256ELi64ELi64ELi8ELi4ELi2ELi2ELb0ELb1EN7cutlass6half_tE19Flash_kernel_traitsILi256ELi64ELi64ELi8ES3_EELb1ELb1ELb0ELb1ELb0ELb0ELb0EEEvNS_16Flash_bwd_paramsE,@function
        .size           _ZN5flash44flash_bwd_dq_dk_dv_loop_seqk_parallel_kernelI23Flash_bwd_kernel_traitsILi256ELi64ELi64ELi8ELi4ELi2ELi2ELb0ELb1EN7cutlass6half_tE19Flash_kernel_traitsILi256ELi64ELi64ELi8ES3_EELb1ELb1ELb0ELb1ELb0ELb0ELb0EEEvNS_16Flash_bwd_paramsE,(.L_x_1275 - _ZN5flash44flash_bwd_dq_dk_dv_loop_seqk_parallel_kernelI23Flash_bwd_kernel_traitsILi256ELi64ELi64ELi8ELi4ELi2ELi2ELb0ELb1EN7cutlass6half_tE19Flash_kernel_traitsILi256ELi64ELi64ELi8ES3_EELb1ELb1ELb0ELb1ELb0ELb0ELb0EEEvNS_16Flash_bwd_paramsE)
        .other          _ZN5flash44flash_bwd_dq_dk_dv_loop_seqk_parallel_kernelI23Flash_bwd_kernel_traitsILi256ELi64ELi64ELi8ELi4ELi2ELi2ELb0ELb1EN7cutlass6half_tE19Flash_kernel_traitsILi256ELi64ELi64ELi8ES3_EELb1ELb1ELb0ELb1ELb0ELb0ELb0EEEvNS_16Flash_bwd_paramsE,@"STO_CUDA_ENTRY STV_DEFAULT"
_ZN5flash44flash_bwd_dq_dk_dv_loop_seqk_parallel_kernelI23Flash_bwd_kernel_traitsILi256ELi64ELi64ELi8ELi4ELi2ELi2ELb0ELb1EN7cutlass6half_tE19Flash_kernel_traitsILi256ELi64ELi64ELi8ES3_EELb1ELb1ELb0ELb1ELb0ELb0ELb0EEEvNS_16Flash_bwd_paramsE:
.text._ZN5flash44flash_bwd_dq_dk_dv_loop_seqk_parallel_kernelI23Flash_bwd_kernel_traitsILi256ELi64ELi64ELi8ELi4ELi2ELi2ELb0ELb1EN7cutlass6half_tE19Flash_kernel_traitsILi256ELi64ELi64ELi8ES3_EELb1ELb1ELb0ELb1ELb0ELb0ELb0EEEvNS_16Flash_bwd_paramsE:
        /* <DEDUP_REMOVED lines=49> */
.L_x_832:
[----:B--2---:R-:W2:Y:S01]  /*0310*/  LDCU.64 UR8, c[0x0][0x478] ;  /* 0x00008f00ff0877ac */ /* 0x004ea20008000a00 */
        /* <DEDUP_REMOVED lines=9> */
[----:B--2---:R-:W-:Y:S01]  /*03b0*/  UISETP.NE.U32.AND UP0, UPT, UR8, URZ, UPT ;  /* 0x000000ff0800728c */ /* 0x004fe2000bf05070 */
[----:B------:R-:W-:Y:S02]  /*03c0*/  PLOP3.LUT P3, PT, PT, PT, UP2, 0x80, 0x8 ;  /* 0x000000000008781c */ /* 0x000fe40003f6f028 */
[----:B------:R-:W2:Y:S01]  /*03d0*/  @P1 LDG.E R3, desc[UR36][R2.64] ;  /* 0x0000002402031981 */ /* 0x000ea2000c1e1900 */
[----:B------:R-:W-:-:S06]  /*03e0*/  UISETP.NE.AND.EX UP0, UPT, UR9, URZ, UPT, UP0 ;  /* 0x000000ff0900728c */ /* 0x000fcc000bf05300 */
[----:B------:R-:W-:-:S05]  /*03f0*/  PLOP3.LUT P0, PT, PT, PT, UP0, 0x80, 0x8 ;  /* 0x000000000008781c */ /* 0x000fca0003f0f008 */
[----:B------:R-:W-:Y:S01]  /*0400*/  @UP0 ULEA UR14, UP1, UR28, UR8, 0x2 ;  /* 0x000000081c0e0291 */ /* 0x000fe2000f8210ff */
[----:B------:R-:W-:Y:S01]  /*0410*/  IMAD.U32 R6, RZ, RZ, UR12 ;  /* 0x0000000cff067e24 */ /* 0x000fe2000f8e00ff */
[----:B------:R-:W1:Y:S02]  /*0420*/  @!UP0 LDCU UR11, c[0x0][0x43c] ;  /* 0x00008780ff0b87ac */ /* 0x000e640008000800 */
[----:B------:R-:W-:Y:S02]  /*0430*/  @UP0 ULEA.HI.X UR15, UR28, UR9, URZ, 0x2, UP1 ;  /* 0x000000091c0f0291 */ /* 0x000fe400088f14ff */
[----:B------:R-:W-:Y:S01]  /*0440*/  IMAD.U32 R4, RZ, RZ, UR14 ;  /* 0x0000000eff047e24 */ /* 0x000fe2000f8e00ff */
[----:B------:R-:W5:Y:S01]  /*0450*/  @!UP0 LDCU.64 UR8, c[0x0][0x488] ;  /* 0x00009100ff0887ac */ /* 0x000f620008000a00 */
[----:B------:R-:W-:Y:S02]  /*0460*/  IMAD.U32 R7, RZ, RZ, UR13 ;  /* 0x0000000dff077e24 */ /* 0x000fe4000f8e00ff */
[----:B------:R-:W-:-:S03]  /*0470*/  IMAD.U32 R5, RZ, RZ, UR15 ;  /* 0x0000000fff057e24 */ /* 0x000fc6000f8e00ff */
[----:B----4-:R-:W4:Y:S04]  /*0480*/  @P2 LDG.E R2, desc[UR36][R6.64+0x4] ;  /* 0x0000042406022981 */ /* 0x010f28000c1e1900 */
[----:B------:R-:W3:Y:S01]  /*0490*/  @P0 LDG.E R0, desc[UR36][R4.64] ;  /* 0x0000002404000981 */ /* 0x000ee2000c1e1900 */
[----:B------:R-:W-:Y:S01]  /*04a0*/  UMOV UR42, URZ ;  /* 0x000000ff002a7c82 */ /* 0x000fe20008000000 */
[----:B------:R-:W-:Y:S01]  /*04b0*/  UMOV UR19, 0xffffffff ;  /* 0xffffffff00137882 */ /* 0x000fe20000000000 */
[----:B------:R-:W-:Y:S01]  /*04c0*/  UMOV UR44, 0xffffffff ;  /* 0xffffffff002c7882 */ /* 0x000fe20000000000 */
[----:B-----5:R-:W-:-:S04]  /*04d0*/  @!UP0 UISETP.NE.U32.AND UP1, UPT, UR8, URZ, UPT ;  /* 0x000000ff0800828c */ /* 0x020fc8000bf25070 */
[----:B------:R-:W-:Y:S02]  /*04e0*/  @!UP0 UISETP.NE.AND.EX UP1, UPT, UR9, URZ, UPT, UP1 ;  /* 0x000000ff0900828c */ /* 0x000fe4000bf25310 */
[----:B------:R-:W-:Y:S02]  /*04f0*/  USHF.L.U32 UR31, UR45, 0x6, URZ ;  /* 0x000000062d1f7899 */ /* 0x000fe400080006ff */
[----:B-1----:R-:W-:Y:S01]  /*0500*/  @!UP0 USEL UR9, UR11, URZ, UP1 ;  /* 0x000000ff0b098287 */ /* 0x002fe20008800000 */
[----:B------:R1:W5:Y:S02]  /*0510*/  @P4 LDG.E R4, desc[UR36][R6.64] ;  /* 0x0000002406044981 */ /* 0x000364000c1e1900 */
[----:B-1----:R-:W-:Y:S02]  /*0520*/  IMAD.U32 R6, RZ, RZ, UR46 ;  /* 0x0000002eff067e24 */ /* 0x002fe4000f8e00ff */
[----:B------:R-:W-:-:S05]  /*0530*/  IMAD.U32 R7, RZ, RZ, UR47 ;  /* 0x0000002fff077e24 */ /* 0x000fca000f8e00ff */
[----:B------:R-:W5:Y:S01]  /*0540*/  @!P3 LDG.E R6, desc[UR36][R6.64] ;  /* 0x000000240606b981 */ /* 0x000f62000c1e1900 */
[----:B--2---:R-:W-:Y:S02]  /*0550*/  @P1 R2UR UR42, R3 ;  /* 0x00000000032a12ca */ /* 0x004fe400000e0000 */
[----:B----4-:R-:W-:Y:S02]  /*0560*/  @P2 R2UR UR8, R2 ;  /* 0x00000000020822ca */ /* 0x010fe400000e0000 */
[----:B---3--:R-:W-:-:S13]  /*0570*/  @P0 R2UR UR41, R0 ;  /* 0x00000000002902ca */ /* 0x008fda00000e0000 */
[----:B------:R-:W-:Y:S01]  /*0580*/  @UP0 UIADD3 UR41, UPT, UPT, UR41, -UR42, URZ ;  /* 0x8000002a29290290 */ /* 0x000fe2000fffe0ff */
[----:B-----5:R-:W-:Y:S02]  /*0590*/  @P4 R2UR UR19, R4 ;  /* 0x00000000041342ca */ /* 0x020fe400000e0000 */
        /* <DEDUP_REMOVED lines=11> */
.L_x_776:
        /* <DEDUP_REMOVED lines=34> */
.L_x_778:
[----:B------:R-:W1:Y:S01]  /*0870*/  LDCU.64 UR14, c[0x0][0x3b8] ;  /* 0x00007700ff0e77ac */ /* 0x000e620008000a00 */
[----:B------:R-:W-:-:S04]  /*0880*/  UIADD3 UR8, UPT, UPT, UR42, UR44, URZ ;  /* 0x0000002c2a087290 */ /* 0x000fc8000fffe0ff */
[----:B-1----:R-:W-:Y:S02]  /*0890*/  UIMAD.WIDE.U32 UR54, UR8, UR14, URZ ;  /* 0x0000000e083672a5 */ /* 0x002fe4000f8e00ff */
[----:B------:R-:W-:-:S04]  /*08a0*/  UIMAD UR8, UR8, UR15, URZ ;  /* 0x0000000f080872a4 */ /* 0x000fc8000f8e02ff */
[----:B------:R-:W-:-:S06]  /*08b0*/  UIADD3 UR8, UPT, UPT, UR55, UR8, URZ ;  /* 0x0000000837087290 */ /* 0x000fcc000fffe0ff */
[----:B------:R-:W-:Y:S02]  /*08c0*/  MOV R8, UR8 ;  /* 0x0000000800087c02 */ /* 0x000fe40008000f00 */
.L_x_779:
        /* <DEDUP_REMOVED lines=42> */
.L_x_780:
[----:B------:R-:W1:Y:S01]  /*0b70*/  LDCU.64 UR12, c[0x0][0x3c0] ;  /* 0x00007800ff0c77ac */ /* 0x000e620008000a00 */
[----:B------:R-:W-:-:S04]  /*0b80*/  UIADD3 UR8, UPT, UPT, UR42, UR44, URZ ;  /* 0x0000002c2a087290 */ /* 0x000fc8000fffe0ff */
[----:B-1----:R-:W-:Y:S02]  /*0b90*/  UIMAD.WIDE.U32 UR10, UR8, UR12, URZ ;  /* 0x0000000c080a72a5 */ /* 0x002fe4000f8e00ff */
[----:B------:R-:W-:-:S04]  /*0ba0*/  UIMAD UR8, UR8, UR13, URZ ;  /* 0x0000000d080872a4 */ /* 0x000fc8000f8e02ff */
[----:B------:R-:W-:Y:S01]  /*0bb0*/  UIADD3 UR8, UPT, UPT, UR11, UR8, URZ ;  /* 0x000000080b087290 */ /* 0x000fe2000fffe0ff */
[----:B------:R-:W-:-:S05]  /*0bc0*/  UMOV UR52, UR10 ;  /* 0x0000000a00347c82 */ /* 0x000fca0008000000 */
[----:B------:R-:W-:-:S07]  /*0bd0*/  MOV R9, UR8 ;  /* 0x0000000800097c02 */ /* 0x000fce0008000f00 */
.L_x_781:
        /* <DEDUP_REMOVED lines=28> */
.L_x_782:
[----:B------:R-:W-:Y:S02]  /*0da0*/  IMAD R6, R23, UR19, RZ ;  /* 0x0000001317067c24 */ /* 0x000fe4000f8e02ff */
[----:B------:R-:W-:-:S05]  /*0db0*/  IMAD.WIDE.U32 R2, R22, UR19, RZ ;  /* 0x0000001316027c25 */ /* 0x000fca000f8e00ff */
[----:B------:R-:W-:Y:S02]  /*0dc0*/  IADD3 R6, PT, PT, R3, R6, RZ ;  /* 0x0000000603067210 */ /* 0x000fe40007ffe0ff */
[----:B------:R-:W-:-:S07]  /*0dd0*/  MOV R15, R2 ;  /* 0x00000002000f7202 */ /* 0x000fce0000000f00 */
.L_x_783:
        /* <DEDUP_REMOVED lines=20> */
.L_x_784:
[----:B------:R-:W1:Y:S01]  /*0f20*/  LDCU UR56, c[0x0][0x434] ;  /* 0x00008680ff3877ac */ /* 0x000e620008000800 */
[----:B------:R-:W-:-:S04]  /*0f30*/  UIMAD UR8, UR28, UR48, UR27 ;  /* 0x000000301c0872a4 */ /* 0x000fc8000f8e021b */
[----:B-1----:R-:W-:-:S12]  /*0f40*/  UIMAD UR56, UR8, UR56, URZ ;  /* 0x00000038083872a4 */ /* 0x002fd8000f8e02ff */
.L_x_785:
        /* <DEDUP_REMOVED lines=10> */
.L_x_786:
[----:B------:R-:W1:Y:S01]  /*0ff0*/  LDCU UR55, c[0x0][0x444] ;  /* 0x00008880ff3777ac */ /* 0x000e620008000800 */
[----:B------:R-:W-:-:S04]  /*1000*/  UIMAD UR8, UR28, UR48, UR27 ;  /* 0x000000301c0872a4 */ /* 0x000fc8000f8e021b */
[----:B-1----:R-:W-:-:S12]  /*1010*/  UIMAD UR55, UR8, UR55, URZ ;  /* 0x00000037083772a4 */ /* 0x002fd8000f8e02ff */
.L_x_787:
        /* <DEDUP_REMOVED lines=13> */
[----:B----4-:R-:W-:Y:S01]  /*10f0*/  UIMAD.WIDE UR60, UR55, 0x4, UR60 ;  /* 0x00000004373c78a5 */ /* 0x010fe2000f8e023c */
[----:B---3--:R-:W-:Y:S01]  /*1100*/  IMAD R13, R2, UR17, RZ ;  /* 0x00000011020d7c24 */ /* 0x008fe2000f8e02ff */
[----:B------:R-:W-:-:S03]  /*1110*/  ULEA.HI UR8, UR8, UR9, URZ, 0x6 ;  /* 0x0000000908087291 */ /* 0x000fc6000f8f30ff */
[----:B------:R-:W-:Y:S01]  /*1120*/  IMAD R13, R3, UR53, R13 ;  /* 0x00000035030d7c24 */ /* 0x000fe2000f8e020d */
        /* <DEDUP_REMOVED lines=9> */
[----:B------:R-:W3:Y:S01]  /*11c0*/  LDCU.64 UR20, c[0x0][0x3c8] ;  /* 0x00007900ff1477ac */ /* 0x000ee20008000a00 */
        /* <DEDUP_REMOVED lines=10> */
[----:B------:R-:W-:Y:S01]  /*1270*/  LOP3.LUT R7, R227, 0x1f, RZ, 0xc0, !PT ;  /* 0x0000001fe3077812 */ /* 0x000fe200078ec0ff */
[----:B------:R-:W-:Y:S01]  /*1280*/  IMAD.U32 R18, RZ, RZ, UR11 ;  /* 0x0000000bff127e24 */ /* 0x000fe2000f8e00ff */
[----:B------:R-:W-:Y:S01]  /*1290*/  SHF.R.U32.HI R6, RZ, 0x5, R227 ;  /* 0x00000005ff067819 */ /* 0x000fe200000116e3 */
[----:B------:R-:W4:Y:S01]  /*12a0*/  LDCU.64 UR10, c[0x0][0x570] ;  /* 0x0000ae00ff0a77ac */ /* 0x000f220008000a00 */
[----:B------:R-:W-:-:S02]  /*12b0*/  VIADD R25, R25, UR19 ;  /* 0x0000001319197c36 */ /* 0x000fc40008000000 */
[----:B------:R-:W-:-:S04]  /*12c0*/  IMAD.WIDE.U32 R16, R16, UR27, R24 ;  /* 0x0000001b10107c25 */ /* 0x000fc8000f8e0018 */
[----:B------:R-:W-:Y:S02]  /*12d0*/  IMAD R19, R18, UR27, R17 ;  /* 0x0000001b12137c24 */ /* 0x000fe4000f8e0211 */
[----:B------:R-:W-:Y:S02]  /*12e0*/  IMAD.MOV.U32 R18, RZ, RZ, R16 ;  /* 0x000000ffff127224 */ /* 0x000fe400078e0010 */
[----:B------:R-:W-:-:S03]  /*12f0*/  IMAD.WIDE.U32 R16, R2, UR53, R20 ;  /* 0x0000003502107c25 */ /* 0x000fc6000f8e0014 */
[----:B------:R-:W-:Y:S01]  /*1300*/  IADD3 R24, P0, PT, R16, UR16, RZ ;  /* 0x0000001010187c10 */ /* 0x000fe2000ff1e0ff */
[----:B------:R-:W5:Y:S01]  /*1310*/  LDCU.64 UR16, c[0x0][0x550] ;  /* 0x0000aa00ff1077ac */ /* 0x000f620008000a00 */
[----:B-1----:R-:W-:Y:S02]  /*1320*/  IMAD.WIDE.U32 R22, R10, UR25, RZ ;  /* 0x000000190a167c25 */ /* 0x002fe4000f8e00ff */
[----:B------:R-:W-:Y:S01]  /*1330*/  IADD3.X R25, PT, PT, R17, UR18, R13, P0, !PT ;  /* 0x0000001211197c10 */ /* 0x000fe200087fe40d */
[----:B------:R-:W1:Y:S01]  /*1340*/  LDCU.64 UR18, c[0x0][0x380] ;  /* 0x00007000ff1277ac */ /* 0x000e620008000a00 */
[----:B------:R-:W-:Y:S01]  /*1350*/  IMAD R16, R14, R6, R7 ;  /* 0x000000060e107224 */ /* 0x000fe200078e0207 */
[----:B------:R-:W-:Y:S01]  /*1360*/  SEL R10, R22, RZ, P3 ;  /* 0x000000ff160a7207 */ /* 0x000fe20001800000 */
[----:B---3--:R-:W-:Y:S01]  /*1370*/  IMAD.U32 R22, RZ, RZ, UR20 ;  /* 0x00000014ff167e24 */ /* 0x008fe2000f8e00ff */
[----:B------:R-:W-:Y:S01]  /*1380*/  LOP3.LUT R17, R20, 0x40, RZ, 0xfc, !PT ;  /* 0x0000004014117812 */ /* 0x000fe200078efcff */
        /* <DEDUP_REMOVED lines=8> */
[----:B------:R-:W-:-:S02]  /*1410*/  IMAD.SHL.U32 R14, R14, 0x40, RZ ;  /* 0x000000400e0e7824 */ /* 0x000fc400078e00ff */
[----:B------:R-:W-:Y:S01]  /*1420*/  IMAD R23, R13, UR27, R23 ;  /* 0x0000001b0d177c24 */ /* 0x000fe2000f8e0217 */
[----:B------:R-:W-:Y:S01]  /*1430*/  IADD3.X R12, PT, PT, R16, R12, R11, P1, P0 ;  /* 0x0000000c100c7210 */ /* 0x000fe20000fe040b */
[----:B------:R-:W-:Y:S01]  /*1440*/  IMAD.WIDE.U32 R18, R10, UR8, R18 ;  /* 0x000000080a127c25 */ /* 0x000fe2000f8e0012 */
[----:B------:R-:W-:Y:S02]  /*1450*/  IADD3 R11, P0, PT, R14, R15, RZ ;  /* 0x0000000f0e0b7210 */ /* 0x000fe40007f1e0ff */
[----:B------:R-:W-:Y:S01]  /*1460*/  LOP3.LUT R16, R20, 0x80, RZ, 0xfc, !PT ;  /* 0x0000008014107812 */ /* 0x000fe200078efcff */
[----:B------:R-:W-:Y:S01]  /*1470*/  IMAD.WIDE.U32 R22, R10, R2, R22 ;  /* 0x000000020a167225 */ /* 0x000fe200078e0016 */
[----:B------:R-:W-:Y:S02]  /*1480*/  LEA.HI.X.SX32 R14, R14, R12, 0x1, P0 ;  /* 0x0000000c0e0e7211 */ /* 0x000fe400000f0eff */
[----:B-----5:R-:W-:Y:S01]  /*1490*/  LEA R28, P2, R18, UR16, 0x1 ;  /* 0x00000010121c7c11 */ /* 0x020fe2000f8408ff */
[----:B------:R-:W-:Y:S01]  /*14a0*/  IMAD R13, R10, UR9, R19 ;  /* 0x000000090a0d7c24 */ /* 0x000fe2000f8e0213 */
[----:B-1----:R-:W-:Y:S01]  /*14b0*/  LEA R26, P1, R22, UR18, 0x1 ;  /* 0x00000012161a7c11 */ /* 0x002fe2000f8208ff */
[----:B------:R-:W-:Y:S01]  /*14c0*/  IMAD R12, R10, R3, R23 ;  /* 0x000000030a0c7224 */ /* 0x000fe200078e0217 */
[C---:B----4-:R-:W-:Y:S01]  /*14d0*/  LEA R238, P0, R11.reuse, UR10, 0x2 ;  /* 0x0000000a0bee7c11 */ /* 0x050fe2000f8010ff */
[----:B------:R-:W-:Y:S01]  /*14e0*/  USHF.L.U32 UR16, UR8, 0x5, URZ ;  /* 0x0000000508107899 */ /* 0x000fe200080006ff */
[----:B------:R-:W-:Y:S01]  /*14f0*/  LEA.HI.X R29, R18, UR17, R13, 0x1, P2 ;  /* 0x00000011121d7c11 */ /* 0x000fe200090f0c0d */
[----:B------:R-:W-:Y:S01]  /*1500*/  UMOV UR10, UR60 ;  /* 0x0000003c000a7c82 */ /* 0x000fe20008000000 */
[----:B------:R-:W-:Y:S01]  /*1510*/  LEA.HI.X R27, R22, UR19, R12, 0x1, P1 ;  /* 0x00000013161b7c11 */ /* 0x000fe200088f0c0c */
[----:B--2---:R-:W-:Y:S01]  /*1520*/  UIMAD.WIDE UR18, UR56, 0x4, UR58 ;  /* 0x00000004381278a5 */ /* 0x004fe2000f8e023a */
[----:B------:R-:W-:Y:S01]  /*1530*/  LEA.HI.X R239, R11, UR11, R14, 0x2, P0 ;  /* 0x0000000b0bef7c11 */ /* 0x000fe200080f140e */
[----:B------:R1:W-:Y:S01]  /*1540*/  STL.64 [R1+0x8], R28 ;  /* 0x0000081c01007387 */ /* 0x0003e20000100a00 */
[C---:B------:R-:W-:Y:S01]  /*1550*/  IADD3 R11, P0, PT, R10.reuse, 0x20, RZ ;  /* 0x000000200a0b7810 */ /* 0x040fe20007f1e0ff */
[----:B------:R-:W-:Y:S01]  /*1560*/  VIADD R14, R10, 0x20 ;  /* 0x000000200a0e7836 */ /* 0x000fe20000000000 */
[C---:B------:R-:W-:Y:S01]  /*1570*/  SHF.L.U64.HI R3, R2.reuse, 0x5, R3 ;  /* 0x0000000502037819 */ /* 0x040fe20000010203 */
[----:B------:R1:W-:Y:S01]  /*1580*/  STL.64 [R1+0x10], R26 ;  /* 0x0000101a01007387 */ /* 0x0003e20000100a00 */
[----:B------:R-:W-:Y:S01]  /*1590*/  SHF.L.U32 R12, R2, 0x5, RZ ;  /* 0x00000005020c7819 */ /* 0x000fe200000006ff */
[----:B------:R-:W-:Y:S01]  /*15a0*/  IMAD.X R2, RZ, RZ, RZ, P0 ;  /* 0x000000ffff027224 */ /* 0x000fe200000e06ff */
[----:B------:R-:W-:Y:S01]  /*15b0*/  LOP3.LUT R15, R20, 0xc0, RZ, 0xfc, !PT ;  /* 0x000000c0140f7812 */ /* 0x000fe200078efcff */
[----:B------:R-:W-:Y:S01]  /*15c0*/  UMOV UR11, UR61 ;  /* 0x0000003d000b7c82 */ /* 0x000fe20008000000 */
[----:B------:R-:W-:Y:S05]  /*15d0*/  BRA.U UP0, `(.L_x_788) ;  /* 0x0000000900347547 */ /* 0x000fea000b800000 */
        /* <DEDUP_REMOVED lines=13> */
.L_x_789:
[----:B------:R-:W2:Y:S01]  /*16b0*/  LDCU.64 UR10, c[0x0][0x5c0] ;  /* 0x0000b800ff0a77ac */ /* 0x000ea20008000a00 */
[----:B------:R-:W-:-:S04]  /*16c0*/  UIADD3 UR8, UPT, UPT, UR42, UR44, URZ ;  /* 0x0000002c2a087290 */ /* 0x000fc8000fffe0ff */
[----:B--2---:R-:W-:Y:S02]  /*16d0*/  UIMAD.WIDE.U32 UR16, UR8, UR10, URZ ;  /* 0x0000000a081072a5 */ /* 0x004fe4000f8e00ff */
[----:B------:R-:W-:-:S04]  /*16e0*/  UIMAD UR8, UR8, UR11, URZ ;  /* 0x0000000b080872a4 */ /* 0x000fc8000f8e02ff */
[----:B------:R-:W-:-:S06]  /*16f0*/  UIADD3 UR8, UPT, UPT, UR17, UR8, URZ ;  /* 0x0000000811087290 */ /* 0x000fcc000fffe0ff */
[----:B------:R-:W-:Y:S02]  /*1700*/  MOV R3, UR8 ;  /* 0x0000000800037c02 */ /* 0x000fe40008000f00 */
.L_x_790:
        /* <DEDUP_REMOVED lines=13> */
.L_x_791:
[----:B------:R-:W2:Y:S01]  /*17e0*/  LDCU.64 UR8, c[0x0][0x5c8] ;  /* 0x0000b900ff0877ac */ /* 0x000ea20008000a00 */
[----:B------:R-:W-:-:S04]  /*17f0*/  UIADD3 UR42, UPT, UPT, UR42, UR44, URZ ;  /* 0x0000002c2a2a7290 */ /* 0x000fc8000fffe0ff */
[----:B--2---:R-:W-:Y:S02]  /*1800*/  UIMAD.WIDE.U32 UR14, UR42, UR8, URZ ;  /* 0x000000082a0e72a5 */ /* 0x004fe4000f8e00ff */
[----:B------:R-:W-:-:S04]  /*1810*/  UIMAD UR42, UR42, UR9, URZ ;  /* 0x000000092a2a72a4 */ /* 0x000fc8000f8e02ff */
[----:B------:R-:W-:-:S06]  /*1820*/  UIADD3 UR42, UPT, UPT, UR15, UR42, URZ ;  /* 0x0000002a0f2a7290 */ /* 0x000fcc000fffe0ff */
[----:B------:R-:W-:-:S07]  /*1830*/  MOV R0, UR42 ;  /* 0x0000002a00007c02 */ /* 0x000fce0008000f00 */
.L_x_792:
        /* <DEDUP_REMOVED lines=16> */
[----:B------:R-:W2:Y:S01]  /*1940*/  LDCU UR15, c[0x0][0x440] ;  /* 0x00008800ff0f77ac */ /* 0x000ea20008000800 */
[----:B------:R-:W-:Y:S02]  /*1950*/  IMAD.MOV.U32 R4, RZ, RZ, R6 ;  /* 0x000000ffff047224 */ /* 0x000fe400078e0006 */
[----:B------:R-:W-:Y:S01]  /*1960*/  IMAD.MOV.U32 R5, RZ, RZ, R3 ;  /* 0x000000ffff057224 */ /* 0x000fe200078e0003 */
[----:B------:R-:W3:Y:S01]  /*1970*/  LDCU.64 UR12, c[0x0][0x560] ;  /* 0x0000ac00ff0c77ac */ /* 0x000ee20008000a00 */
[----:B------:R-:W-:-:S04]  /*1980*/  IMAD.WIDE.U32 R12, R10, UR10, R4 ;  /* 0x0000000a0a0c7c25 */ /* 0x000fc8000f8e0004 */
        /* <DEDUP_REMOVED lines=11> */
.L_x_794:
[----:B------:R-:W-:Y:S05]  /*1a40*/  BSYNC.RECONVERGENT B0 ;  /* 0x0000000000007941 */ /* 0x000fea0003800200 */
.L_x_793:
[----:B------:R-:W-:Y:S04]  /*1a50*/  BSSY.RECONVERGENT B0, `(.L_x_795) ;  /* 0x0000013000007945 */ /* 0x000fe80003800200 */
[----:B------:R-:W-:Y:S05]  /*1a60*/  @P5 BRA `(.L_x_796) ;  /* 0x0000000000445947 */ /* 0x000fea0003800000 */
[----:B------:R-:W3:Y:S01]  /*1a70*/  LDCU UR15, c[0x0][0x440] ;  /* 0x00008800ff0f77ac */ /* 0x000ee20008000800 */
[----:B------:R-:W-:Y:S02]  /*1a80*/  IMAD R4, R2, UR10, RZ ;  /* 0x0000000a02047c24 */ /* 0x000fe4000f8e02ff */
[----:B------:R-:W-:Y:S01]  /*1a90*/  IMAD.MOV.U32 R7, RZ, RZ, R3 ;  /* 0x000000ffff077224 */ /* 0x000fe200078e0003 */
[----:B------:R-:W2:Y:S01]  /*1aa0*/  LDCU.64 UR12, c[0x0][0x560] ;  /* 0x0000ac00ff0c77ac */ /* 0x000ea20008000a00 */
        /* <DEDUP_REMOVED lines=13> */
.L_x_796:
[----:B------:R-:W-:Y:S05]  /*1b80*/  BSYNC.RECONVERGENT B0 ;  /* 0x0000000000007941 */ /* 0x000fea0003800200 */
.L_x_795:
[----:B------:R-:W4:Y:S01]  /*1b90*/  LDCU.64 UR10, c[0x0][0x5e0] ;  /* 0x0000bc00ff0a77ac */ /* 0x000f220008000a00 */
[----:B------:R-:W-:Y:S01]  /*1ba0*/  MOV R3, UR8 ;  /* 0x0000000800037c02 */ /* 0x000fe20008000f00 */
[----:B------:R-:W-:Y:S01]  /*1bb0*/  BSSY.RECONVERGENT B0, `(.L_x_797) ;  /* 0x000001b000007945 */ /* 0x000fe20003800200 */
[----:B------:R-:W-:-:S03]  /*1bc0*/  UIMAD UR49, UR49, UR8, URZ ;  /* 0x00000008313172a4 */ /* 0x000fc6000f8e02ff */
[----:B------:R-:W-:Y:S01]  /*1bd0*/  IMAD.WIDE.U32 R4, R3, UR31, R20 ;  /* 0x0000001f03047c25 */ /* 0x000fe2000f8e0014 */
[----:B------:R-:W-:Y:S02]  /*1be0*/  UIMAD UR49, UR31, UR9, UR49 ;  /* 0x000000091f3172a4 */ /* 0x000fe4000f8e0231 */
[----:B------:R-:W-:-:S04]  /*1bf0*/  IADD3 R6, P0, PT, R4, UR14, RZ ;  /* 0x0000000e04067c10 */ /* 0x000fc8000ff1e0ff */
[----:B------:R-:W-:Y:S02]  /*1c00*/  IADD3.X R7, PT, PT, R0, UR49, R5, P0, !PT ;  /* 0x0000003100077c10 */ /* 0x000fe400087fe405 */
[----:B----4-:R-:W-:Y:S02]  /*1c10*/  MOV R4, UR10 ;  /* 0x0000000a00047c02 */ /* 0x010fe40008000f00 */
[----:B------:R-:W-:-:S03]  /*1c20*/  MOV R0, UR11 ;  /* 0x0000000b00007c02 */ /* 0x000fc60008000f00 */
[----:B------:R-:W-:-:S04]  /*1c30*/  IMAD.WIDE.U32 R4, R4, UR27, R6 ;  /* 0x0000001b04047c25 */ /* 0x000fc8000f8e0006 */
[----:B------:R-:W-:Y:S01]  /*1c40*/  IMAD R0, R0, UR27, R5 ;  /* 0x0000001b00007c24 */ /* 0x000fe2000f8e0205 */
[----:B------:R-:W-:Y:S06]  /*1c50*/  @P6 BRA `(.L_x_798) ;  /* 0x0000000000406947 */ /* 0x000fec0003800000 */
[----:B------:R-:W4:Y:S01]  /*1c60*/  LDCU UR12, c[0x0][0x440] ;  /* 0x00008800ff0c77ac */ /* 0x000f220008000800 */
[----:B------:R-:W-:Y:S02]  /*1c70*/  IMAD.MOV.U32 R6, RZ, RZ, R4 ;  /* 0x000000ffff067224 */ /* 0x000fe400078e0004 */
[----:B------:R-:W-:Y:S01]  /*1c80*/  IMAD.MOV.U32 R7, RZ, RZ, R0 ;  /* 0x000000ffff077224 */ /* 0x000fe200078e0000 */
[----:B------:R-:W2:Y:S01]  /*1c90*/  LDCU.64 UR10, c[0x0][0x568] ;  /* 0x0000ad00ff0a77ac */ /* 0x000ea20008000a00 */
[----:B------:R-:W-:-:S04]  /*1ca0*/  IMAD.WIDE.U32 R6, R10, UR8, R6 ;  /* 0x000000080a067c25 */ /* 0x000fc8000f8e0006 */
[----:B------:R-:W-:Y:S01]  /*1cb0*/  IMAD R10, R10, UR9, R7 ;  /* 0x000000090a0a7c24 */ /* 0x000fe2000f8e0207 */
[----:B----4-:R-:W-:Y:S02]  /*1cc0*/  ISETP.GE.AND P3, PT, R20, UR12, PT ;  /* 0x0000000c14007c0c */ /* 0x010fe4000bf66270 */
[----:B------:R-:W-:Y:S02]  /*1cd0*/  ISETP.GE.AND P2, PT, R17, UR12, PT ;  /* 0x0000000c11007c0c */ /* 0x000fe4000bf46270 */
[----:B------:R-:W-:Y:S02]  /*1ce0*/  ISETP.GE.AND P1, PT, R16, UR12, PT ;  /* 0x0000000c10007c0c */ /* 0x000fe4000bf26270 */
[----:B------:R-:W-:Y:S02]  /*1cf0*/  ISETP.GE.AND P0, PT, R15, UR12, PT ;  /* 0x0000000c0f007c0c */ /* 0x000fe4000bf06270 */
[----:B--23--:R-:W-:-:S04]  /*1d00*/  LEA R8, P4, R6, UR10, 0x1 ;  /* 0x0000000a06087c11 */ /* 0x00cfc8000f8808ff */
[----:B------:R-:W-:-:S05]  /*1d10*/  LEA.HI.X R9, R6, UR11, R10, 0x1, P4 ;  /* 0x0000000b06097c11 */ /* 0x000fca000a0f0c0a */
[----:B------:R4:W-:Y:S04]  /*1d20*/  @!P3 STG.E.128 desc[UR36][R8.64], RZ ;  /* 0x000000ff0800b986 */ /* 0x0009e8000c101d24 */
[----:B------:R4:W-:Y:S04]  /*1d30*/  @!P2 STG.E.128 desc[UR36][R8.64+0x80], RZ ;  /* 0x000080ff0800a986 */ /* 0x0009e8000c101d24 */
[----:B------:R4:W-:Y:S04]  /*1d40*/  @!P1 STG.E.128 desc[UR36][R8.64+0x100], RZ ;  /* 0x000100ff08009986 */ /* 0x0009e8000c101d24 */
[----:B------:R4:W-:Y:S02]  /*1d50*/  @!P0 STG.E.128 desc[UR36][R8.64+0x180], RZ ;  /* 0x000180ff08008986 */ /* 0x0009e4000c101d24 */
.L_x_798:
[----:B------:R-:W-:Y:S05]  /*1d60*/  BSYNC.RECONVERGENT B0 ;  /* 0x0000000000007941 */ /* 0x000fea0003800200 */
.L_x_797:
        /* <DEDUP_REMOVED lines=20> */
.L_x_788:
        /* <DEDUP_REMOVED lines=9> */
[----:B------:R-:W2:Y:S02]  /*1f40*/  LDCU UR8, c[0x0][0x440] ;  /* 0x00008800ff0877ac */ /* 0x000ea40008000800 */
        /* <DEDUP_REMOVED lines=25> */
.L_x_801:
[----:B------:R3:W-:Y:S04]  /*20e0*/  STS.128 [R13+0x8000], RZ ;  /* 0x008000ff0d007388 */ /* 0x0007e80000000c00 */
[----:B------:R3:W-:Y:S04]  /*20f0*/  STS.128 [R13+0xa000], RZ ;  /* 0x00a000ff0d007388 */ /* 0x0007e80000000c00 */
[----:B------:R3:W-:Y:S04]  /*2100*/  STS.128 [R13+0xc000], RZ ;  /* 0x00c000ff0d007388 */ /* 0x0007e80000000c00 */
[----:B------:R3:W-:Y:S02]  /*2110*/  STS.128 [R13+0xe000], RZ ;  /* 0x00e000ff0d007388 */ /* 0x0007e40000000c00 */
.L_x_802:
[----:B------:R-:W-:Y:S05]  /*2120*/  BSYNC.RECONVERGENT B0 ;  /* 0x0000000000007941 */ /* 0x000fea0003800200 */
.L_x_800:
[----:B------:R-:W-:Y:S01]  /*2130*/  ISETP.GE.AND P5, PT, R14, UR53, PT ;  /* 0x000000350e007c0c */ /* 0x000fe2000bfa6270 */
[----:B------:R-:W-:-:S12]  /*2140*/  BSSY.RECONVERGENT B0, `(.L_x_803) ;  /* 0x0000024000007945 */ /* 0x000fd80003800200 */
[----:B------:R4:W-:Y:S04]  /*2150*/  @P5 STS.128 [R13+0x9000], RZ ;  /* 0x009000ff0d005388 */ /* 0x0009e80000000c00 */
[----:B------:R4:W-:Y:S04]  /*2160*/  @P5 STS.128 [R13+0xb000], RZ ;  /* 0x00b000ff0d005388 */ /* 0x0009e80000000c00 */
[----:B------:R4:W-:Y:S04]  /*2170*/  @P5 STS.128 [R13+0xd000], RZ ;  /* 0x00d000ff0d005388 */ /* 0x0009e80000000c00 */
[----:B------:R4:W-:Y:S01]  /*2180*/  @P5 STS.128 [R13+0xf000], RZ ;  /* 0x00f000ff0d005388 */ /* 0x0009e20000000c00 */
[----:B------:R-:W-:Y:S05]  /*2190*/  @P5 BRA `(.L_x_804) ;  /* 0x0000000000785947 */ /* 0x000fea0003800000 */
[----:B------:R-:W5:Y:S01]  /*21a0*/  LDCU UR8, c[0x0][0x440] ;  /* 0x00008800ff0877ac */ /* 0x000f620008000800 */
[----:B------:R-:W-:Y:S02]  /*21b0*/  IMAD.U32 R22, RZ, RZ, UR16 ;  /* 0x00000010ff167e24 */ /* 0x000fe4000f8e00ff */
        /* <DEDUP_REMOVED lines=28> */
.L_x_804:
[----:B------:R-:W-:Y:S05]  /*2380*/  BSYNC.RECONVERGENT B0 ;  /* 0x0000000000007941 */ /* 0x000fea0003800200 */
.L_x_803:
        /* <DEDUP_REMOVED lines=28> */
.L_x_806:
[----:B------:R1:W-:Y:S04]  /*2550*/  STS.128 [R13], RZ ;  /* 0x000000ff0d007388 */ /* 0x0003e80000000c00 */
[----:B------:R1:W-:Y:S04]  /*2560*/  STS.128 [R13+0x2000], RZ ;  /* 0x002000ff0d007388 */ /* 0x0003e80000000c00 */
[----:B------:R1:W-:Y:S04]  /*2570*/  STS.128 [R13+0x4000], RZ ;  /* 0x004000ff0d007388 */ /* 0x0003e80000000c00 */
[----:B------:R1:W-:Y:S02]  /*2580*/  STS.128 [R13+0x6000], RZ ;  /* 0x006000ff0d007388 */ /* 0x0003e40000000c00 */
.L_x_807:
[----:B------:R-:W-:Y:S05]  /*2590*/  BSYNC.RECONVERGENT B0 ;  /* 0x0000000000007941 */ /* 0x000fea0003800200 */
.L_x_805:
        /* <DEDUP_REMOVED lines=46> */
.L_x_809:
[----:B------:R-:W-:Y:S05]  /*2880*/  BSYNC.RECONVERGENT B0 ;  /* 0x0000000000007941 */ /* 0x000fea0003800200 */
.L_x_808:
[----:B------:R-:W2:Y:S01]  /*2890*/  LDCU.64 UR8, c[0x0][0x3d0] ;  /* 0x00007a00ff0877ac */ /* 0x000ea20008000a00 */
[----:B------:R-:W-:Y:S01]  /*28a0*/  MOV R3, UR14 ;  /* 0x0000000e00037c02 */ /* 0x000fe20008000f00 */
[----:B------:R-:W-:Y:S01]  /*28b0*/  BSSY.RECONVERGENT B0, `(.L_x_810) ;  /* 0x0000032000007945 */ /* 0x000fe20003800200 */
[----:B------:R-:W-:Y:S02]  /*28c0*/  UIADD3 UR17, UPT, UPT, -UR31, UR41, URZ ;  /* 0x000000291f117290 */ /* 0x000fe4000fffe1ff */
[----:B------:R-:W-:Y:S01]  /*28d0*/  UIMAD UR21, UR49, UR14, URZ ;  /* 0x0000000e311572a4 */ /* 0x000fe2000f8e02ff */
[----:B-1----:R-:W-:-:S03]  /*28e0*/  IMAD.WIDE.U32 R18, R3, UR31, R20 ;  /* 0x0000001f03127c25 */ /* 0x002fc6000f8e0014 */
        /* <DEDUP_REMOVED lines=42> */
.L_x_811:
[----:B------:R2:W-:Y:S04]  /*2b90*/  STS.128 [R13+0x10000], RZ ;  /* 0x010000ff0d007388 */ /* 0x0005e80000000c00 */
[----:B------:R2:W-:Y:S04]  /*2ba0*/  STS.128 [R13+0x12000], RZ ;  /* 0x012000ff0d007388 */ /* 0x0005e80000000c00 */
[----:B------:R2:W-:Y:S04]  /*2bb0*/  STS.128 [R13+0x14000], RZ ;  /* 0x014000ff0d007388 */ /* 0x0005e80000000c00 */
[----:B------:R2:W-:Y:S02]  /*2bc0*/  STS.128 [R13+0x16000], RZ ;  /* 0x016000ff0d007388 */ /* 0x0005e40000000c00 */
.L_x_812:
[----:B------:R-:W-:Y:S05]  /*2bd0*/  BSYNC.RECONVERGENT B0 ;  /* 0x0000000000007941 */ /* 0x000fea0003800200 */
.L_x_810:
[----:B------:R-:W-:Y:S01]  /*2be0*/  ISETP.GE.AND P5, PT, R14, UR17, PT ;  /* 0x000000110e007c0c */ /* 0x000fe2000bfa6270 */
[----:B------:R-:W-:-:S12]  /*2bf0*/  BSSY.RECONVERGENT B0, `(.L_x_813) ;  /* 0x0000027000007945 */ /* 0x000fd80003800200 */
        /* <DEDUP_REMOVED lines=38> */
.L_x_814:
[----:B------:R-:W-:Y:S05]  /*2e60*/  BSYNC.RECONVERGENT B0 ;  /* 0x0000000000007941 */ /* 0x000fea0003800200 */
.L_x_813:
        /* <DEDUP_REMOVED lines=46> */
.L_x_816:
[----:B------:R2:W-:Y:S04]  /*3150*/  STS.128 [R13+0x18000], RZ ;  /* 0x018000ff0d007388 */ /* 0x0005e80000000c00 */
[----:B------:R2:W-:Y:S04]  /*3160*/  STS.128 [R13+0x1a000], RZ ;  /* 0x01a000ff0d007388 */ /* 0x0005e80000000c00 */
[----:B------:R2:W-:Y:S04]  /*3170*/  STS.128 [R13+0x1c000], RZ ;  /* 0x01c000ff0d007388 */ /* 0x0005e80000000c00 */
[----:B------:R2:W-:Y:S02]  /*3180*/  STS.128 [R13+0x1e000], RZ ;  /* 0x01e000ff0d007388 */ /* 0x0005e40000000c00 */
.L_x_817:
[----:B------:R-:W-:Y:S05]  /*3190*/  BSYNC.RECONVERGENT B0 ;  /* 0x0000000000007941 */ /* 0x000fea0003800200 */
.L_x_815:
[----:B------:R1:W-:Y:S01]  /*31a0*/  @P5 STS.128 [R13+0x19000], RZ ;  /* 0x019000ff0d005388 */ /* 0x0003e20000000c00 */
[----:B------:R-:W-:Y:S03]  /*31b0*/  BSSY.RECONVERGENT B0, `(.L_x_818) ;  /* 0x0000027000007945 */ /* 0x000fe60003800200 */
[----:B------:R1:W-:Y:S04]  /*31c0*/  @P5 STS.128 [R13+0x1b000], RZ ;  /* 0x01b000ff0d005388 */ /* 0x0003e80000000c00 */
[----:B------:R1:W-:Y:S04]  /*31d0*/  @P5 STS.128 [R13+0x1d000], RZ ;  /* 0x01d000ff0d005388 */ /* 0x0003e80000000c00 */
[----:B------:R1:W-:Y:S01]  /*31e0*/  @P5 STS.128 [R13+0x1f000], RZ ;  /* 0x01f000ff0d005388 */ /* 0x0003e20000000c00 */
[----:B------:R-:W-:Y:S05]  /*31f0*/  @P5 BRA `(.L_x_819) ;  /* 0x0000000000885947 */ /* 0x000fea0003800000 */
[----:B------:R-:W2:Y:S01]  /*3200*/  LDCU UR14, c[0x0][0x440] ;  /* 0x00008800ff0e77ac */ /* 0x000ea20008000800 */
[----:B------:R-:W-:Y:S02]  /*3210*/  IMAD.MOV.U32 R5, RZ, RZ, R4 ;  /* 0x000000ffff057224 */ /* 0x000fe400078e0004 */
[----:B------:R-:W-:Y:S01]  /*3220*/  IMAD R2, R2, UR12, RZ ;  /* 0x0000000c02027c24 */ /* 0x000fe2000f8e02ff */
[----:B------:R-:W3:Y:S01]  /*3230*/  LDCU.64 UR8, c[0x0][0x390] ;  /* 0x00007200ff0877ac */ /* 0x000ee20008000a00 */
[----:B------:R-:W-:Y:S02]  /*3240*/  IMAD.MOV.U32 R4, RZ, RZ, R8 ;  /* 0x000000ffff047224 */ /* 0x000fe400078e0008 */
        /* <DEDUP_REMOVED lines=29> */
.L_x_819:
[----:B------:R-:W-:Y:S05]  /*3420*/  BSYNC.RECONVERGENT B0 ;  /* 0x0000000000007941 */ /* 0x000fea0003800200 */
.L_x_818:
[----:B------:R-:W1:Y:S01]  /*3430*/  LDCU.64 UR8, c[0x0][0x538] ;  /* 0x0000a700ff0877ac */ /* 0x000e620008000a00 */
[----:B--2---:R-:W2:Y:S01]  /*3440*/  LDC.64 R8, c[0x0][0x528] ;  /* 0x00014a00ff087b82 */ /* 0x004ea20000000a00 */
[----:B------:R-:W-:Y:S01]  /*3450*/  IMAD.U32 R4, RZ, RZ, UR27 ;  /* 0x0000001bff047e24 */ /* 0x000fe2000f8e00ff */
[----:B------:R-:W2:Y:S01]  /*3460*/  S2R R218, SR_TID.X ;  /* 0x0000000000da7919 */ /* 0x000ea20000002100 */
[C---:B-1-34-:R-:W-:Y:S01]  /*3470*/  IMAD.SHL.U32 R13, R227.reuse, 0x20, RZ ;  /* 0x00000020e30d7824 */ /* 0x05afe200078e00ff */
[----:B------:R-:W-:Y:S01]  /*3480*/  LOP3.LUT R6, R6, 0x3, RZ, 0xc0, !PT ;  /* 0x0000000306067812 */ /* 0x000fe200078ec0ff */
[----:B------:R-:W-:Y:S01]  /*3490*/  IMAD.U32 R234, RZ, RZ, UR40 ;  /* 0x00000028ffea7e24 */ /* 0x000fe2000f8e00ff */
[----:B------:R-:W1:Y:S01]  /*34a0*/  LDCU UR12, c[0x0][0x45c] ;  /* 0x00008b80ff0c77ac */ /* 0x000e620008000800 */
[----:B------:R-:W-:Y:S01]  /*34b0*/  IMAD.SHL.U32 R12, R227, 0x2, RZ ;  /* 0x00000002e30c7824 */ /* 0x000fe200078e00ff */
[----:B------:R-:W3:Y:S01]  /*34c0*/  LDC R242, c[0x0][0x44c] ;  /* 0x00011300fff27b82 */ /* 0x000ee20000000800 */
[----:B------:R-:W-:Y:S01]  /*34d0*/  IMAD.U32 R244, RZ, RZ, UR45 ;  /* 0x0000002dfff47e24 */ /* 0x000fe2000f8e00ff */
[----:B------:R-:W-:Y:S01]  /*34e0*/  UIMAD UR48, UR28, UR48, UR27 ;  /* 0x000000301c3072a4 */ /* 0x000fe2000f8e021b */
[----:B------:R-:W0:Y:S01]  /*34f0*/  LDGDEPBAR ;  /* 0x00000000000079af */ /* 0x000e220000000000 */
[----:B------:R-:W4:Y:S01]  /*3500*/  LDCU.U8 UR13, c[0x0][0x4f8] ;  /* 0x00009f00ff0d77ac */ /* 0x000f220008000000 */
[----:B------:R-:W-:-:S04]  /*3510*/  ISETP.NE.U32.AND P0, PT, RZ, UR8, PT ;  /* 0x00000008ff007c0c */ /* 0x000fc8000bf05070 */
[----:B------:R-:W-:-:S13]  /*3520*/  ISETP.NE.AND.EX P0, PT, RZ, UR9, PT, P0 ;  /* 0x00000009ff007c0c */ /* 0x000fda000bf05300 */
[----:B------:R-:W1:Y:S01]  /*3530*/  @P0 LDC.64 R2, c[0x0][0x540] ;  /* 0x00015000ff020b82 */ /* 0x000e620000000a00 */
[----:B------:R-:W-:Y:S02]  /*3540*/  @P0 IMAD.MOV.U32 R5, RZ, RZ, RZ ;  /* 0x000000ffff050224 */ /* 0x000fe400078e00ff */
[----:B-1----:R-:W-:-:S04]  /*3550*/  @P0 IMAD.WIDE.U32 R4, R2, UR28, R4 ;  /* 0x0000001c02040c25 */ /* 0x002fc8000f8e0004 */
[----:B------:R-:W-:Y:S01]  /*3560*/  @P0 IMAD R3, R3, UR28, R5 ;  /* 0x0000001c03030c24 */ /* 0x000fe2000f8e0205 */
[----:B------:R-:W-:Y:S02]  /*3570*/  @P0 LEA R2, P1, R4, UR8, 0x2 ;  /* 0x0000000804020c11 */ /* 0x000fe4000f8210ff */
[----:B------:R-:W-:Y:S01]  /*3580*/  LOP3.LUT R10, R13, 0x200, RZ, 0xc0, !PT ;  /* 0x000002000d0a7812 */ /* 0x000fe200078ec0ff */
[----:B------:R-:W-:Y:S01]  /*3590*/  IMAD R234, R234, 0x4, R6 ;  /* 0x00000004eaea7824 */ /* 0x000fe200078e0206 */
[----:B------:R-:W-:Y:S01]  /*35a0*/  @P0 LEA.HI.X R3, R4, UR9, R3, 0x2, P1 ;  /* 0x0000000904030c11 */ /* 0x000fe200088f1403 */
[----:B------:R-:W-:Y:S01]  /*35b0*/  IMAD.SHL.U32 R6, R227, 0x40, RZ ;  /* 0x00000040e3067824 */ /* 0x000fe200078e00ff */
[----:B--2---:R-:W2:Y:S01]  /*35c0*/  LDG.E.64 R4, desc[UR36][R8.64+0x8] ;  /* 0x0000082408047981 */ /* 0x004ea2000c1e1b00 */
[----:B------:R-:W-:Y:S01]  /*35d0*/  IMAD.SHL.U32 R14, R218, 0x2, RZ ;  /* 0x00000002da0e7824 */ /* 0x000fe200078e00ff */
[----:B------:R-:W-:Y:S01]  /*35e0*/  LOP3.LUT R12, R12, 0x6, RZ, 0xc0, !PT ;  /* 0x000000060c0c7812 */ /* 0x000fe200078ec0ff */
[C---:B------:R-:W-:Y:S01]  /*35f0*/  IMAD.SHL.U32 R233, R218.reuse, 0x10, RZ ;  /* 0x00000010dae97824 */ /* 0x040fe200078e00ff */
[----:B------:R1:W4:Y:S01]  /*3600*/  @P0 LDG.E R11, desc[UR36][R2.64] ;  /* 0x00000024020b0981 */ /* 0x000322000c1e1900 */
[----:B------:R-:W-:-:S02]  /*3610*/  IMAD.SHL.U32 R217, R218, 0x40, RZ ;  /* 0x00000040dad97824 */ /* 0x000fc400078e00ff */
[----:B------:R-:W-:Y:S01]  /*3620*/  IMAD.SHL.U32 R232, R218, 0x8, RZ ;  /* 0x00000008dae87824 */ /* 0x000fe200078e00ff */
[----:B------:R-:W-:Y:S01]  /*3630*/  USHF.L.U32 UR48, UR48, 0x5, URZ ;  /* 0x0000000530307899 */ /* 0x000fe200080006ff */
[----:B------:R-:W-:Y:S02]  /*3640*/  IMAD.MOV.U32 R224, RZ, RZ, 0x40 ;  /* 0x00000040ffe07424 */ /* 0x000fe400078e00ff */
[----:B------:R-:W-:Y:S02]  /*3650*/  IMAD.MOV.U32 R223, RZ, RZ, 0x20 ;  /* 0x00000020ffdf7424 */ /* 0x000fe400078e00ff */
[----:B------:R-:W-:Y:S01]  /*3660*/  IMAD.MOV.U32 R216, RZ, RZ, 0x40 ;  /* 0x00000040ffd87424 */ /* 0x000fe200078e00ff */
[----:B------:R-:W-:Y:S01]  /*3670*/  CS2R R190, SRZ ;  /* 0x0000000000be7805 */ /* 0x000fe2000001ff00 */
[----:B------:R-:W-:Y:S01]  /*3680*/  IMAD.MOV.U32 R241, RZ, RZ, 0x3f ;  /* 0x0000003ffff17424 */ /* 0x000fe200078e00ff */
[----:B------:R-:W-:Y:S01]  /*3690*/  CS2R R188, SRZ ;  /* 0x0000000000bc7805 */ /* 0x000fe2000001ff00 */
[----:B------:R-:W-:Y:S01]  /*36a0*/  IMAD.MOV.U32 R240, RZ, RZ, 0x37 ;  /* 0x00000037fff07424 */ /* 0x000fe200078e00ff */
[----:B------:R-:W-:-:S02]  /*36b0*/  CS2R R194, SRZ ;  /* 0x0000000000c27805 */ /* 0x000fc4000001ff00 */
[----:B------:R-:W-:Y:S02]  /*36c0*/  CS2R R192, SRZ ;  /* 0x0000000000c07805 */ /* 0x000fe4000001ff00 */
[----:B------:R-:W-:Y:S02]  /*36d0*/  CS2R R186, SRZ ;  /* 0x0000000000ba7805 */ /* 0x000fe4000001ff00 */
[----:B------:R-:W-:Y:S02]  /*36e0*/  CS2R R184, SRZ ;  /* 0x0000000000b87805 */ /* 0x000fe4000001ff00 */
[----:B------:R-:W-:Y:S02]  /*36f0*/  CS2R R182, SRZ ;  /* 0x0000000000b67805 */ /* 0x000fe4000001ff00 */
[----:B------:R-:W-:Y:S02]  /*3700*/  CS2R R180, SRZ ;  /* 0x0000000000b47805 */ /* 0x000fe4000001ff00 */
[----:B------:R-:W-:Y:S01]  /*3710*/  CS2R R174, SRZ ;  /* 0x0000000000ae7805 */ /* 0x000fe2000001ff00 */
[----:B------:R-:W3:Y:S01]  /*3720*/  LDG.E.64 R8, desc[UR36][R8.64] ;  /* 0x0000002408087981 */ /* 0x000ee2000c1e1b00 */
[----:B------:R-:W-:-:S02]  /*3730*/  CS2R R172, SRZ ;  /* 0x0000000000ac7805 */ /* 0x000fc4000001ff00 */
[----:B------:R-:W-:Y:S02]  /*3740*/  CS2R R178, SRZ ;  /* 0x0000000000b27805 */ /* 0x000fe4000001ff00 */
[----:B------:R-:W-:Y:S01]  /*3750*/  CS2R R176, SRZ ;  /* 0x0000000000b07805 */ /* 0x000fe2000001ff00 */
[----:B-1----:R-:W-:Y:S01]  /*3760*/  IMAD.SHL.U32 R2, R227, 0x10, RZ ;  /* 0x00000010e3027824 */ /* 0x002fe200078e00ff */
[----:B------:R-:W-:Y:S02]  /*3770*/  CS2R R170, SRZ ;  /* 0x0000000000aa7805 */ /* 0x000fe4000001ff00 */
[----:B------:R-:W-:Y:S02]  /*3780*/  CS2R R168, SRZ ;  /* 0x0000000000a87805 */ /* 0x000fe4000001ff00 */
[----:B------:R-:W-:Y:S02]  /*3790*/  CS2R R166, SRZ ;  /* 0x0000000000a67805 */ /* 0x000fe4000001ff00 */
[----:B------:R-:W-:-:S02]  /*37a0*/  CS2R R164, SRZ ;  /* 0x0000000000a47805 */ /* 0x000fc4000001ff00 */
[----:B------:R-:W-:Y:S02]  /*37b0*/  LOP3.LUT R2, R10, 0x3800, R2, 0xf8, !PT ;  /* 0x000038000a027812 */ /* 0x000fe400078ef802 */
[----:B------:R-:W-:Y:S01]  /*37c0*/  CS2R R158, SRZ ;  /* 0x00000000009e7805 */ /* 0x000fe2000001ff00 */
[----:B------:R-:W1:Y:S01]  /*37d0*/  @P0 LDC R10, c[0x0][0x458] ;  /* 0x00011600ff0a0b82 */ /* 0x000e620000000800 */
[C---:B------:R-:W-:Y:S02]  /*37e0*/  LOP3.LUT R3, R6.reuse, 0x1c0, RZ, 0xc0, !PT ;  /* 0x000001c006037812 */ /* 0x040fe400078ec0ff */
[----:B------:R-:W-:Y:S02]  /*37f0*/  CS2R R156, SRZ ;  /* 0x00000000009c7805 */ /* 0x000fe4000001ff00 */
[----:B------:R-:W-:Y:S02]  /*3800*/  LOP3.LUT R6, R6, 0x200, RZ, 0xc0, !PT ;  /* 0x0000020006067812 */ /* 0x000fe400078ec0ff */
[----:B------:R-:W-:-:S02]  /*3810*/  CS2R R162, SRZ ;  /* 0x0000000000a27805 */ /* 0x000fc4000001ff00 */
[----:B------:R-:W-:Y:S02]  /*3820*/  LOP3.LUT R3, R3, 0x38, R0, 0xf8, !PT ;  /* 0x0000003803037812 */ /* 0x000fe400078ef800 */
[----:B------:R-:W-:Y:S02]  /*3830*/  CS2R R160, SRZ ;  /* 0x0000000000a07805 */ /* 0x000fe4000001ff00 */
[----:B------:R-:W-:Y:S02]  /*3840*/  LOP3.LUT R13, R6, 0xc00, R13, 0xf8, !PT ;  /* 0x00000c00060d7812 */ /* 0x000fe400078ef80d */
[----:B------:R-:W-:Y:S02]  /*3850*/  CS2R R154, SRZ ;  /* 0x00000000009a7805 */ /* 0x000fe4000001ff00 */
[----:B------:R-:W-:Y:S02]  /*3860*/  SHF.R.U32.HI R6, RZ, 0x3, R218 ;  /* 0x00000003ff067819 */ /* 0x000fe400000116da */
[----:B------:R-:W-:-:S02]  /*3870*/  CS2R R152, SRZ ;  /* 0x0000000000987805 */ /* 0x000fc4000001ff00 */
[----:B------:R-:W-:Y:S02]  /*3880*/  LOP3.LUT R0, R14, 0x20, RZ, 0xc0, !PT ;  /* 0x000000200e007812 */ /* 0x000fe400078ec0ff */
[----:B------:R-:W-:Y:S02]  /*3890*/  CS2R R150, SRZ ;  /* 0x0000000000967805 */ /* 0x000fe4000001ff00 */
[----:B------:R-:W-:Y:S02]  /*38a0*/  R2P PR, R227, 0x6 ;  /* 0x00000006e3007804 */ /* 0x000fe40000000000 */
[----:B------:R-:W-:Y:S02]  /*38b0*/  CS2R R148, SRZ ;  /* 0x0000000000947805 */ /* 0x000fe4000001ff00 */
[----:B------:R-:W-:Y:S02]  /*38c0*/  LOP3.LUT R227, R3, 0x8, R227, 0x78, !PT ;  /* 0x0000000803e37812 */ /* 0x000fe400078e78e3 */
[----:B------:R-:W-:-:S02]  /*38d0*/  CS2R R142, SRZ ;  /* 0x00000000008e7805 */ /* 0x000fc4000001ff00 */
[----:B------:R-:W-:Y:S01]  /*38e0*/  LOP3.LUT R228, R3, 0x8, R228, 0x78, !PT ;  /* 0x0000000803e47812 */ /* 0x000fe200078e78e4 */
[----:B------:R-:W-:Y:S01]  /*38f0*/  IMAD.SHL.U32 R3, R218, 0x20, RZ ;  /* 0x00000020da037824 */ /* 0x000fe200078e00ff */
        /* <DEDUP_REMOVED lines=8> */
[----:B------:R-:W-:Y:S01]  /*3980*/  LOP3.LUT R0, R15, 0x20, R0, 0x78, !PT ;  /* 0x000000200f007812 */ /* 0x000fe200078e7800 */
[----:B-1----:R-:W4:Y:S01]  /*3990*/  @P0 MUFU.RCP R10, R10 ;  /* 0x0000000a000a0308 */ /* 0x002f220000001000 */
[----:B------:R-:W-:Y:S02]  /*39a0*/  LOP3.LUT R245, R12, 0xe0, R245, 0xf8, !PT ;  /* 0x000000e00cf57812 */ /* 0x000fe400078ef8f5 */
[----:B------:R-:W-:-:S02]  /*39b0*/  CS2R R136, SRZ ;  /* 0x0000000000887805 */ /* 0x000fc4000001ff00 */
[--C-:B------:R-:W-:Y:S02]  /*39c0*/  LOP3.LUT R243, R243, 0x3800, R233.reuse, 0xf8, !PT ;  /* 0x00003800f3f37812 */ /* 0x100fe400078ef8e9 */
[----:B------:R-:W-:Y:S02]  /*39d0*/  CS2R R134, SRZ ;  /* 0x0000000000867805 */ /* 0x000fe4000001ff00 */
[----:B------:R-:W-:Y:S01]  /*39e0*/  LOP3.LUT R233, R0, 0x1c0, R233, 0xf8, !PT ;  /* 0x000001c000e97812 */ /* 0x000fe200078ef8e9 */
[----:B------:R-:W-:Y:S01]  /*39f0*/  IMAD.U32 R244, R244, 0x40, R245 ;  /* 0x00000040f4f47824 */ /* 0x000fe200078e00f5 */
[----:B------:R-:W-:Y:S01]  /*3a00*/  SHF.R.U32.HI R0, RZ, 0x1, R218 ;  /* 0x00000001ff007819 */ /* 0x000fe200000116da */
[----:B------:R-:W-:Y:S01]  /*3a10*/  VIADD R245, R245, UR31 ;  /* 0x0000001ff5f57c36 */ /* 0x000fe20008000000 */
[----:B------:R-:W-:Y:S02]  /*3a20*/  LOP3.LUT R12, R3, 0xc00, RZ, 0xc0, !PT ;  /* 0x00000c00030c7812 */ /* 0x000fe400078ec0ff */
[----:B------:R-:W-:-:S02]  /*3a30*/  CS2R R132, SRZ ;  /* 0x0000000000847805 */ /* 0x000fc4000001ff00 */
[----:B------:R-:W-:Y:S02]  /*3a40*/  LOP3.LUT R227, R2, R227, RZ, 0xfc, !PT ;  /* 0x000000e302e37212 */ /* 0x000fe400078efcff */
[----:B------:R-:W-:Y:S02]  /*3a50*/  CS2R R78, SRZ ;  /* 0x00000000004e7805 */ /* 0x000fe4000001ff00 */
[----:B------:R-:W-:Y:S02]  /*3a60*/  LOP3.LUT R2, R217, 0x1c0, RZ, 0xc0, !PT ;  /* 0x000001c0d9027812 */ /* 0x000fe400078ec0ff */
[----:B------:R-:W-:Y:S02]  /*3a70*/  CS2R R76, SRZ ;  /* 0x00000000004c7805 */ /* 0x000fe4000001ff00 */
[----:B------:R-:W-:Y:S01]  /*3a80*/  LOP3.LUT R219, R0, 0x10, RZ, 0xc0, !PT ;  /* 0x0000001000db7812 */ /* 0x000fe200078ec0ff */
[C---:B------:R-:W-:Y:S01]  /*3a90*/  VIADD R251, R245.reuse, 0x1 ;  /* 0x00000001f5fb7836 */ /* 0x040fe20000000000 */
[----:B------:R-:W-:Y:S01]  /*3aa0*/  LOP3.LUT R12, R12, 0x6, R14, 0xf8, !PT ;  /* 0x000000060c0c7812 */ /* 0x000fe200078ef80e */
[C---:B------:R-:W-:Y:S01]  /*3ab0*/  VIADD R250, R245.reuse, 0x8 ;  /* 0x00000008f5fa7836 */ /* 0x040fe20000000000 */
[----:B------:R-:W-:Y:S01]  /*3ac0*/  I2FP.F32.S32 R252, R245 ;  /* 0x000000f500fc7245 */ /* 0x000fe20000201400 */
[C---:B------:R-:W-:Y:S01]  /*3ad0*/  VIADD R249, R245.reuse, 0x9 ;  /* 0x00000009f5f97836 */ /* 0x040fe20000000000 */
[----:B------:R-:W-:Y:S01]  /*3ae0*/  LOP3.LUT R2, R2, 0x38, R232, 0xf8, !PT ;  /* 0x0000003802027812 */ /* 0x000fe200078ef8e8 */
[----:B------:R-:W-:Y:S01]  /*3af0*/  VIADD R248, R245, 0x10 ;  /* 0x00000010f5f87836 */ /* 0x000fe20000000000 */
[----:B------:R-:W-:Y:S01]  /*3b00*/  LOP3.LUT R219, R219, 0x8, R218, 0xf8, !PT ;  /* 0x00000008dbdb7812 */ /* 0x000fe200078ef8da */
[C---:B------:R-:W-:Y:S01]  /*3b10*/  VIADD R247, R245.reuse, 0x11 ;  /* 0x00000011f5f77836 */ /* 0x040fe20000000000 */
[----:B------:R-:W-:Y:S01]  /*3b20*/  CS2R R82, SRZ ;  /* 0x0000000000527805 */ /* 0x000fe2000001ff00 */
[C---:B------:R-:W-:Y:S01]  /*3b30*/  VIADD R246, R245.reuse, 0x18 ;  /* 0x00000018f5f67836 */ /* 0x040fe20000000000 */
[----:B------:R-:W-:Y:S01]  /*3b40*/  CS2R R80, SRZ ;  /* 0x0000000000507805 */ /* 0x000fe2000001ff00 */
[----:B------:R-:W-:Y:S01]  /*3b50*/  VIADD R245, R245, 0x19 ;  /* 0x00000019f5f57836 */ /* 0x000fe20000000000 */
[----:B------:R-:W-:Y:S01]  /*3b60*/  LOP3.LUT R233, R12, R233, RZ, 0xfc, !PT ;  /* 0x000000e90ce97212 */ /* 0x000fe200078efcff */
[----:B------:R-:W-:Y:S01]  /*3b70*/  USHF.R.S32.HI UR14, URZ, 0x1f, UR48 ;  /* 0x0000001fff0e7899 */ /* 0x000fe20008011430 */
[----:B------:R-:W-:-:S02]  /*3b80*/  LOP3.LUT R219, R219, R2, RZ, 0x3c, !PT ;  /* 0x00000002dbdb7212 */ /* 0x000fc400078e3cff */
[----:B------:R-:W-:Y:S02]  /*3b90*/  CS2R R74, SRZ ;  /* 0x00000000004a7805 */ /* 0x000fe4000001ff00 */
[C---:B------:R-:W-:Y:S02]  /*3ba0*/  LOP3.LUT R0, R2.reuse, 0x8, R0, 0x78, !PT ;  /* 0x0000000802007812 */ /* 0x040fe400078e7800 */
[----:B------:R-:W-:Y:S02]  /*3bb0*/  CS2R R72, SRZ ;  /* 0x0000000000487805 */ /* 0x000fe4000001ff00 */
[----:B------:R-:W-:Y:S01]  /*3bc0*/  LOP3.LUT R12, R2, 0x8, R218, 0x78, !PT ;  /* 0x00000008020c7812 */ /* 0x000fe200078e78da */
[----:B------:R-:W-:Y:S01]  /*3bd0*/  IMAD.MOV.U32 R2, RZ, RZ, RZ ;  /* 0x000000ffff027224 */ /* 0x000fe200078e00ff */
[----:B------:R-:W-:Y:S02]  /*3be0*/  I2FP.F32.S32 R251, R251 ;  /* 0x000000fb00fb7245 */ /* 0x000fe40000201400 */
[----:B------:R-:W-:-:S02]  /*3bf0*/  CS2R R70, SRZ ;  /* 0x0000000000467805 */ /* 0x000fc4000001ff00 */
[----:B------:R-:W-:Y:S02]  /*3c00*/  I2FP.F32.S32 R250, R250 ;  /* 0x000000fa00fa7245 */ /* 0x000fe40000201400 */
[----:B------:R-:W-:Y:S02]  /*3c10*/  CS2R R68, SRZ ;  /* 0x0000000000447805 */ /* 0x000fe4000001ff00 */
[----:B------:R-:W-:Y:S02]  /*3c20*/  I2FP.F32.S32 R249, R249 ;  /* 0x000000f900f97245 */ /* 0x000fe40000201400 */
[----:B------:R-:W-:Y:S02]  /*3c30*/  CS2R R62, SRZ ;  /* 0x00000000003e7805 */ /* 0x000fe4000001ff00 */
        /* <DEDUP_REMOVED lines=8> */
[----:B------:R-:W-:Y:S02]  /*3cc0*/  LOP3.LUT R6, R6, 0x1c0, R217, 0xf8, !PT ;  /* 0x000001c006067812 */ /* 0x000fe400078ef8d9 */
[----:B------:R-:W-:Y:S02]  /*3cd0*/  CS2R R56, SRZ ;  /* 0x0000000000387805 */ /* 0x000fe4000001ff00 */
[----:B------:R-:W-:Y:S02]  /*3ce0*/  CS2R R54, SRZ ;  /* 0x0000000000367805 */ /* 0x000fe4000001ff00 */
[----:B------:R-:W-:Y:S02]  /*3cf0*/  CS2R R52, SRZ ;  /* 0x0000000000347805 */ /* 0x000fe4000001ff00 */
[----:B------:R-:W-:Y:S02]  /*3d00*/  LOP3.LUT R220, R6, 0x38, R232, 0x78, !PT ;  /* 0x0000003806dc7812 */ /* 0x000fe400078e78e8 */
[----:B------:R-:W-:-:S02]  /*3d10*/  CS2R R46, SRZ ;  /* 0x00000000002e7805 */ /* 0x000fc4000001ff00 */
[----:B------:R-:W-:Y:S02]  /*3d20*/  CS2R R44, SRZ ;  /* 0x00000000002c7805 */ /* 0x000fe4000001ff00 */
[----:B------:R-:W-:Y:S02]  /*3d30*/  CS2R R50, SRZ ;  /* 0x0000000000327805 */ /* 0x000fe4000001ff00 */
[----:B------:R-:W-:Y:S02]  /*3d40*/  LOP3.LUT R220, R220, 0x200, R217, 0xf8, !PT ;  /* 0x00000200dcdc7812 */ /* 0x000fe400078ef8d9 */
[----:B------:R-:W-:Y:S02]  /*3d50*/  CS2R R48, SRZ ;  /* 0x0000000000307805 */ /* 0x000fe4000001ff00 */
[----:B------:R-:W-:Y:S02]  /*3d60*/  LOP3.LUT R217, R217, 0x200, RZ, 0xc0, !PT ;  /* 0x00000200d9d97812 */ /* 0x000fe400078ec0ff */
[----:B------:R-:W-:-:S02]  /*3d70*/  CS2R R42, SRZ ;  /* 0x00000000002a7805 */ /* 0x000fc4000001ff00 */
[----:B------:R-:W-:Y:S02]  /*3d80*/  LOP3.LUT R228, R13, R228, RZ, 0xfc, !PT ;  /* 0x000000e40de47212 */ /* 0x000fe400078efcff */
[----:B------:R-:W-:Y:S02]  /*3d90*/  CS2R R40, SRZ ;  /* 0x0000000000287805 */ /* 0x000fe4000001ff00 */
[----:B------:R-:W-:Y:S02]  /*3da0*/  SEL R224, R224, 0xffffffc0, !P2 ;  /* 0xffffffc0e0e07807 */ /* 0x000fe40005000000 */
[----:B------:R-:W-:Y:S02]  /*3db0*/  CS2R R38, SRZ ;  /* 0x0000000000267805 */ /* 0x000fe4000001ff00 */
[----:B------:R-:W-:Y:S02]  /*3dc0*/  LEA R227, R227, UR38, 0x1 ;  /* 0x00000026e3e37c11 */ /* 0x000fe4000f8e08ff */
[----:B------:R-:W-:-:S02]  /*3dd0*/  CS2R R36, SRZ ;  /* 0x0000000000247805 */ /* 0x000fc4000001ff00 */
[----:B------:R-:W-:Y:S02]  /*3de0*/  LEA R228, R228, UR38, 0x1 ;  /* 0x00000026e4e47c11 */ /* 0x000fe4000f8e08ff */
[----:B------:R-:W-:Y:S02]  /*3df0*/  CS2R R30, SRZ ;  /* 0x00000000001e7805 */ /* 0x000fe4000001ff00 */
[----:B------:R-:W-:Y:S01]  /*3e00*/  SEL R223, R223, 0xffffffe0, !P1 ;  /* 0xffffffe0dfdf7807 */ /* 0x000fe20004800000 */
[C---:B------:R-:W-:Y:S01]  /*3e10*/  IMAD.IADD R222, R224.reuse, 0x1, R227 ;  /* 0x00000001e0de7824 */ /* 0x040fe200078e02e3 */
[----:B------:R-:W-:Y:S01]  /*3e20*/  CS2R R28, SRZ ;  /* 0x00000000001c7805 */ /* 0x000fe2000001ff00 */
[--C-:B------:R-:W-:Y:S01]  /*3e30*/  IMAD.IADD R224, R224, 0x1, R228.reuse ;  /* 0x00000001e0e07824 */ /* 0x100fe200078e02e4 */
[----:B------:R-:W-:Y:S01]  /*3e40*/  LOP3.LUT R243, R243, R12, RZ, 0xfc, !PT ;  /* 0x0000000cf3f37212 */ /* 0x000fe200078efcff */
[----:B------:R-:W-:Y:S01]  /*3e50*/  IMAD.IADD R225, R227, 0x1, R223 ;  /* 0x00000001e3e17824 */ /* 0x000fe200078e02df */
[----:B------:R-:W-:Y:S01]  /*3e60*/  CS2R R34, SRZ ;  /* 0x0000000000227805 */ /* 0x000fe2000001ff00 */
[C---:B------:R-:W-:Y:S01]  /*3e70*/  IMAD.IADD R226, R223.reuse, 0x1, R228 ;  /* 0x00000001dfe27824 */ /* 0x040fe200078e02e4 */
[----:B------:R-:W-:Y:S01]  /*3e80*/  CS2R R32, SRZ ;  /* 0x0000000000207805 */ /* 0x000fe2000001ff00 */
[----:B------:R-:W-:Y:S01]  /*3e90*/  IMAD.IADD R221, R223, 0x1, R222 ;  /* 0x00000001dfdd7824 */ /* 0x000fe200078e02de */
[----:B------:R-:W-:-:S02]  /*3ea0*/  CS2R R26, SRZ ;  /* 0x00000000001a7805 */ /* 0x000fc4000001ff00 */
[----:B------:R-:W-:Y:S02]  /*3eb0*/  CS2R R24, SRZ ;  /* 0x0000000000187805 */ /* 0x000fe4000001ff00 */
[----:B------:R-:W-:Y:S02]  /*3ec0*/  CS2R R22, SRZ ;  /* 0x0000000000167805 */ /* 0x000fe4000001ff00 */
[----:B------:R-:W-:Y:S02]  /*3ed0*/  CS2R R20, SRZ ;  /* 0x0000000000147805 */ /* 0x000fe4000001ff00 */
[----:B------:R-:W-:Y:S01]  /*3ee0*/  LOP3.LUT P4, RZ, R218, 0x8, RZ, 0xc0, !PT ;  /* 0x00000008daff7812 */ /* 0x000fe2000788c0ff */
[----:B------:R-:W-:Y:S01]  /*3ef0*/  IMAD.IADD R223, R223, 0x1, R224 ;  /* 0x00000001dfdf7824 */ /* 0x000fe200078e02e0 */
[----:B------:R-:W-:Y:S01]  /*3f00*/  LOP3.LUT R219, R219, 0x200, R3, 0xf8, !PT ;  /* 0x00000200dbdb7812 */ /* 0x000fe200078ef803 */
[----:B------:R-:W1:Y:S01]  /*3f10*/  LDCU UR8, c[0x0][0x440] ;  /* 0x00008800ff0877ac */ /* 0x000e620008000800 */
[----:B------:R-:W1:Y:S01]  /*3f20*/  LDCU UR9, c[0x0][0x3e0] ;  /* 0x00007c00ff0977ac */ /* 0x000e620008000800 */
[----:B------:R-:W-:Y:S01]  /*3f30*/  UIADD3 UR51, UPT, UPT, UR51, 0x40, -UR41 ;  /* 0x0000004033337890 */ /* 0x000fe2000fffe829 */
[----:B----4-:R-:W-:Y:S01]  /*3f40*/  @P0 FMUL.FTZ R2, R11, R10 ;  /* 0x0000000a0b020220 */ /* 0x010fe20000410000 */
[----:B--2---:R-:W-:Y:S01]  /*3f50*/  IADD3 R4, P3, P0, R4, UR48, R7 ;  /* 0x0000003004047c10 */ /* 0x004fe2000f87e007 */
[----:B------:R-:W-:-:S02]  /*3f60*/  IMAD.U32 R7, RZ, RZ, UR39 ;  /* 0x00000027ff077e24 */ /* 0x000fc4000f8e00ff */
        /* <DEDUP_REMOVED lines=8> */
[----:B------:R-:W-:Y:S01]  /*3ff0*/  IADD3.X R2, PT, PT, R5, UR14, RZ, P3, P0 ;  /* 0x0000000e05027c10 */ /* 0x000fe20009fe04ff */
[----:B------:R-:W-:Y:S01]  /*4000*/  IMAD.MOV.U32 R5, RZ, RZ, 0x10 ;  /* 0x00000010ff057424 */ /* 0x000fe200078e00ff */
[----:B------:R-:W-:Y:S01]  /*4010*/  LOP3.LUT P3, RZ, R218, 0x4, RZ, 0xc0, !PT ;  /* 0x00000004daff7812 */ /* 0x000fe2000786c0ff */
[----:B------:R-:W2:Y:S01]  /*4020*/  LDCU UR14, c[0x0][0x590] ;  /* 0x0000b200ff0e77ac */ /* 0x000ea20008000800 */
[----:B------:R-:W-:-:S02]  /*4030*/  IADD3 R7, PT, PT, R7, UR41, R237 ;  /* 0x0000002907077c10 */ /* 0x000fc4000fffe0ed */
[----:B------:R-:W-:Y:S02]  /*4040*/  SEL R5, R5, 0xfffffff0, !P3 ;  /* 0xfffffff005057807 */ /* 0x000fe40005800000 */
[----:B------:R-:W-:Y:S01]  /*4050*/  LOP3.LUT R5, R217, 0xc00, R3, 0xf8, !PT ;  /* 0x00000c00d9057812 */ /* 0x000fe200078ef803 */
[----:B------:R-:W-:-:S03]  /*4060*/  VIADD R6, R7, -UR43 ;  /* 0x8000002b07067c36 */ /* 0x000fc60008000000 */
[----:B------:R-:W-:Y:S01]  /*4070*/  LOP3.LUT R5, R5, R0, RZ, 0xfc, !PT ;  /* 0x0000000005057212 */ /* 0x000fe200078efcff */
[----:B------:R-:W-:Y:S01]  /*4080*/  IMAD.WIDE.U32 R4, R4, -0x2daee0ad, RZ ;  /* 0xd2511f5304047825 */ /* 0x000fe200078e00ff */
[----:B------:R4:W-:Y:S04]  /*4090*/  STL [R1], R2 ;  /* 0x0000000201007387 */ /* 0x0009e80000100800 */
[----:B------:R1:W-:Y:S04]  /*40a0*/  STL [R1+0x4], R6 ;  /* 0x0000040601007387 */ /* 0x0003e80000100800 */
[----:B------:R1:W-:Y:S01]  /*40b0*/  STL.64 [R1+0x18], R4 ;  /* 0x0000180401007387 */ /* 0x0003e20000100a00 */
[----:B---3--:R-:W-:-:S02]  /*40c0*/  R2UR UR58, R8 ;  /* 0x00000000083a72ca */ /* 0x008fc400000e0000 */
[----:B------:R-:W-:Y:S02]  /*40d0*/  R2UR UR59, R9 ;  /* 0x00000000093b72ca */ /* 0x000fe400000e0000 */
[----:B------:R-:W-:Y:S02]  /*40e0*/  LOP3.LUT P0, RZ, R218, 0x2, RZ, 0xc0, !PT ;  /* 0x00000002daff7812 */ /* 0x000fe4000780c0ff */
[----:B------:R-:W-:Y:S01]  /*40f0*/  SEL R216, R216, 0xffffffc0, !P3 ;  /* 0xffffffc0d8d87807 */ /* 0x000fe20005800000 */
[----:B--2---:R-:W-:Y:S01]  /*4100*/  USHF.L.U32 UR14, UR14, 0x6, URZ ;  /* 0x000000060e0e7899 */ /* 0x004fe200080006ff */
[----:B----4-:R-:W-:-:S05]  /*4110*/  IMAD.MOV.U32 R2, RZ, RZ, 0x20 ;  /* 0x00000020ff027424 */ /* 0x010fca00078e00ff */
[----:B------:R-:W-:Y:S01]  /*4120*/  UIADD3 UR17, UPT, UPT, UR58, -0x61c88647, URZ ;  /* 0x9e3779b93a117890 */ /* 0x000fe2000fffe0ff */
[----:B------:R-:W-:Y:S01]  /*4130*/  SEL R2, R2, 0xffffffe0, !P0 ;  /* 0xffffffe002027807 */ /* 0x000fe20004000000 */
[----:B------:R-:W-:Y:S02]  /*4140*/  UIADD3 UR15, UPT, UPT, UR59, -0x4498517b, URZ ;  /* 0xbb67ae853b0f7890 */ /* 0x000fe4000fffe0ff */
[----:B------:R-:W-:Y:S02]  /*4150*/  UIADD3 UR57, UPT, UPT, UR58, 0x3c6ef372, URZ ;  /* 0x3c6ef3723a397890 */ /* 0x000fe4000fffe0ff */
[----:B------:R-:W-:Y:S02]  /*4160*/  UIADD3 UR56, UPT, UPT, UR59, 0x76cf5d0a, URZ ;  /* 0x76cf5d0a3b387890 */ /* 0x000fe4000fffe0ff */
[----:B------:R-:W-:Y:S02]  /*4170*/  UIADD3 UR55, UPT, UPT, UR58, -0x255992d5, URZ ;  /* 0xdaa66d2b3a377890 */ /* 0x000fe4000fffe0ff */
[----:B------:R-:W-:-:S02]  /*4180*/  UIADD3 UR54, UPT, UPT, UR59, 0x32370b8f, URZ ;  /* 0x32370b8f3b367890 */ /* 0x000fc4000fffe0ff */
[----:B------:R-:W-:Y:S02]  /*4190*/  UIADD3 UR53, UPT, UPT, UR58, 0x78dde6e4, URZ ;  /* 0x78dde6e43a357890 */ /* 0x000fe4000fffe0ff */
[----:B------:R-:W-:Y:S02]  /*41a0*/  UIADD3 UR52, UPT, UPT, UR59, -0x126145ec, URZ ;  /* 0xed9eba143b347890 */ /* 0x000fe4000fffe0ff */
[----:B------:R-:W-:Y:S02]  /*41b0*/  UIADD3 UR49, UPT, UPT, UR58, 0x1715609d, URZ ;  /* 0x1715609d3a317890 */ /* 0x000fe4000fffe0ff */
[----:B------:R-:W-:Y:S02]  /*41c0*/  UIADD3 UR48, UPT, UPT, UR59, -0x56f99767, URZ ;  /* 0xa90668993b307890 */ /* 0x000fe4000fffe0ff */
[----:B------:R-:W-:Y:S02]  /*41d0*/  UIADD3 UR43, UPT, UPT, UR58, -0x4ab325aa, URZ ;  /* 0xb54cda563a2b7890 */ /* 0x000fe4000fffe0ff */
[----:B-1----:R-:W-:-:S12]  /*41e0*/  UIADD3 UR31, UPT, UPT, UR59, 0x646e171e, URZ ;  /* 0x646e171e3b1f7890 */ /* 0x002fd8000fffe0ff */
.L_x_822:
[----:B------:R-:W0:Y:S01]  /*41f0*/  LDGDEPBAR ;  /* 0x00000000000079af */ /* 0x000e220000000000 */
[----:B------:R-:W-:Y:S01]  /*4200*/  IMAD.U32 R116, RZ, RZ, UR10 ;  /* 0x0000000aff747e24 */ /* 0x000fe2000f8e00ff */
[----:B------:R-:W-:Y:S01]  /*4210*/  LEA R230, R219, UR4, 0x1 ;  /* 0x00000004dbe67c11 */ /* 0x000fe2000f8e08ff */
[----:B------:R-:W-:Y:S03]  /*4220*/  IMAD.U32 R117, RZ, RZ, UR11 ;  /* 0x0000000bff757e24 */ /* 0x000fe6000f8e00ff */
[----:B--2---:R-:W2:Y:S01]  /*4230*/  LDL.64 R118, [R1+0x18] ;  /* 0x0000180001767983 */ /* 0x004ea20000100a00 */
[----:B------:R-:W-:Y:S01]  /*4240*/  LEA R229, R220, UR4, 0x1 ;  /* 0x00000004dce57c11 */ /* 0x000fe2000f8e08ff */
[----:B------:R-:W-:Y:S01]  /*4250*/  VIADD R234, R234, 0xfffffffc ;  /* 0xfffffffceaea7836 */ /* 0x000fe20000000000 */
[----:B------:R-:W-:Y:S03]  /*4260*/  LEA R128, R233, UR4, 0x1 ;  /* 0x00000004e9807c11 */ /* 0x000fe6000f8e08ff */
[----:B------:R-:W3:Y:S01]  /*4270*/  LDL R120, [R1+0x4] ;  /* 0x0000040001787983 */ /* 0x000ee20000100800 */
[C---:B-----5:R-:W-:Y:S01]  /*4280*/  FSETP.NEU.FTZ.AND P6, PT, R236.reuse, -INF , PT ;  /* 0xff800000ec00780b */ /* 0x060fe20003fdd000 */
[----:B------:R-:W-:Y:S01]  /*4290*/  UIADD3 UR39, UPT, UPT, UR39, -0x40, URZ ;  /* 0xffffffc027277890 */ /* 0x000fe2000fffe0ff */
[----:B------:R-:W-:Y:S03]  /*42a0*/  FSETP.NEU.FTZ.AND P1, PT, R235, -INF , PT ;  /* 0xff800000eb00780b */ /* 0x000fe60003f3d000 */
[----:B------:R-:W4:Y:S01]  /*42b0*/  LDL R121, [R1] ;  /* 0x0000000001797983 */ /* 0x000f220000100800 */
[----:B------:R-:W-:Y:S01]  /*42c0*/  SHF.R.U32.HI R122, RZ, 0x7, R218 ;  /* 0x00000007ff7a7819 */ /* 0x000fe200000116da */
[----:B------:R-:W-:Y:S01]  /*42d0*/  UISETP.GE.AND UP0, UPT, UR39, UR51, UPT ;  /* 0x000000332700728c */ /* 0x000fe2000bf06270 */
[----:B------:R-:W-:Y:S01]  /*42e0*/  LOP3.LUT R231, R217, 0x400, R3, 0xf8, !PT ;  /* 0x00000400d9e77812 */ /* 0x000fe200078ef803 */
[----:B------:R-:W-:Y:S02]  /*42f0*/  USHF.L.U32 UR21, UR45, 0x6, URZ ;  /* 0x000000062d157899 */ /* 0x000fe400080006ff */
[----:B------:R-:W-:Y:S01]  /*4300*/  UIADD3 UR40, UPT, UPT, UR40, -0x1, URZ ;  /* 0xffffffff28287890 */ /* 0x000fe2000fffe0ff */
[----:B------:R-:W-:Y:S01]  /*4310*/  LOP3.LUT R231, R231, R0, RZ, 0xfc, !PT ;  /* 0x00000000e7e77212 */ /* 0x000fe200078efcff */
[----:B------:R-:W-:Y:S03]  /*4320*/  UIADD3 UR21, UPT, UPT, UR21, 0x40, URZ ;  /* 0x0000004015157890 */ /* 0x000fe6000fffe0ff */
[----:B------:R-:W-:Y:S01]  /*4330*/  LEA R231, R231, UR4, 0x1 ;  /* 0x00000004e7e77c11 */ /* 0x000fe2000f8e08ff */
[----:B------:R-:W-:Y:S06]  /*4340*/  UISETP.LT.AND UP0, UPT, UR21, UR41, UP0 ;  /* 0x000000291500728c */ /* 0x000fec0008701270 */
[----:B------:R-:W-:Y:S01]  /*4350*/  PLOP3.LUT P2, PT, PT, PT, UP0, 0x80, 0x8 ;  /* 0x000000000008781c */ /* 0x000fe20003f4f008 */
[----:B------:R-:W-:Y:S11]  /*4360*/  UISETP.GT.AND UP0, UPT, UR40, UR50, UPT ;  /* 0x000000322800728c */ /* 0x000ff6000bf04270 */
[----:B------:R-:W-:Y:S04]  /*4370*/  @UP0 UIADD3 UR28, UP1, UPT, UR18, -0x100, URZ ;  /* 0xffffff00121c0890 */ /* 0x000fe8000ff3e0ff */
[----:B------:R-:W-:Y:S02]  /*4380*/  @UP0 UIADD3.X UR21, UPT, UPT, UR19, -0x1, URZ, UP1, !UPT ;  /* 0xffffffff13150890 */ /* 0x000fe40008ffe4ff */
[----:B------:R-:W-:Y:S04]  /*4390*/  @UP0 UIADD3 UR10, UP1, UPT, UR10, -0x100, URZ ;  /* 0xffffff000a0a0890 */ /* 0x000fe8000ff3e0ff */
[----:B------:R-:W-:Y:S01]  /*43a0*/  @UP0 UIADD3.X UR11, UPT, UPT, UR11, -0x1, URZ, UP1, !UPT ;  /* 0xffffffff0b0b0890 */ /* 0x000fe20008ffe4ff */
[----:B------:R-:W-:Y:S04]  /*43b0*/  DEPBAR.LE SB0, 0x0 ;  /* 0x000080000000791a */ /* 0x000fe80000000000 */
[----:B------:R-:W-:Y:S06]  /*43c0*/  BAR.SYNC.DEFER_BLOCKING 0x0 ;  /* 0x0000000000007b1d */ /* 0x000fec0000010000 */
[----:B------:R-:W-:Y:S06]  /*43d0*/  LDSM.16.M88.4 R16, [R228] ;  /* 0x00000000e410783b */ /* 0x000fec0000000200 */
[----:B-1----:R-:W1:Y:S06]  /*43e0*/  LDSM.16.M88.4 R8, [R227+0x10000] ;  /* 0x01000000e308783b */ /* 0x002e6c0000000200 */
[----:B------:R-:W1:Y:S06]  /*43f0*/  LDSM.16.M88.4 R84, [R227+0x10800] ;  /* 0x01080000e354783b */ /* 0x000e6c0000000200 */
[----:B------:R-:W-:Y:S06]  /*4400*/  LDSM.16.M88.4 R88, [R226] ;  /* 0x00000000e258783b */ /* 0x000fec0000000200 */
[----:B------:R-:W1:Y:S06]  /*4410*/  LDSM.16.M88.4 R92, [R225+0x10000] ;  /* 0x01000000e15c783b */ /* 0x000e6c0000000200 */
[----:B------:R-:W1:Y:S06]  /*4420*/  LDSM.16.M88.4 R96, [R225+0x10800] ;  /* 0x01080000e160783b */ /* 0x000e6c0000000200 */
[----:B------:R-:W-:Y:S06]  /*4430*/  LDSM.16.M88.4 R100, [R224] ;  /* 0x00000000e064783b */ /* 0x000fec0000000200 */
[----:B------:R-:W1:Y:S02]  /*4440*/  LDSM.16.M88.4 R104, [R222+0x10000] ;  /* 0x01000000de68783b */ /* 0x000e640000000200 */
[C---:B-1----:R-:W-:Y:S04]  /*4450*/  HMMA.16816.F32 R4, R16.reuse, R8, RZ ;  /* 0x000000081004723c */ /* 0x042fe800000018ff */
[----:B------:R-:W-:Y:S04]  /*4460*/  LDSM.16.M88.4 R108, [R223] ;  /* 0x00000000df6c783b */ /* 0x000fe80000000200 */
[C---:B------:R-:W-:Y:S02]  /*4470*/  HMMA.16816.F32 R8, R16.reuse, R10, RZ ;  /* 0x0000000a1008723c */ /* 0x040fe400000018ff */
[----:B------:R-:W-:Y:S06]  /*4480*/  LDSM.16.M88.4 R112, [R221+0x10000] ;  /* 0x01000000dd70783b */ /* 0x000fec0000000200 */
[C---:B------:R-:W-:Y:S08]  /*4490*/  HMMA.16816.F32 R12, R16.reuse, R84, RZ ;  /* 0x00000054100c723c */ /* 0x040ff000000018ff */
[----:B------:R-:W-:Y:S01]  /*44a0*/  HMMA.16816.F32 R16, R16, R86, RZ ;  /* 0x000000561010723c */ /* 0x000fe200000018ff */
[----:B------:R-:W1:Y:S07]  /*44b0*/  LDSM.16.M88.4 R84, [R222+0x10800] ;  /* 0x01080000de54783b */ /* 0x000e6e0000000200 */
[C---:B------:R-:W-:Y:S08]  /*44c0*/  HMMA.16816.F32 R4, R88.reuse, R92, R4 ;  /* 0x0000005c5804723c */ /* 0x040ff00000001804 */
        /* <DEDUP_REMOVED lines=9> */
[C---:B-1----:R-:W-:Y:S08]  /*4560*/  HMMA.16816.F32 R12, R100.reuse, R84, R12 ;  /* 0x00000054640c723c */ /* 0x042ff0000000180c */
[----:B------:R-:W-:Y:S01]  /*4570*/  HMMA.16816.F32 R16, R100, R86, R16 ;  /* 0x000000566410723c */ /* 0x000fe20000001810 */
[----:B------:R-:W1:Y:S06]  /*4580*/  LDSM.16.M88.4 R84, [R227+0x12800] ;  /* 0x01280000e354783b */ /* 0x000e6c0000000200 */
[----:B------:R-:W1:Y:S01]  /*4590*/  LDSM.16.M88.4 R100, [R226+0x2000] ;  /* 0x00200000e264783b */ /* 0x000e620000000200 */
[C---:B------:R-:W-:Y:S08]  /*45a0*/  HMMA.16816.F32 R4, R108.reuse, R112, R4 ;  /* 0x000000706c04723c */ /* 0x040ff00000001804 */
[C---:B------:R-:W-:Y:S01]  /*45b0*/  HMMA.16816.F32 R8, R108.reuse, R114, R8 ;  /* 0x000000726c08723c */ /* 0x040fe20000001808 */
[----:B------:R-:W-:Y:S07]  /*45c0*/  LDSM.16.M88.4 R112, [R222+0x12000] ;  /* 0x01200000de70783b */ /* 0x000fee0000000200 */
[C---:B------:R-:W-:Y:S08]  /*45d0*/  HMMA.16816.F32 R12, R108.reuse, R88, R12 ;  /* 0x000000586c0c723c */ /* 0x040ff0000000180c */
        /* <DEDUP_REMOVED lines=50> */
[----:B------:R1:W3:Y:S06]  /*4900*/  LDSM.16.M88.4 R84, [R227+0x16800] ;  /* 0x01680000e354783b */ /* 0x0002ec0000000200 */
[----:B------:R-:W3:Y:S01]  /*4910*/  LDSM.16.M88.4 R92, [R226+0x6000] ;  /* 0x00600000e25c783b */ /* 0x000ee20000000200 */
[C---:B----4-:R-:W-:Y:S08]  /*4920*/  HMMA.16816.F32 R4, R100.reuse, R104, R4 ;  /* 0x000000686404723c */ /* 0x050ff00000001804 */
[C---:B------:R-:W-:Y:S01]  /*4930*/  HMMA.16816.F32 R8, R100.reuse, R106, R8 ;  /* 0x0000006a6408723c */ /* 0x040fe20000001808 */
[----:B------:R-:W-:Y:S07]  /*4940*/  LDSM.16.M88.4 R104, [R222+0x16000] ;  /* 0x01600000de68783b */ /* 0x000fee0000000200 */
[C---:B--2---:R-:W-:Y:S03]  /*4950*/  HMMA.16816.F32 R12, R100.reuse, R88, R12 ;  /* 0x00000058640c723c */ /* 0x044fe6000000180c */
[----:B-1----:R-:W-:Y:S05]  /*4960*/  LEA R227, R243, UR4, 0x1 ;  /* 0x00000004f3e37c11 */ /* 0x002fea000f8e08ff */
[----:B------:R-:W-:Y:S01]  /*4970*/  HMMA.16816.F32 R16, R100, R90, R16 ;  /* 0x0000005a6410723c */ /* 0x000fe20000001810 */
[----:B------:R1:W2:Y:S06]  /*4980*/  LDSM.16.M88.4 R88, [R225+0x16800] ;  /* 0x01680000e158783b */ /* 0x0002ac0000000200 */
[----:B------:R-:W4:Y:S01]  /*4990*/  LDSM.16.M88.4 R100, [R224+0x6000] ;  /* 0x00600000e064783b */ /* 0x000f220000000200 */
[C---:B------:R-:W-:Y:S08]  /*49a0*/  HMMA.16816.F32 R4, R108.reuse, R112, R4 ;  /* 0x000000706c04723c */ /* 0x040ff00000001804 */
[C---:B------:R-:W-:Y:S01]  /*49b0*/  HMMA.16816.F32 R8, R108.reuse, R114, R8 ;  /* 0x000000726c08723c */ /* 0x040fe20000001808 */
[----:B------:R-:W-:Y:S07]  /*49c0*/  LDSM.16.M88.4 R112, [R221+0x16000] ;  /* 0x01600000dd70783b */ /* 0x000fee0000000200 */
[C---:B---3--:R-:W-:Y:S03]  /*49d0*/  HMMA.16816.F32 R12, R108.reuse, R84, R12 ;  /* 0x000000546c0c723c */ /* 0x048fe6000000180c */
[----:B-1----:R-:W-:Y:S05]  /*49e0*/  IMAD.IADD R225, R227, 0x1, R2 ;  /* 0x00000001e3e17824 */ /* 0x002fea00078e0202 */
[----:B------:R-:W-:Y:S01]  /*49f0*/  HMMA.16816.F32 R16, R108, R86, R16 ;  /* 0x000000566c10723c */ /* 0x000fe20000001810 */
[----:B------:R1:W3:Y:S06]  /*4a00*/  LDSM.16.M88.4 R84, [R222+0x16800] ;  /* 0x01680000de54783b */ /* 0x0002ec0000000200 */
[----:B------:R-:W3:Y:S01]  /*4a10*/  LDSM.16.M88.4 R108, [R223+0x6000] ;  /* 0x00600000df6c783b */ /* 0x000ee20000000200 */
[C---:B------:R-:W-:Y:S05]  /*4a20*/  HMMA.16816.F32 R4, R92.reuse, R96, R4 ;  /* 0x000000605c04723c */ /* 0x040fea0000001804 */
[----:B------:R-:W-:Y:S03]  /*4a30*/  FMUL.FTZ R96, R236, 1.4426950216293334961 ;  /* 0x3fb8aa3bec607820 */ /* 0x000fe60000410000 */
[C---:B------:R-:W-:Y:S08]  /*4a40*/  HMMA.16816.F32 R8, R92.reuse, R98, R8 ;  /* 0x000000625c08723c */ /* 0x040ff00000001808 */
[C---:B--2---:R-:W-:Y:S03]  /*4a50*/  HMMA.16816.F32 R12, R92.reuse, R88, R12 ;  /* 0x000000585c0c723c */ /* 0x044fe6000000180c */
[----:B------:R-:W-:Y:S01]  /*4a60*/  @!P2 VIADDMNMX R89, R120, -R241, UR41, PT ;  /* 0x000000297859ae46 */ /* 0x000fe2000b8009f1 */
[----:B-1----:R-:W-:Y:S01]  /*4a70*/  IMAD.IADD R222, R216, 0x1, R227 ;  /* 0x00000001d8de7824 */ /* 0x002fe200078e02e3 */
[----:B------:R-:W-:Y:S03]  /*4a80*/  @!P2 VIADDMNMX R88, R120, -R240, UR41, PT ;  /* 0x000000297858ae46 */ /* 0x000fe6000b8009f0 */
[----:B------:R-:W-:Y:S03]  /*4a90*/  HMMA.16816.F32 R16, R92, R90, R16 ;  /* 0x0000005a5c10723c */ /* 0x000fe60000001810 */
[----:B------:R-:W-:Y:S02]  /*4aa0*/  @!P2 VIADD R92, R244, 0x1 ;  /* 0x00000001f45ca836 */ /* 0x000fe40000000000 */
[----:B------:R-:W-:Y:S03]  /*4ab0*/  IMAD.WIDE.U32 R90, R234, -0x326172a9, RZ ;  /* 0xcd9e8d57ea5a7825 */ /* 0x000fe600078e00ff */
[C---:B----4-:R-:W-:Y:S05]  /*4ac0*/  HMMA.16816.F32 R4, R100.reuse, R104, R4 ;  /* 0x000000686404723c */ /* 0x050fea0000001804 */
[CC--:B------:R-:W-:Y:S02]  /*4ad0*/  @!P2 ISETP.GE.AND P0, PT, R92.reuse, R89.reuse, PT ;  /* 0x000000595c00a20c */ /* 0x0c0fe40003f06270 */
[-C--:B------:R-:W-:Y:S01]  /*4ae0*/  @!P2 ISETP.GE.AND P5, PT, R92, R88.reuse, PT ;  /* 0x000000585c00a20c */ /* 0x080fe20003fa6270 */
[C---:B------:R-:W-:Y:S03]  /*4af0*/  HMMA.16816.F32 R8, R100.reuse, R106, R8 ;  /* 0x0000006a6408723c */ /* 0x040fe60000001808 */
[----:B------:R-:W-:Y:S05]  /*4b00*/  LOP3.LUT R91, R121, UR58, R91, 0x96, !PT ;  /* 0x0000003a795b7c12 */ /* 0x000fea000f8e965b */
[C---:B---3--:R-:W-:Y:S01]  /*4b10*/  HMMA.16816.F32 R12, R100.reuse, R84, R12 ;  /* 0x00000054640c723c */ /* 0x048fe2000000180c */
[----:B------:R-:W-:Y:S04]  /*4b20*/  IMAD.U32 R84, RZ, RZ, UR45 ;  /* 0x0000002dff547e24 */ /* 0x000fe8000f8e00ff */
[----:B------:R-:W-:Y:S03]  /*4b30*/  IMAD R84, R84, 0x2, R122 ;  /* 0x0000000254547824 */ /* 0x000fe600078e027a */
[----:B------:R-:W-:Y:S01]  /*4b40*/  HMMA.16816.F32 R16, R100, R86, R16 ;  /* 0x000000566410723c */ /* 0x000fe20000001810 */
[----:B------:R-:W-:Y:S02]  /*4b50*/  IMAD.MOV.U32 R102, RZ, RZ, 0x10 ;  /* 0x00000010ff667424 */ /* 0x000fe400078e00ff */
[----:B------:R-:W-:Y:S03]  /*4b60*/  LOP3.LUT R84, R84, UR59, R119, 0x96, !PT ;  /* 0x0000003b54547c12 */ /* 0x000fe6000f8e9677 */
[----:B------:R-:W-:Y:S02]  /*4b70*/  SEL R102, R102, 0xfffffff0, !P3 ;  /* 0xfffffff066667807 */ /* 0x000fe40005800000 */
[C---:B------:R-:W-:Y:S05]  /*4b80*/  HMMA.16816.F32 R4, R108.reuse, R112, R4 ;  /* 0x000000706c04723c */ /* 0x040fea0000001804 */
[----:B------:R-:W-:Y:S02]  /*4b90*/  IMAD.WIDE.U32 R94, R84, -0x326172a9, RZ ;  /* 0xcd9e8d57545e7825 */ /* 0x000fe400078e00ff */
[----:B------:R-:W1:Y:S01]  /*4ba0*/  LDSM.16.M88.4 R84, [R221+0x16800] ;  /* 0x01680000dd54783b */ /* 0x000e620000000200 */
[C---:B------:R-:W-:Y:S03]  /*4bb0*/  HMMA.16816.F32 R8, R108.reuse, R114, R8 ;  /* 0x000000726c08723c */ /* 0x040fe60000001808 */
[----:B------:R-:W-:Y:S01]  /*4bc0*/  LOP3.LUT R90, R90, UR17, R95, 0x96, !PT ;  /* 0x000000115a5a7c12 */ /* 0x000fe2000f8e965f */
[----:B------:R-:W-:Y:S04]  /*4bd0*/  FMUL.FTZ R95, R235, 1.4426950216293334961 ;  /* 0x3fb8aa3beb5f7820 */ /* 0x000fe80000410000 */
[----:B------:R-:W-:Y:S04]  /*4be0*/  IMAD.WIDE.U32 R100, R90, -0x2daee0ad, RZ ;  /* 0xd2511f535a647825 */ /* 0x000fe800078e00ff */
[----:B------:R-:W-:Y:S01]  /*4bf0*/  FADD.FTZ R92, R251, R5 ;  /* 0x00000005fb5c7221 */ /* 0x000fe20000010000 */
[----:B------:R-:W-:Y:S01]  /*4c00*/  FSEL R5, R96, RZ, P6 ;  /* 0x000000ff60057208 */ /* 0x000fe20003000000 */
[----:B------:R-:W-:Y:S04]  /*4c10*/  IMAD.WIDE.U32 R96, R91, -0x2daee0ad, RZ ;  /* 0xd2511f535b607825 */ /* 0x000fe800078e00ff */
[----:B------:R-:W-:Y:S01]  /*4c20*/  FADD.FTZ R93, R252, R4 ;  /* 0x00000004fc5d7221 */ /* 0x000fe20000010000 */
[-C--:B------:R-:W-:Y:S01]  /*4c30*/  @!P2 ISETP.GE.AND P6, PT, R244, R88.reuse, PT ;  /* 0x00000058f400a20c */ /* 0x080fe20003fc6270 */
[----:B------:R-:W-:Y:S01]  /*4c40*/  FADD.FTZ R6, R252, R6 ;  /* 0x00000006fc067221 */ /* 0x000fe20000010000 */
[----:B------:R-:W-:Y:S01]  /*4c50*/  FSEL R4, R95, RZ, P1 ;  /* 0x000000ff5f047208 */ /* 0x000fe20000800000 */
[----:B------:R-:W-:Y:S01]  /*4c60*/  @!P2 VIADD R95, R244, 0x8 ;  /* 0x00000008f45fa836 */ /* 0x000fe20000000000 */
[----:B------:R-:W-:Y:S01]  /*4c70*/  LOP3.LUT R98, R118, UR15, R97, 0x96, !PT ;  /* 0x0000000f76627c12 */ /* 0x000fe2000f8e9661 */
[C---:B------:R-:W-:Y:S01]  /*4c80*/  @!P2 VIADD R91, R244.reuse, 0x9 ;  /* 0x00000009f45ba836 */ /* 0x040fe20000000000 */
[-C--:B------:R-:W-:Y:S01]  /*4c90*/  @!P2 ISETP.GE.AND P1, PT, R244, R89.reuse, PT ;  /* 0x00000059f400a20c */ /* 0x080fe20003f26270 */
[----:B------:R-:W-:Y:S01]  /*4ca0*/  FADD.FTZ R7, R251, R7 ;  /* 0x00000007fb077221 */ /* 0x000fe20000010000 */
[----:B------:R-:W-:Y:S01]  /*4cb0*/  @!P2 FSEL R92, R92, -INF , !P0 ;  /* 0xff8000005c5ca808 */ /* 0x000fe20004000000 */
[----:B------:R-:W-:Y:S01]  /*4cc0*/  IMAD.WIDE.U32 R98, R98, -0x326172a9, RZ ;  /* 0xcd9e8d5762627825 */ /* 0x000fe200078e00ff */
[----:B------:R-:W-:Y:S02]  /*4cd0*/  @!P2 FSEL R93, R93, -INF , !P1 ;  /* 0xff8000005d5da808 */ /* 0x000fe40004800000 */
[----:B------:R-:W-:Y:S01]  /*4ce0*/  @!P2 FSEL R6, R6, -INF , !P6 ;  /* 0xff8000000606a808 */ /* 0x000fe20007000000 */
[----:B------:R-:W-:Y:S01]  /*4cf0*/  FADD.FTZ R8, R250, R8 ;  /* 0x00000008fa087221 */ /* 0x000fe20000010000 */
[----:B------:R-:W-:Y:S01]  /*4d00*/  LOP3.LUT R94, R94, UR57, R99, 0x96, !PT ;  /* 0x000000395e5e7c12 */ /* 0x000fe2000f8e9663 */
[----:B------:R-:W-:Y:S01]  /*4d10*/  FADD.FTZ R9, R249, R9 ;  /* 0x00000009f9097221 */ /* 0x000fe20000010000 */
[CC--:B------:R-:W-:Y:S01]  /*4d20*/  @!P2 ISETP.GE.AND P1, PT, R95.reuse, R89.reuse, PT ;  /* 0x000000595f00a20c */ /* 0x0c0fe20003f26270 */
[----:B------:R-:W-:Y:S01]  /*4d30*/  @!P2 VIADD R90, R244, 0x10 ;  /* 0x00000010f45aa836 */ /* 0x000fe20000000000 */
[-C--:B------:R-:W-:Y:S01]  /*4d40*/  @!P2 ISETP.GE.AND P0, PT, R95, R88.reuse, PT ;  /* 0x000000585f00a20c */ /* 0x080fe20003f06270 */
[--C-:B------:R-:W-:Y:S01]  /*4d50*/  FFMA.FTZ R93, R93, UR12, -R5.reuse ;  /* 0x0000000c5d5d7c23 */ /* 0x100fe20008010805 */
[-C--:B------:R-:W-:Y:S01]  /*4d60*/  @!P2 ISETP.GE.AND P6, PT, R91, R89.reuse, PT ;  /* 0x000000595b00a20c */ /* 0x080fe20003fc6270 */
[----:B------:R-:W-:Y:S01]  /*4d70*/  FFMA.FTZ R92, R92, UR12, -R5 ;  /* 0x0000000c5c5c7c23 */ /* 0x000fe20008010805 */
[----:B------:R-:W-:Y:S01]  /*4d80*/  @!P2 FSEL R7, R7, -INF , !P5 ;  /* 0xff8000000707a808 */ /* 0x000fe20006800000 */
[----:B------:R-:W-:Y:S01]  /*4d90*/  IMAD.WIDE.U32 R94, R94, -0x2daee0ad, RZ ;  /* 0xd2511f535e5e7825 */ /* 0x000fe200078e00ff */
[C---:B-1----:R-:W-:Y:S01]  /*4da0*/  HMMA.16816.F32 R12, R108.reuse, R84, R12 ;  /* 0x000000546c0c723c */ /* 0x042fe2000000180c */
[----:B------:R-:W1:Y:S02]  /*4db0*/  MUFU.EX2 R119, R93 ;  /* 0x0000005d00777308 */ /* 0x000e640000000800 */
[----:B------:R-:W-:Y:S01]  /*4dc0*/  LOP3.LUT R96, R96, UR56, R101, 0x96, !PT ;  /* 0x0000003860607c12 */ /* 0x000fe2000f8e9665 */
[----:B------:R-:W-:Y:S01]  /*4dd0*/  FFMA.FTZ R7, R7, UR12, -R4 ;  /* 0x0000000c07077c23 */ /* 0x000fe20008010804 */
[----:B------:R-:W-:Y:S01]  /*4de0*/  @!P2 FSEL R8, R8, -INF , !P1 ;  /* 0xff8000000808a808 */ /* 0x000fe20004800000 */
[----:B------:R-:W-:Y:S01]  /*4df0*/  FADD.FTZ R10, R250, R10 ;  /* 0x0000000afa0a7221 */ /* 0x000fe20000010000 */
[----:B------:R-:W-:Y:S01]  /*4e00*/  @!P2 FSEL R9, R9, -INF , !P6 ;  /* 0xff8000000909a808 */ /* 0x000fe20007000000 */
[----:B------:R-:W-:Y:S03]  /*4e10*/  HMMA.16816.F32 R16, R108, R86, R16 ;  /* 0x000000566c10723c */ /* 0x000fe60000001810 */
[----:B------:R2:W3:Y:S01]  /*4e20*/  MUFU.EX2 R118, R92 ;  /* 0x0000005c00767308 */ /* 0x0004e20000000800 */
[-C--:B------:R-:W-:Y:S01]  /*4e30*/  @!P2 ISETP.GE.AND P1, PT, R90, R89.reuse, PT ;  /* 0x000000595a00a20c */ /* 0x080fe20003f26270 */
[----:B------:R-:W-:Y:S01]  /*4e40*/  IMAD.WIDE.U32 R96, R96, -0x326172a9, RZ ;  /* 0xcd9e8d5760607825 */ /* 0x000fe200078e00ff */
[-C--:B------:R-:W-:Y:S02]  /*4e50*/  @!P2 ISETP.GE.AND P6, PT, R90, R88.reuse, PT ;  /* 0x000000585a00a20c */ /* 0x080fe40003fc6270 */
[----:B------:R-:W-:Y:S01]  /*4e60*/  LOP3.LUT R90, R100, UR54, R95, 0x96, !PT ;  /* 0x00000036645a7c12 */ /* 0x000fe2000f8e965f */
[----:B------:R-:W-:Y:S04]  /*4e70*/  FADD.FTZ R11, R249, R11 ;  /* 0x0000000bf90b7221 */ /* 0x000fe80000010000 */
[----:B------:R4:W-:Y:S01]  /*4e80*/  MUFU.EX2 R120, R7 ;  /* 0x0000000700787308 */ /* 0x0009e20000000800 */
[-C--:B------:R-:W-:Y:S01]  /*4e90*/  @!P2 ISETP.GE.AND P5, PT, R91, R88.reuse, PT ;  /* 0x000000585b00a20c */ /* 0x080fe20003fa6270 */
[----:B------:R-:W-:Y:S01]  /*4ea0*/  @!P2 VIADD R84, R244, 0x11 ;  /* 0x00000011f454a836 */ /* 0x000fe20000000000 */
[----:B------:R-:W-:Y:S01]  /*4eb0*/  LOP3.LUT R98, R98, UR55, R97, 0x96, !PT ;  /* 0x0000003762627c12 */ /* 0x000fe2000f8e9661 */
[----:B------:R-:W-:Y:S01]  /*4ec0*/  IMAD.WIDE.U32 R90, R90, -0x326172a9, RZ ;  /* 0xcd9e8d575a5a7825 */ /* 0x000fe200078e00ff */
[----:B------:R-:W-:Y:S02]  /*4ed0*/  @!P2 FSEL R10, R10, -INF , !P0 ;  /* 0xff8000000a0aa808 */ /* 0x000fe40004000000 */
[----:B------:R-:W-:Y:S01]  /*4ee0*/  @!P2 FSEL R11, R11, -INF , !P5 ;  /* 0xff8000000b0ba808 */ /* 0x000fe20006800000 */
[----:B------:R-:W-:Y:S01]  /*4ef0*/  IMAD.WIDE.U32 R98, R98, -0x2daee0ad, RZ ;  /* 0xd2511f5362627825 */ /* 0x000fe200078e00ff */
[----:B------:R-:W-:Y:S03]  /*4f00*/  LOP3.LUT R85, R96, UR53, R91, 0x96, !PT ;  /* 0x0000003560557c12 */ /* 0x000fe6000f8e965b */
[--C-:B------:R-:W-:Y:S01]  /*4f10*/  FFMA.FTZ R10, R10, UR12, -R4.reuse ;  /* 0x0000000c0a0a7c23 */ /* 0x100fe20008010804 */
[----:B------:R-:W-:Y:S01]  /*4f20*/  FFMA.FTZ R11, R11, UR12, -R4 ;  /* 0x0000000c0b0b7c23 */ /* 0x000fe20008010804 */
[----:B------:R-:W-:Y:S01]  /*4f30*/  LOP3.LUT R94, R94, UR52, R99, 0x96, !PT ;  /* 0x000000345e5e7c12 */ /* 0x000fe2000f8e9663 */
[----:B--2---:R-:W-:Y:S01]  /*4f40*/  IMAD.WIDE.U32 R92, R85, -0x2daee0ad, RZ ;  /* 0xd2511f53555c7825 */ /* 0x004fe200078e00ff */
[----:B------:R2:W-:Y:S01]  /*4f50*/  MUFU.EX2 R124, R10 ;  /* 0x0000000a007c7308 */ /* 0x0005e20000000800 */
[-C--:B------:R-:W-:Y:S02]  /*4f60*/  @!P2 ISETP.GE.AND P0, PT, R84, R89.reuse, PT ;  /* 0x000000595400a20c */ /* 0x080fe40003f06270 */
[----:B------:R-:W-:Y:S01]  /*4f70*/  FADD.FTZ R12, R248, R12 ;  /* 0x0000000cf80c7221 */ /* 0x000fe20000010000 */
[----:B------:R-:W-:Y:S01]  /*4f80*/  IMAD.WIDE.U32 R94, R94, -0x326172a9, RZ ;  /* 0xcd9e8d575e5e7825 */ /* 0x000fe200078e00ff */
[----:B----4-:R-:W-:Y:S02]  /*4f90*/  LOP3.LUT R7, R98, UR48, R93, 0x96, !PT ;  /* 0x0000003062077c12 */ /* 0x010fe4000f8e965d */
[-C--:B------:R-:W-:Y:S01]  /*4fa0*/  @!P2 ISETP.GE.AND P5, PT, R84, R88.reuse, PT ;  /* 0x000000585400a20c */ /* 0x080fe20003fa6270 */
[----:B------:R-:W-:Y:S02]  /*4fb0*/  FADD.FTZ R14, R248, R14 ;  /* 0x0000000ef80e7221 */ /* 0x000fe40000010000 */
[----:B------:R4:W-:Y:S01]  /*4fc0*/  MUFU.EX2 R126, R11 ;  /* 0x0000000b007e7308 */ /* 0x0009e20000000800 */
[----:B------:R-:W-:Y:S01]  /*4fd0*/  IMAD.WIDE.U32 R86, R7, -0x326172a9, RZ ;  /* 0xcd9e8d5707567825 */ /* 0x000fe200078e00ff */
[----:B------:R-:W-:Y:S02]  /*4fe0*/  LOP3.LUT R85, R90, UR49, R95, 0x96, !PT ;  /* 0x000000315a557c12 */ /* 0x000fe4000f8e965f */
[----:B------:R-:W-:Y:S01]  /*4ff0*/  @!P2 FSEL R12, R12, -INF , !P1 ;  /* 0xff8000000c0ca808 */ /* 0x000fe20004800000 */
[----:B------:R-:W-:Y:S01]  /*5000*/  @!P2 VIADD R84, R244, 0x18 ;  /* 0x00000018f454a836 */ /* 0x000fe20000000000 */
[----:B------:R-:W-:Y:S01]  /*5010*/  LOP3.LUT R94, R94, UR43, R87, 0x96, !PT ;  /* 0x0000002b5e5e7c12 */ /* 0x000fe2000f8e9657 */
[--C-:B------:R-:W-:Y:S01]  /*5020*/  FFMA.FTZ R9, R9, UR12, -R5.reuse ;  /* 0x0000000c09097c23 */ /* 0x100fe20008010805 */
[----:B------:R-:W-:Y:S01]  /*5030*/  @!P2 FSEL R14, R14, -INF , !P6 ;  /* 0xff8000000e0ea808 */ /* 0x000fe20007000000 */
[----:B------:R-:W-:Y:S01]  /*5040*/  FFMA.FTZ R121, R6, UR12, -R4 ;  /* 0x0000000c06797c23 */ /* 0x000fe20008010804 */
[CC--:B------:R-:W-:Y:S01]  /*5050*/  @!P2 ISETP.GE.AND P1, PT, R84.reuse, R89.reuse, PT ;  /* 0x000000595400a20c */ /* 0x0c0fe20003f26270 */
[----:B------:R3:W-:Y:S01]  /*5060*/  MUFU.EX2 R122, R9 ;  /* 0x00000009007a7308 */ /* 0x0007e20000000800 */
[-C--:B------:R-:W-:Y:S01]  /*5070*/  @!P2 ISETP.GE.AND P6, PT, R84, R88.reuse, PT ;  /* 0x000000585400a20c */ /* 0x080fe20003fc6270 */
[----:B------:R-:W-:Y:S01]  /*5080*/  IMAD.WIDE.U32 R84, R85, -0x2daee0ad, RZ ;  /* 0xd2511f5355547825 */ /* 0x000fe200078e00ff */
[----:B--2---:R-:W-:Y:S03]  /*5090*/  LOP3.LUT R10, R94, 0xffff, RZ, 0xc0, !PT ;  /* 0x0000ffff5e0a7812 */ /* 0x004fe600078ec0ff */
[----:B------:R-:W-:Y:S01]  /*50a0*/  FFMA.FTZ R8, R8, UR12, -R5 ;  /* 0x0000000c08087c23 */ /* 0x000fe20008010805 */
[----:B------:R-:W-:Y:S01]  /*50b0*/  FADD.FTZ R13, R247, R13 ;  /* 0x0000000df70d7221 */ /* 0x000fe20000010000 */
[----:B------:R-:W-:Y:S02]  /*50c0*/  @!P2 VIADD R6, R244, 0x19 ;  /* 0x00000019f406a836 */ /* 0x000fe40000000000 */
[----:B------:R-:W-:Y:S01]  /*50d0*/  FADD.FTZ R16, R246, R16 ;  /* 0x00000010f6107221 */ /* 0x000fe20000010000 */
[----:B------:R-:W-:Y:S01]  /*50e0*/  LOP3.LUT R92, R92, UR31, R85, 0x96, !PT ;  /* 0x0000001f5c5c7c12 */ /* 0x000fe2000f8e9655 */
[----:B------:R-:W-:Y:S01]  /*50f0*/  MUFU.EX2 R123, R8 ;  /* 0x00000008007b7308 */ /* 0x000fe20000000800 */
[----:B------:R-:W-:Y:S01]  /*5100*/  LOP3.LUT R85, R94, 0xff, RZ, 0xc0, !PT ;  /* 0x000000ff5e557812 */ /* 0x000fe200078ec0ff */
[----:B------:R-:W-:Y:S01]  /*5110*/  FADD.FTZ R17, R245, R17 ;  /* 0x00000011f5117221 */ /* 0x000fe20000010000 */
[----:B------:R-:W-:Y:S01]  /*5120*/  SHF.R.U32.HI R10, RZ, 0x8, R10 ;  /* 0x00000008ff0a7819 */ /* 0x000fe2000001160a */
[----:B------:R-:W-:Y:S01]  /*5130*/  FADD.FTZ R18, R246, R18 ;  /* 0x00000012f6127221 */ /* 0x000fe20000010000 */
[----:B----4-:R-:W-:Y:S01]  /*5140*/  PRMT R11, R94, 0x7632, R11 ;  /* 0x000076325e0b7816 */ /* 0x010fe2000000000b */
[----:B------:R-:W-:Y:S01]  /*5150*/  FADD.FTZ R15, R247, R15 ;  /* 0x0000000ff70f7221 */ /* 0x000fe20000010000 */
[----:B------:R-:W-:Y:S03]  /*5160*/  @!P2 FSEL R13, R13, -INF , !P0 ;  /* 0xff8000000d0da808 */ /* 0x000fe60004000000 */
[----:B------:R-:W2:Y:S01]  /*5170*/  MUFU.EX2 R121, R121 ;  /* 0x0000007900797308 */ /* 0x000ea20000000800 */
[----:B------:R-:W-:Y:S01]  /*5180*/  @!P2 ISETP.GE.AND P0, PT, R6, R89, PT ;  /* 0x000000590600a20c */ /* 0x000fe20003f06270 */
[----:B------:R-:W-:Y:S01]  /*5190*/  FADD.FTZ R19, R245, R19 ;  /* 0x00000013f5137221 */ /* 0x000fe20000010000 */
[----:B------:R-:W-:Y:S01]  /*51a0*/  @!P2 FSEL R16, R16, -INF , !P1 ;  /* 0xff8000001010a808 */ /* 0x000fe20004800000 */
[--C-:B------:R-:W-:Y:S01]  /*51b0*/  FFMA.FTZ R12, R12, UR12, -R5.reuse ;  /* 0x0000000c0c0c7c23 */ /* 0x100fe20008010805 */
[----:B------:R-:W-:Y:S01]  /*51c0*/  ISETP.LE.U32.AND P1, PT, R85, UR13, PT ;  /* 0x0000000d55007c0c */ /* 0x000fe2000bf23070 */
[--C-:B------:R-:W-:Y:S01]  /*51d0*/  FFMA.FTZ R13, R13, UR12, -R5.reuse ;  /* 0x0000000c0d0d7c23 */ /* 0x100fe20008010805 */
[----:B------:R-:W-:Y:S01]  /*51e0*/  LOP3.LUT R10, R10, 0xffff, RZ, 0xc0, !PT ;  /* 0x0000ffff0a0a7812 */ /* 0x000fe200078ec0ff */
[--C-:B------:R-:W-:Y:S01]  /*51f0*/  FFMA.FTZ R16, R16, UR12, -R5.reuse ;  /* 0x0000000c10107c23 */ /* 0x100fe20008010805 */
[----:B------:R-:W-:Y:S01]  /*5200*/  LOP3.LUT R11, R11, 0xff, RZ, 0xc0, !PT ;  /* 0x000000ff0b0b7812 */ /* 0x000fe200078ec0ff */
[----:B------:R-:W-:Y:S01]  /*5210*/  FFMA.FTZ R14, R14, UR12, -R4 ;  /* 0x0000000c0e0e7c23 */ /* 0x000fe20008010804 */
[----:B------:R-:W-:Y:S01]  /*5220*/  @!P2 FSEL R17, R17, -INF , !P0 ;  /* 0xff8000001111a808 */ /* 0x000fe20004000000 */
[----:B------:R-:W-:Y:S01]  /*5230*/  MUFU.EX2 R127, R12 ;  /* 0x0000000c007f7308 */ /* 0x000fe20000000800 */
[----:B------:R-:W-:Y:S01]  /*5240*/  @!P2 FSEL R18, R18, -INF , !P6 ;  /* 0xff8000001212a808 */ /* 0x000fe20007000000 */
[----:B------:R-:W-:Y:S01]  /*5250*/  IMAD.IADD R221, R2, 0x1, R222 ;  /* 0x0000000102dd7824 */ /* 0x000fe200078e02de */
[----:B------:R-:W-:Y:S01]  /*5260*/  ISETP.LE.U32.AND P0, PT, R10, UR13, PT ;  /* 0x0000000d0a007c0c */ /* 0x000fe2000bf03070 */
[----:B------:R-:W-:Y:S01]  /*5270*/  FFMA.FTZ R5, R17, UR12, -R5 ;  /* 0x0000000c11057c23 */ /* 0x000fe20008010805 */
[----:B------:R-:W-:Y:S01]  /*5280*/  ISETP.LE.U32.AND P6, PT, R11, UR13, PT ;  /* 0x0000000d0b007c0c */ /* 0x000fe2000bfc3070 */
[----:B-1----:R-:W-:Y:S01]  /*5290*/  @!P1 FADD.FTZ R119, -R119, -RZ ;  /* 0x800000ff77779221 */ /* 0x002fe20000010100 */
[----:B------:R-:W-:Y:S01]  /*52a0*/  @!P2 FSEL R15, R15, -INF , !P5 ;  /* 0xff8000000f0fa808 */ /* 0x000fe20006800000 */
[--C-:B------:R-:W-:Y:S01]  /*52b0*/  FFMA.FTZ R18, R18, UR12, -R4.reuse ;  /* 0x0000000c12127c23 */ /* 0x100fe20008010804 */
[----:B------:R-:W-:Y:S01]  /*52c0*/  @!P2 ISETP.GE.AND P5, PT, R6, R88, PT ;  /* 0x000000580600a20c */ /* 0x000fe20003fa6270 */
[----:B------:R1:W-:Y:S01]  /*52d0*/  MUFU.EX2 R199, R5 ;  /* 0x0000000500c77308 */ /* 0x0003e20000000800 */
[C---:B---3--:R-:W-:Y:S01]  /*52e0*/  PRMT R9, R86.reuse, 0x7770, RZ ;  /* 0x0000777056097816 */ /* 0x048fe200000000ff */
[----:B------:R-:W-:Y:S01]  /*52f0*/  FFMA.FTZ R15, R15, UR12, -R4 ;  /* 0x0000000c0f0f7c23 */ /* 0x000fe20008010804 */
[----:B------:R-:W-:Y:S02]  /*5300*/  PRMT R7, R86, 0x7771, RZ ;  /* 0x0000777156077816 */ /* 0x000fe400000000ff */
[----:B------:R-:W-:Y:S01]  /*5310*/  SHF.R.U32.HI R94, RZ, 0x18, R94 ;  /* 0x00000018ff5e7819 */ /* 0x000fe2000001165e */
[----:B------:R-:W-:Y:S01]  /*5320*/  @!P0 FADD.FTZ R118, -R118, -RZ ;  /* 0x800000ff76768221 */ /* 0x000fe20000010100 */
[----:B------:R-:W-:Y:S01]  /*5330*/  @!P2 FSEL R19, R19, -INF , !P5 ;  /* 0xff8000001313a808 */ /* 0x000fe20006800000 */
[----:B--2---:R-:W-:Y:S01]  /*5340*/  @!P6 FADD.FTZ R121, -R121, -RZ ;  /* 0x800000ff7979e221 */ /* 0x004fe20000010100 */
[----:B------:R-:W-:Y:S01]  /*5350*/  ISETP.LE.U32.AND P2, PT, R9, UR13, PT ;  /* 0x0000000d09007c0c */ /* 0x000fe2000bf43070 */
[----:B------:R-:W2:Y:S01]  /*5360*/  MUFU.EX2 R201, R13 ;  /* 0x0000000d00c97308 */ /* 0x000ea20000000800 */
[C---:B------:R-:W-:Y:S01]  /*5370*/  PRMT R8, R86.reuse, 0x7772, RZ ;  /* 0x0000777256087816 */ /* 0x040fe200000000ff */
[----:B------:R-:W-:Y:S01]  /*5380*/  FFMA.FTZ R4, R19, UR12, -R4 ;  /* 0x0000000c13047c23 */ /* 0x000fe20008010804 */
[----:B------:R-:W-:Y:S02]  /*5390*/  PRMT R6, R86, 0x7773, RZ ;  /* 0x0000777356067816 */ /* 0x000fe400000000ff */
[----:B------:R-:W-:Y:S02]  /*53a0*/  ISETP.GT.U32.AND P1, PT, R7, UR13, PT ;  /* 0x0000000d07007c0c */ /* 0x000fe4000bf24070 */
[----:B------:R-:W-:Y:S03]  /*53b0*/  ISETP.LE.U32.AND P5, PT, R94, UR13, PT ;  /* 0x0000000d5e007c0c */ /* 0x000fe6000bfa3070 */
[----:B------:R3:W-:Y:S01]  /*53c0*/  MUFU.EX2 R131, R4 ;  /* 0x0000000400837308 */ /* 0x0007e20000000800 */
[----:B------:R-:W-:Y:S02]  /*53d0*/  LOP3.LUT R7, R92, 0xffff, RZ, 0xc0, !PT ;  /* 0x0000ffff5c077812 */ /* 0x000fe400078ec0ff */
[----:B------:R-:W-:Y:S01]  /*53e0*/  ISETP.GT.U32.AND P0, PT, R8, UR13, PT ;  /* 0x0000000d08007c0c */ /* 0x000fe2000bf04070 */
[----:B------:R-:W-:Y:S01]  /*53f0*/  @!P2 FADD.FTZ R123, -R123, -RZ ;  /* 0x800000ff7b7ba221 */ /* 0x000fe20000010100 */
[----:B------:R-:W-:Y:S02]  /*5400*/  ISETP.GT.U32.AND P6, PT, R6, UR13, PT ;  /* 0x0000000d06007c0c */ /* 0x000fe4000bfc4070 */
[----:B------:R-:W-:Y:S03]  /*5410*/  SHF.R.U32.HI R7, RZ, 0x8, R7 ;  /* 0x00000008ff077819 */ /* 0x000fe60000011607 */
[----:B------:R-:W4:Y:S01]  /*5420*/  MUFU.EX2 R198, R14 ;  /* 0x0000000e00c67308 */ /* 0x000f220000000800 */
[----:B------:R-:W-:Y:S01]  /*5430*/  PRMT R8, R84, 0x7770, RZ ;  /* 0x0000777054087816 */ /* 0x000fe200000000ff */
[----:B------:R-:W-:Y:S01]  /*5440*/  @P1 FADD.FTZ R122, -R122, -RZ ;  /* 0x800000ff7a7a1221 */ /* 0x000fe20000010100 */
[----:B------:R-:W-:Y:S01]  /*5450*/  LOP3.LUT R7, R7, 0xffff, RZ, 0xc0, !PT ;  /* 0x0000ffff07077812 */ /* 0x000fe200078ec0ff */
[----:B------:R-:W-:Y:S01]  /*5460*/  @!P5 FADD.FTZ R120, -R120, -RZ ;  /* 0x800000ff7878d221 */ /* 0x000fe20000010100 */
[----:B-1----:R-:W-:Y:S02]  /*5470*/  LEA R5, R233, UR5, 0x1 ;  /* 0x00000005e9057c11 */ /* 0x002fe4000f8e08ff */
[----:B------:R-:W-:Y:S01]  /*5480*/  ISETP.LE.U32.AND P2, PT, R7, UR13, PT ;  /* 0x0000000d07007c0c */ /* 0x000fe2000bf43070 */
[----:B------:R-:W-:Y:S01]  /*5490*/  @P0 FADD.FTZ R124, -R124, -RZ ;  /* 0x800000ff7c7c0221 */ /* 0x000fe20000010100 */
[----:B------:R-:W-:Y:S01]  /*54a0*/  PRMT R7, R84, 0x7771, RZ ;  /* 0x0000777154077816 */ /* 0x000fe200000000ff */
[----:B------:R-:W-:Y:S01]  /*54b0*/  @P6 FADD.FTZ R126, -R126, -RZ ;  /* 0x800000ff7e7e6221 */ /* 0x000fe20000010100 */
[----:B------:R-:W-:Y:S01]  /*54c0*/  ISETP.LE.U32.AND P0, PT, R8, UR13, PT ;  /* 0x0000000d08007c0c */ /* 0x000fe2000bf03070 */
[----:B------:R-:W-:Y:S01]  /*54d0*/  IMAD.IADD R130, R5, 0x1, R102 ;  /* 0x0000000105827824 */ /* 0x000fe200078e0266 */
[----:B------:R-:W-:Y:S01]  /*54e0*/  ISETP.GT.U32.AND P6, PT, R7, UR13, PT ;  /* 0x0000000d07007c0c */ /* 0x000fe2000bfc4070 */
[C---:B------:R-:W-:Y:S01]  /*54f0*/  VIADD R129, R5.reuse, 0x20 ;  /* 0x0000002005817836 */ /* 0x040fe20000000000 */
[----:B------:R-:W-:Y:S01]  /*5500*/  F2FP.RELU.F16.F32.PACK_AB R8, R118, R119 ;  /* 0x000000777608723e */ /* 0x000fe200000008ff */
[----:B------:R-:W-:Y:S01]  /*5510*/  @P4 VIADD R129, R5, 0xffffffe0 ;  /* 0xffffffe005814836 */ /* 0x000fe20000000000 */
[----:B------:R-:W-:Y:S01]  /*5520*/  F2FP.RELU.F16.F32.PACK_AB R7, R120, R121 ;  /* 0x000000797807723e */ /* 0x000fe200000008ff */
[----:B------:R-:W-:Y:S01]  /*5530*/  MUFU.EX2 R197, R15 ;  /* 0x0000000f00c57308 */ /* 0x000fe20000000800 */
[----:B---3--:R-:W-:Y:S01]  /*5540*/  F2FP.RELU.F16.F32.PACK_AB R4, R126, R124 ;  /* 0x0000007c7e04723e */ /* 0x008fe200000008ff */
[----:B------:R-:W-:Y:S01]  /*5550*/  STS [R128+0x22000], R8 ;  /* 0x0220000880007388 */ /* 0x000fe20000000800 */
[C---:B------:R-:W-:Y:S01]  /*5560*/  LOP3.LUT R6, R92.reuse, 0xff, RZ, 0xc0, !PT ;  /* 0x000000ff5c067812 */ /* 0x040fe200078ec0ff */
[----:B--2---:R-:W-:Y:S01]  /*5570*/  @!P2 FADD.FTZ R201, -R201, -RZ ;  /* 0x800000ffc9c9a221 */ /* 0x004fe20000010100 */
[----:B------:R-:W-:Y:S03]  /*5580*/  PRMT R9, R92, 0x7632, R9 ;  /* 0x000076325c097816 */ /* 0x000fe60000000009 */
[----:B------:R-:W-:Y:S01]  /*5590*/  STS [R128+0x22400], R7 ;  /* 0x0224000780007388 */ /* 0x000fe20000000800 */
[----:B------:R-:W-:Y:S01]  /*55a0*/  ISETP.LE.U32.AND P5, PT, R6, UR13, PT ;  /* 0x0000000d06007c0c */ /* 0x000fe2000bfa3070 */
[----:B------:R-:W1:Y:S01]  /*55b0*/  MUFU.EX2 R200, R16 ;  /* 0x0000001000c87308 */ /* 0x000e620000000800 */
[----:B------:R-:W-:Y:S03]  /*55c0*/  LOP3.LUT R9, R9, 0xff, RZ, 0xc0, !PT ;  /* 0x000000ff09097812 */ /* 0x000fe600078ec0ff */
[----:B------:R2:W-:Y:S01]  /*55d0*/  STS [R130+0x400], R4 ;  /* 0x0004000482007388 */ /* 0x0005e20000000800 */
[----:B------:R-:W-:Y:S01]  /*55e0*/  PRMT R6, R84, 0x7772, RZ ;  /* 0x0000777254067816 */ /* 0x000fe200000000ff */
[----:B------:R-:W-:Y:S01]  /*55f0*/  IMAD.IADD R125, R102, 0x1, R129 ;  /* 0x00000001667d7824 */ /* 0x000fe200078e0281 */
[----:B------:R-:W-:Y:S01]  /*5600*/  ISETP.LE.U32.AND P1, PT, R9, UR13, PT ;  /* 0x0000000d09007c0c */ /* 0x000fe2000bf23070 */
[----:B------:R-:W-:Y:S01]  /*5610*/  @P6 FADD.FTZ R199, -R199, -RZ ;  /* 0x800000ffc7c76221 */ /* 0x000fe20000010100 */
[----:B------:R-:W-:Y:S01]  /*5620*/  SHF.R.U32.HI R92, RZ, 0x18, R92 ;  /* 0x00000018ff5c7819 */ /* 0x000fe2000001165c */
[----:B------:R-:W3:Y:S01]  /*5630*/  MUFU.EX2 R196, R18 ;  /* 0x0000001200c47308 */ /* 0x000ee20000000800 */
[----:B------:R-:W-:Y:S02]  /*5640*/  PRMT R84, R84, 0x7773, RZ ;  /* 0x0000777354547816 */ /* 0x000fe400000000ff */
[----:B------:R-:W-:Y:S01]  /*5650*/  LOP3.LUT R102, R217, 0xc00, R3, 0xf8, !PT ;  /* 0x00000c00d9667812 */ /* 0x000fe200078ef803 */
[----:B------:R-:W-:Y:S01]  /*5660*/  @!P5 FADD.FTZ R127, -R127, -RZ ;  /* 0x800000ff7f7fd221 */ /* 0x000fe20000010100 */
[----:B------:R-:W-:Y:S02]  /*5670*/  ISETP.GT.U32.AND P5, PT, R6, UR13, PT ;  /* 0x0000000d06007c0c */ /* 0x000fe4000bfa4070 */
[----:B------:R-:W-:Y:S02]  /*5680*/  F2FP.RELU.F16.F32.PACK_AB R6, R122, R123 ;  /* 0x0000007b7a06723e */ /* 0x000fe400000008ff */
[----:B------:R-:W-:Y:S01]  /*5690*/  ISETP.GT.U32.AND P2, PT, R84, UR13, PT ;  /* 0x0000000d54007c0c */ /* 0x000fe2000bf44070 */
[----:B----4-:R-:W-:Y:S01]  /*56a0*/  @!P1 FADD.FTZ R198, -R198, -RZ ;  /* 0x800000ffc6c69221 */ /* 0x010fe20000010100 */
[----:B------:R-:W-:Y:S01]  /*56b0*/  ISETP.LE.U32.AND P1, PT, R92, UR13, PT ;  /* 0x0000000d5c007c0c */ /* 0x000fe2000bf23070 */
[----:B------:R4:W-:Y:S01]  /*56c0*/  STS [R130], R6 ;  /* 0x0000000682007388 */ /* 0x0009e20000000800 */
[----:B-1----:R-:W-:Y:S01]  /*56d0*/  @!P0 FADD.FTZ R200, -R200, -RZ ;  /* 0x800000ffc8c88221 */ /* 0x002fe20000010100 */
[----:B------:R-:W-:Y:S02]  /*56e0*/  LOP3.LUT R102, R102, R0, RZ, 0xfc, !PT ;  /* 0x0000000066667212 */ /* 0x000fe400078efcff */
[----:B------:R-:W-:Y:S02]  /*56f0*/  LEA R202, P0, R237, R116, 0x2 ;  /* 0x00000074edca7211 */ /* 0x000fe400078010ff */
[----:B---3--:R-:W-:Y:S01]  /*5700*/  @P5 FADD.FTZ R196, -R196, -RZ ;  /* 0x800000ffc4c45221 */ /* 0x008fe20000010100 */
[----:B--2---:R-:W-:Y:S02]  /*5710*/  F2FP.RELU.F16.F32.PACK_AB R4, R201, R127 ;  /* 0x0000007fc904723e */ /* 0x004fe400000008ff */
[----:B------:R-:W-:Y:S01]  /*5720*/  F2FP.RELU.F16.F32.PACK_AB R5, R199, R200 ;  /* 0x000000c8c705723e */ /* 0x000fe200000008ff */
[----:B------:R-:W-:Y:S01]  /*5730*/  @P2 FADD.FTZ R131, -R131, -RZ ;  /* 0x800000ff83832221 */ /* 0x000fe20000010100 */
[----:B------:R-:W-:Y:S01]  /*5740*/  LEA R228, R102, UR4, 0x1 ;  /* 0x0000000466e47c11 */ /* 0x000fe2000f8e08ff */
[----:B------:R1:W-:Y:S01]  /*5750*/  STS [R129], R4 ;  /* 0x0000000481007388 */ /* 0x0003e20000000800 */
[----:B------:R-:W-:Y:S01]  /*5760*/  @!P1 FADD.FTZ R197, -R197, -RZ ;  /* 0x800000ffc5c59221 */ /* 0x000fe20000010100 */
[----:B------:R-:W-:Y:S02]  /*5770*/  LEA.HI.X R203, R237, R117, RZ, 0x2, P0 ;  /* 0x00000075edcb7211 */ /* 0x000fe400000f14ff */
[--C-:B------:R-:W-:Y:S01]  /*5780*/  IMAD.IADD R226, R2, 0x1, R228.reuse ;  /* 0x0000000102e27824 */ /* 0x100fe200078e02e4 */
[----:B------:R-:W-:Y:S01]  /*5790*/  FSETP.GE.FTZ.AND P0, PT, R118, RZ, PT ;  /* 0x000000ff7600720b */ /* 0x000fe20003f16000 */
[----:B------:R-:W-:Y:S01]  /*57a0*/  IMAD.IADD R224, R216, 0x1, R228 ;  /* 0x00000001d8e07824 */ /* 0x000fe200078e02e4 */
[----:B------:R-:W2:Y:S01]  /*57b0*/  LDG.E R116, desc[UR36][R202.64] ;  /* 0x00000024ca747981 */ /* 0x000ea2000c1e1900 */
[----:B------:R-:W-:Y:S02]  /*57c0*/  FSETP.GE.FTZ.AND P1, PT, R119, RZ, PT ;  /* 0x000000ff7700720b */ /* 0x000fe40003f36000 */
[----:B------:R-:W-:Y:S03]  /*57d0*/  IMAD.IADD R223, R2, 0x1, R224 ;  /* 0x0000000102df7824 */ /* 0x000fe600078e02e0 */
[----:B------:R-:W3:Y:S01]  /*57e0*/  LDG.E R117, desc[UR36][R202.64+0x20] ;  /* 0x00002024ca757981 */ /* 0x000ee2000c1e1900 */
[----:B------:R-:W-:Y:S02]  /*57f0*/  FSETP.GE.FTZ.AND P2, PT, R122, RZ, PT ;  /* 0x000000ff7a00720b */ /* 0x000fe40003f56000 */
[----:B----4-:R-:W-:Y:S02]  /*5800*/  F2FP.RELU.F16.F32.PACK_AB R6, R197, R198 ;  /* 0x000000c6c506723e */ /* 0x010fe400000008ff */
[----:B------:R-:W-:Y:S02]  /*5810*/  FSETP.GE.FTZ.AND P5, PT, R123, RZ, PT ;  /* 0x000000ff7b00720b */ /* 0x000fe40003fb6000 */
[----:B------:R-:W-:Y:S01]  /*5820*/  FSETP.GE.FTZ.AND P6, PT, R126, RZ, PT ;  /* 0x000000ff7e00720b */ /* 0x000fe20003fd6000 */
[----:B------:R-:W-:Y:S06]  /*5830*/  STS [R129+0x400], R6 ;  /* 0x0004000681007388 */ /* 0x000fec0000000800 */
[----:B------:R-:W-:Y:S01]  /*5840*/  STS [R125], R5 ;  /* 0x000000057d007388 */ /* 0x000fe20000000800 */
[----:B-1----:R-:W-:Y:S05]  /*5850*/  F2FP.RELU.F16.F32.PACK_AB R4, R131, R196 ;  /* 0x000000c48304723e */ /* 0x002fea00000008ff */
[----:B------:R-:W-:Y:S06]  /*5860*/  STS [R125+0x400], R4 ;  /* 0x000400047d007388 */ /* 0x000fec0000000800 */
[----:B------:R-:W-:Y:S06]  /*5870*/  LDSM.16.M88.4 R16, [R228+0x8000] ;  /* 0x00800000e410783b */ /* 0x000fec0000000200 */
[----:B------:R-:W1:Y:S06]  /*5880*/  LDSM.16.M88.4 R8, [R227+0x18000] ;  /* 0x01800000e308783b */ /* 0x000e6c0000000200 */
[----:B------:R-:W4:Y:S06]  /*5890*/  LDSM.16.M88.4 R84, [R227+0x18800] ;  /* 0x01880000e354783b */ /* 0x000f2c0000000200 */
[----:B------:R-:W-:Y:S06]  /*58a0*/  LDSM.16.M88.4 R88, [R226+0x8000] ;  /* 0x00800000e258783b */ /* 0x000fec0000000200 */
[----:B------:R-:W4:Y:S06]  /*58b0*/  LDSM.16.M88.4 R92, [R225+0x18000] ;  /* 0x01800000e15c783b */ /* 0x000f2c0000000200 */
[----:B------:R-:W4:Y:S06]  /*58c0*/  LDSM.16.M88.4 R96, [R225+0x18800] ;  /* 0x01880000e160783b */ /* 0x000f2c0000000200 */
[----:B------:R-:W-:Y:S06]  /*58d0*/  LDSM.16.M88.4 R100, [R224+0x8000] ;  /* 0x00800000e064783b */ /* 0x000fec0000000200 */
[----:B------:R-:W4:Y:S01]  /*58e0*/  LDSM.16.M88.4 R104, [R222+0x18000] ;  /* 0x01800000de68783b */ /* 0x000f220000000200 */
[C---:B-1----:R-:W-:Y:S05]  /*58f0*/  HMMA.16816.F32 R4, R16.reuse, R8, RZ ;  /* 0x000000081004723c */ /* 0x042fea00000018ff */
[----:B------:R-:W-:Y:S03]  /*5900*/  LDSM.16.M88.4 R108, [R221+0x18000] ;  /* 0x01800000dd6c783b */ /* 0x000fe60000000200 */
[C---:B------:R-:W-:Y:S03]  /*5910*/  HMMA.16816.F32 R8, R16.reuse, R10, RZ ;  /* 0x0000000a1008723c */ /* 0x040fe600000018ff */
[----:B------:R-:W-:Y:S05]  /*5920*/  LDSM.16.M88.4 R112, [R227+0x1a000] ;  /* 0x01a00000e370783b */ /* 0x000fea0000000200 */
[C---:B----4-:R-:W-:Y:S08]  /*5930*/  HMMA.16816.F32 R12, R16.reuse, R84, RZ ;  /* 0x00000054100c723c */ /* 0x050ff000000018ff */
[----:B------:R-:W-:Y:S01]  /*5940*/  HMMA.16816.F32 R16, R16, R86, RZ ;  /* 0x000000561010723c */ /* 0x000fe200000018ff */
[----:B------:R-:W1:Y:S07]  /*5950*/  LDSM.16.M88.4 R84, [R222+0x18800] ;  /* 0x01880000de54783b */ /* 0x000e6e0000000200 */
[C---:B------:R-:W-:Y:S08]  /*5960*/  HMMA.16816.F32 R4, R88.reuse, R92, R4 ;  /* 0x0000005c5804723c */ /* 0x040ff00000001804 */
[C---:B------:R-:W-:Y:S01]  /*5970*/  HMMA.16816.F32 R8, R88.reuse, R94, R8 ;  /* 0x0000005e5808723c */ /* 0x040fe20000001808 */
[----:B------:R-:W4:Y:S07]  /*5980*/  LDSM.16.M88.4 R92, [R223+0x8000] ;  /* 0x00800000df5c783b */ /* 0x000f2e0000000200 */
[C---:B------:R-:W-:Y:S08]  /*5990*/  HMMA.16816.F32 R12, R88.reuse, R96, R12 ;  /* 0x00000060580c723c */ /* 0x040ff0000000180c */
[----:B------:R-:W-:Y:S01]  /*59a0*/  HMMA.16816.F32 R16, R88, R98, R16 ;  /* 0x000000625810723c */ /* 0x000fe20000001810 */
[----:B------:R-:W4:Y:S06]  /*59b0*/  LDSM.16.M88.4 R88, [R221+0x18800] ;  /* 0x01880000dd58783b */ /* 0x000f2c0000000200 */
        /* <DEDUP_REMOVED lines=25> */
[C---:B----4-:R-:W-:Y:S08]  /*5b50*/  HMMA.16816.F32 R12, R100.reuse, R88, R12 ;  /* 0x00000058640c723c */ /* 0x050ff0000000180c */
[----:B------:R-:W-:Y:S01]  /*5b60*/  HMMA.16816.F32 R16, R100, R90, R16 ;  /* 0x0000005a6410723c */ /* 0x000fe20000001810 */
[----:B------:R-:W4:Y:S06]  /*5b70*/  LDSM.16.M88.4 R88, [R221+0x1a800] ;  /* 0x01a80000dd58783b */ /* 0x000f2c0000000200 */
        /* <DEDUP_REMOVED lines=11> */
[C---:B----4-:R-:W-:Y:S08]  /*5c30*/  HMMA.16816.F32 R12, R96.reuse, R88, R12 ;  /* 0x00000058600c723c */ /* 0x050ff0000000180c */
[----:B------:R-:W-:Y:S01]  /*5c40*/  HMMA.16816.F32 R16, R96, R90, R16 ;  /* 0x0000005a6010723c */ /* 0x000fe20000001810 */
[----:B------:R-:W4:Y:S06]  /*5c50*/  LDSM.16.M88.4 R88, [R225+0x1c800] ;  /* 0x01c80000e158783b */ /* 0x000f2c0000000200 */
[----:B------:R-:W4:Y:S01]  /*5c60*/  LDSM.16.M88.4 R96, [R224+0xc000] ;  /* 0x00c00000e060783b */ /* 0x000f220000000200 */
[C---:B--2---:R-:W-:Y:S08]  /*5c70*/  HMMA.16816.F32 R4, R100.reuse, R104, R4 ;  /* 0x000000686404723c */ /* 0x044ff00000001804 */
[C---:B------:R-:W-:Y:S01]  /*5c80*/  HMMA.16816.F32 R8, R100.reuse, R106, R8 ;  /* 0x0000006a6408723c */ /* 0x040fe20000001808 */
[----:B------:R-:W-:Y:S07]  /*5c90*/  LDSM.16.M88.4 R104, [R221+0x1c000] ;  /* 0x01c00000dd68783b */ /* 0x000fee0000000200 */
[C---:B-1----:R-:W-:Y:S08]  /*5ca0*/  HMMA.16816.F32 R12, R100.reuse, R84, R12 ;  /* 0x00000054640c723c */ /* 0x042ff0000000180c */
        /* <DEDUP_REMOVED lines=31> */
[C---:B------:R-:W-:Y:S05]  /*5ea0*/  HMMA.16816.F32 R4, R96.reuse, R112, R4 ;  /* 0x000000706004723c */ /* 0x040fea0000001804 */
[----:B------:R-:W-:Y:S03]  /*5eb0*/  LEA R112, R219, UR5, 0x1 ;  /* 0x00000005db707c11 */ /* 0x000fe6000f8e08ff */
[C---:B------:R-:W-:Y:S03]  /*5ec0*/  HMMA.16816.F32 R8, R96.reuse, R114, R8 ;  /* 0x000000726008723c */ /* 0x040fe60000001808 */
[----:B------:R-:W-:Y:S05]  /*5ed0*/  IMAD.IADD R112, R216, 0x1, R112 ;  /* 0x00000001d8707824 */ /* 0x000fea00078e0270 */
[C---:B--2---:R-:W-:Y:S08]  /*5ee0*/  HMMA.16816.F32 R12, R96.reuse, R88, R12 ;  /* 0x00000058600c723c */ /* 0x044ff0000000180c */
[----:B------:R-:W-:Y:S01]  /*5ef0*/  HMMA.16816.F32 R16, R96, R90, R16 ;  /* 0x0000005a6010723c */ /* 0x000fe20000001810 */
[----:B------:R-:W2:Y:S07]  /*5f00*/  LDSM.16.M88.4 R88, [R221+0x1e800] ;  /* 0x01e80000dd58783b */ /* 0x000eae0000000200 */
[C---:B---3--:R-:W-:Y:S08]  /*5f10*/  HMMA.16816.F32 R4, R100.reuse, R104, R4 ;  /* 0x000000686404723c */ /* 0x048ff00000001804 */
[C---:B------:R-:W-:Y:S08]  /*5f20*/  HMMA.16816.F32 R8, R100.reuse, R106, R8 ;  /* 0x0000006a6408723c */ /* 0x040ff00000001808 */
[C---:B-1----:R-:W-:Y:S08]  /*5f30*/  HMMA.16816.F32 R12, R100.reuse, R84, R12 ;  /* 0x00000054640c723c */ /* 0x042ff0000000180c */
[----:B------:R-:W-:Y:S08]  /*5f40*/  HMMA.16816.F32 R16, R100, R86, R16 ;  /* 0x000000566410723c */ /* 0x000ff00000001810 */
[C---:B----4-:R-:W-:Y:S08]  /*5f50*/  HMMA.16816.F32 R4, R92.reuse, R108, R4 ;  /* 0x0000006c5c04723c */ /* 0x050ff00000001804 */
[C---:B------:R-:W-:Y:S08]  /*5f60*/  HMMA.16816.F32 R8, R92.reuse, R110, R8 ;  /* 0x0000006e5c08723c */ /* 0x040ff00000001808 */
[C---:B--2---:R-:W-:Y:S03]  /*5f70*/  HMMA.16816.F32 R12, R92.reuse, R88, R12 ;  /* 0x000000585c0c723c */ /* 0x044fe6000000180c */
[C---:B------:R-:W-:Y:S01]  /*5f80*/  FADD.FTZ R84, -R116.reuse, R4 ;  /* 0x0000000474547221 */ /* 0x040fe20000010100 */
[----:B------:R-:W-:Y:S01]  /*5f90*/  FADD.FTZ R4, -R116, R5 ;  /* 0x0000000574047221 */ /* 0x000fe20000010100 */
[C---:B------:R-:W-:Y:S01]  /*5fa0*/  FADD.FTZ R6, -R117.reuse, R6 ;  /* 0x0000000675067221 */ /* 0x040fe20000010100 */
[----:B------:R-:W-:Y:S02]  /*5fb0*/  FADD.FTZ R7, -R117, R7 ;  /* 0x0000000775077221 */ /* 0x000fe40000010100 */
[----:B------:R-:W-:Y:S03]  /*5fc0*/  HMMA.16816.F32 R16, R92, R90, R16 ;  /* 0x0000005a5c10723c */ /* 0x000fe60000001810 */
[-C--:B------:R-:W-:Y:S01]  /*5fd0*/  FSEL R4, R4, R116.reuse, P0 ;  /* 0x0000007404047208 */ /* 0x080fe20000000000 */
[C---:B------:R-:W-:Y:S01]  /*5fe0*/  FADD.FTZ R9, -R116.reuse, R9 ;  /* 0x0000000974097221 */ /* 0x040fe20000010100 */
[----:B------:R-:W-:Y:S01]  /*5ff0*/  FSETP.GE.FTZ.AND P0, PT, R199, RZ, PT ;  /* 0x000000ffc700720b */ /* 0x000fe20003f16000 */
[----:B------:R-:W-:Y:S01]  /*6000*/  FADD.FTZ R8, -R116, R8 ;  /* 0x0000000874087221 */ /* 0x000fe20000010100 */
[-C--:B------:R-:W-:Y:S01]  /*6010*/  FSEL R5, R84, R116.reuse, P1 ;  /* 0x0000007454057208 */ /* 0x080fe20000800000 */
[----:B------:R-:W-:Y:S01]  /*6020*/  FADD.FTZ R10, -R117, R10 ;  /* 0x0000000a750a7221 */ /* 0x000fe20000010100 */
[----:B------:R-:W-:Y:S01]  /*6030*/  FSETP.GE.FTZ.AND P1, PT, R127, RZ, PT ;  /* 0x000000ff7f00720b */ /* 0x000fe20003f36000 */
[----:B------:R-:W-:Y:S01]  /*6040*/  FADD.FTZ R11, -R117, R11 ;  /* 0x0000000b750b7221 */ /* 0x000fe20000010100 */
[C---:B------:R-:W-:Y:S01]  /*6050*/  FADD.FTZ R12, -R116.reuse, R12 ;  /* 0x0000000c740c7221 */ /* 0x040fe20000010100 */
[-C--:B------:R-:W-:Y:S01]  /*6060*/  FSEL R9, R9, R116.reuse, P2 ;  /* 0x0000007409097208 */ /* 0x080fe20001000000 */
[----:B------:R-:W-:Y:S01]  /*6070*/  FADD.FTZ R13, -R116, R13 ;  /* 0x0000000d740d7221 */ /* 0x000fe20000010100 */
[----:B------:R-:W-:Y:S01]  /*6080*/  FSETP.GE.FTZ.AND P2, PT, R201, RZ, PT ;  /* 0x000000ffc900720b */ /* 0x000fe20003f56000 */
[C---:B------:R-:W-:Y:S01]  /*6090*/  FADD.FTZ R14, -R117.reuse, R14 ;  /* 0x0000000e750e7221 */ /* 0x040fe20000010100 */
[-C--:B------:R-:W-:Y:S01]  /*60a0*/  FSEL R12, R12, R116.reuse, P1 ;  /* 0x000000740c0c7208 */ /* 0x080fe20000800000 */
[----:B------:R-:W-:Y:S01]  /*60b0*/  FADD.FTZ R15, -R117, R15 ;  /* 0x0000000f750f7221 */ /* 0x000fe20000010100 */
[----:B------:R-:W-:Y:S01]  /*60c0*/  FSETP.GE.FTZ.AND P1, PT, R200, RZ, PT ;  /* 0x000000ffc800720b */ /* 0x000fe20003f36000 */
[----:B------:R-:W-:Y:S01]  /*60d0*/  FADD.FTZ R16, -R116, R16 ;  /* 0x0000001074107221 */ /* 0x000fe20000010100 */
[-C--:B------:R-:W-:Y:S01]  /*60e0*/  FSEL R8, R8, R116.reuse, P5 ;  /* 0x0000007408087208 */ /* 0x080fe20002800000 */
[----:B------:R-:W-:Y:S01]  /*60f0*/  FMUL.FTZ R5, R119, R5 ;  /* 0x0000000577057220 */ /* 0x000fe20000410000 */
[----:B------:R-:W-:Y:S01]  /*6100*/  FSEL R13, R13, R116, P2 ;  /* 0x000000740d0d7208 */ /* 0x000fe20001000000 */
[----:B------:R-:W-:Y:S01]  /*6110*/  FMUL.FTZ R4, R118, R4 ;  /* 0x0000000476047220 */ /* 0x000fe20000410000 */
[----:B------:R-:W-:Y:S01]  /*6120*/  FSEL R16, R16, R116, P1 ;  /* 0x0000007410107208 */ /* 0x000fe20000800000 */
[----:B------:R-:W-:Y:S01]  /*6130*/  @P0 FADD.FTZ R116, -R116, R17 ;  /* 0x0000001174740221 */ /* 0x000fe20000010100 */
[----:B------:R-:W-:Y:S01]  /*6140*/  FSETP.GE.FTZ.AND P1, PT, R121, RZ, PT ;  /* 0x000000ff7900720b */ /* 0x000fe20003f36000 */
[----:B------:R-:W-:Y:S01]  /*6150*/  FADD.FTZ R18, -R117, R18 ;  /* 0x0000001275127221 */ /* 0x000fe20000010100 */
[----:B------:R-:W-:Y:S01]  /*6160*/  FSETP.GE.FTZ.AND P0, PT, R120, RZ, PT ;  /* 0x000000ff7800720b */ /* 0x000fe20003f16000 */
[----:B------:R-:W-:Y:S01]  /*6170*/  FMUL.FTZ R9, R122, R9 ;  /* 0x000000097a097220 */ /* 0x000fe20000410000 */
[-C--:B------:R-:W-:Y:S01]  /*6180*/  FSEL R6, R6, R117.reuse, P1 ;  /* 0x0000007506067208 */ /* 0x080fe20000800000 */
[----:B------:R-:W-:Y:S01]  /*6190*/  FMUL.FTZ R8, R123, R8 ;  /* 0x000000087b087220 */ /* 0x000fe20000410000 */
[----:B------:R-:W-:Y:S01]  /*61a0*/  FSEL R7, R7, R117, P0 ;  /* 0x0000007507077208 */ /* 0x000fe20000000000 */
[----:B------:R-:W-:Y:S01]  /*61b0*/  FMUL.FTZ R13, R201, R13 ;  /* 0x0000000dc90d7220 */ /* 0x000fe20000410000 */
[----:B------:R-:W-:Y:S01]  /*61c0*/  FSETP.GE.FTZ.AND P0, PT, R131, RZ, PT ;  /* 0x000000ff8300720b */ /* 0x000fe20003f16000 */
[----:B------:R-:W-:Y:S01]  /*61d0*/  FMUL.FTZ R6, R121, R6 ;  /* 0x0000000679067220 */ /* 0x000fe20000410000 */
        /* <DEDUP_REMOVED lines=12> */
[----:B------:R-:W-:Y:S02]  /*62a0*/  FSEL R15, R15, R117, P2 ;  /* 0x000000750f0f7208 */ /* 0x000fe40001000000 */
[----:B------:R-:W-:Y:S01]  /*62b0*/  FSETP.GE.FTZ.AND P1, PT, R196, RZ, PT ;  /* 0x000000ffc400720b */ /* 0x000fe20003f36000 */
[----:B------:R-:W-:Y:S01]  /*62c0*/  FMUL.FTZ R14, R198, R14 ;  /* 0x0000000ec60e7220 */ /* 0x000fe20000410000 */
[----:B------:R-:W-:Y:S01]  /*62d0*/  F2FP.F16.F32.PACK_AB R4, R4, R5 ;  /* 0x000000050404723e */ /* 0x000fe200000000ff */
[----:B------:R-:W-:Y:S01]  /*62e0*/  FMUL.FTZ R15, R197, R15 ;  /* 0x0000000fc50f7220 */ /* 0x000fe20000410000 */
[----:B------:R-:W-:Y:S02]  /*62f0*/  F2FP.F16.F32.PACK_AB R6, R7, R6 ;  /* 0x000000060706723e */ /* 0x000fe400000000ff */
[----:B------:R-:W-:Y:S01]  /*6300*/  FSEL R18, R18, R117, P1 ;  /* 0x0000007512127208 */ /* 0x000fe20000800000 */
[----:B------:R-:W-:Y:S01]  /*6310*/  @P0 FADD.FTZ R117, -R117, R19 ;  /* 0x0000001375750221 */ /* 0x000fe20000010100 */
[----:B------:R-:W-:Y:S01]  /*6320*/  F2FP.F16.F32.PACK_AB R8, R9, R8 ;  /* 0x000000080908723e */ /* 0x000fe200000000ff */
[----:B------:R-:W-:Y:S01]  /*6330*/  STS [R128+0x20000], R4 ;  /* 0x0200000480007388 */ /* 0x000fe20000000800 */
[----:B------:R-:W-:Y:S01]  /*6340*/  F2FP.F16.F32.PACK_AB R10, R11, R10 ;  /* 0x0000000a0b0a723e */ /* 0x000fe200000000ff */
[----:B------:R-:W-:Y:S01]  /*6350*/  FMUL.FTZ R117, R131, R117 ;  /* 0x0000007583757220 */ /* 0x000fe20000410000 */
[----:B------:R-:W-:Y:S03]  /*6360*/  FMUL.FTZ R18, R196, R18 ;  /* 0x00000012c4127220 */ /* 0x000fe60000410000 */
[----:B------:R-:W-:Y:S01]  /*6370*/  STS [R128+0x20400], R6 ;  /* 0x0204000680007388 */ /* 0x000fe20000000800 */
[----:B------:R-:W-:Y:S02]  /*6380*/  F2FP.F16.F32.PACK_AB R12, R13, R12 ;  /* 0x0000000c0d0c723e */ /* 0x000fe400000000ff */
[----:B------:R-:W-:Y:S03]  /*6390*/  F2FP.F16.F32.PACK_AB R14, R15, R14 ;  /* 0x0000000e0f0e723e */ /* 0x000fe600000000ff */
[----:B------:R-:W-:Y:S01]  /*63a0*/  STS [R130+-0x2000], R8 ;  /* 0xffe0000882007388 */ /* 0x000fe20000000800 */
[----:B------:R-:W-:Y:S02]  /*63b0*/  F2FP.F16.F32.PACK_AB R16, R116, R16 ;  /* 0x000000107410723e */ /* 0x000fe400000000ff */
[----:B------:R-:W-:Y:S03]  /*63c0*/  F2FP.F16.F32.PACK_AB R18, R117, R18 ;  /* 0x000000127512723e */ /* 0x000fe600000000ff */
[----:B------:R-:W-:Y:S06]  /*63d0*/  STS [R130+-0x1c00], R10 ;  /* 0xffe4000a82007388 */ /* 0x000fec0000000800 */
        /* <DEDUP_REMOVED lines=22> */
[-C--:B---3--:R-:W-:Y:S08]  /*6540*/  HMMA.16816.F32 R36, R4, R16.reuse, R36 ;  /* 0x000000100424723c */ /* 0x088ff00000001824 */
[C---:B------:R-:W-:Y:S08]  /*6550*/  HMMA.16816.F32 R40, R12.reuse, R16, R40 ;  /* 0x000000100c28723c */ /* 0x040ff00000001828 */
[-C--:B------:R-:W-:Y:S08]  /*6560*/  HMMA.16816.F32 R44, R12, R18.reuse, R44 ;  /* 0x000000120c2c723c */ /* 0x080ff0000000182c */
[C---:B------:R-:W-:Y:S01]  /*6570*/  HMMA.16816.F32 R48, R4.reuse, R18, R48 ;  /* 0x000000120430723c */ /* 0x040fe20000001830 */
[----:B------:R-:W-:Y:S06]  /*6580*/  LDSM.16.MT88.4 R16, [R112+0x1000] ;  /* 0x001000007010783b */ /* 0x000fec0000004200 */
[----:B------:R-:W-:Y:S01]  /*6590*/  LDSM.16.MT88.4 R112, [R112+0x1800] ;  /* 0x001800007070783b */ /* 0x000fe20000004200 */
        /* <DEDUP_REMOVED lines=68> */
[----:B------:R-:W2:Y:S01]  /*69e0*/  LDL.LU.64 R206, [R1+0x8] ;  /* 0x0000080001ce7983 */ /* 0x000ea20000300a00 */
[----:B------:R-:W-:Y:S01]  /*69f0*/  IADD3 R9, P0, PT, RZ, -UR34, RZ ;  /* 0x80000022ff097c10 */ /* 0x000fe2000ff1e0ff */
[----:B------:R-:W-:Y:S01]  /*6a00*/  IMAD.U32 R6, RZ, RZ, UR16 ;  /* 0x00000010ff067e24 */ /* 0x000fe2000f8e00ff */
[C---:B------:R-:W-:Y:S02]  /*6a10*/  LOP3.LUT R204, R232.reuse, 0x38, RZ, 0xc0, !PT ;  /* 0x00000038e8cc7812 */ /* 0x040fe400078ec0ff */
[----:B------:R-:W-:Y:S01]  /*6a20*/  LOP3.LUT R8, R232, 0x1f8, RZ, 0xc0, !PT ;  /* 0x000001f8e8087812 */ /* 0x000fe200078ec0ff */
[----:B------:R-:W-:Y:S01]  /*6a30*/  IMAD.X R10, RZ, RZ, ~UR14, P0 ;  /* 0x8000000eff0a7e24 */ /* 0x000fe200080e06ff */
[----:B------:R-:W-:Y:S02]  /*6a40*/  ISETP.GE.AND P6, PT, R204, UR8, PT ;  /* 0x00000008cc007c0c */ /* 0x000fe4000bfc6270 */
[----:B------:R-:W-:Y:S02]  /*6a50*/  LOP3.LUT R8, R8, 0x38, R218, 0x78, !PT ;  /* 0x0000003808087812 */ /* 0x000fe400078e78da */
[----:B------:R-:W-:Y:S02]  /*6a60*/  SHF.R.S64 R9, R9, 0x1f, R10 ;  /* 0x0000001f09097819 */ /* 0x000fe4000000100a */
[----:B------:R-:W-:Y:S02]  /*6a70*/  LOP3.LUT R5, R204, 0x40, RZ, 0xfc, !PT ;  /* 0x00000040cc057812 */ /* 0x000fe400078efcff */
[----:B------:R-:W-:Y:S02]  /*6a80*/  LOP3.LUT R8, R8, 0x1e00, R232, 0xf8, !PT ;  /* 0x00001e0008087812 */ /* 0x000fe400078ef8e8 */
[----:B------:R-:W-:Y:S01]  /*6a90*/  ISETP.GE.AND P5, PT, R5, UR8, PT ;  /* 0x0000000805007c0c */ /* 0x000fe2000bfa6270 */
[----:B------:R-:W-:Y:S01]  /*6aa0*/  IMAD.U32 R5, RZ, RZ, UR16 ;  /* 0x00000010ff057e24 */ /* 0x000fe2000f8e00ff */
[----:B------:R-:W-:Y:S02]  /*6ab0*/  LEA R8, R8, UR4, 0x1 ;  /* 0x0000000408087c11 */ /* 0x000fe4000f8e08ff */
[C---:B------:R-:W-:Y:S02]  /*6ac0*/  LOP3.LUT R4, R204.reuse, 0x80, RZ, 0xfc, !PT ;  /* 0x00000080cc047812 */ /* 0x040fe400078efcff */
[----:B------:R-:W-:Y:S02]  /*6ad0*/  LOP3.LUT R7, R204, 0xc0, RZ, 0xfc, !PT ;  /* 0x000000c0cc077812 */ /* 0x000fe400078efcff */
[----:B------:R-:W-:Y:S01]  /*6ae0*/  ISETP.GE.AND P2, PT, R4, UR8, PT ;  /* 0x0000000804007c0c */ /* 0x000fe2000bf46270 */
[----:B------:R-:W-:Y:S01]  /*6af0*/  IMAD.U32 R4, RZ, RZ, UR20 ;  /* 0x00000014ff047e24 */ /* 0x000fe2000f8e00ff */
[----:B------:R-:W-:Y:S02]  /*6b00*/  ISETP.GE.AND P1, PT, R7, UR8, PT ;  /* 0x0000000807007c0c */ /* 0x000fe4000bf26270 */
[----:B--2---:R-:W-:Y:S04]  /*6b10*/  IADD3 R9, P0, PT, R206, R9, RZ ;  /* 0x00000009ce097210 */ /* 0x004fe80007f1e0ff */
[----:B------:R-:W-:Y:S05]  /*6b20*/  LEA.HI.X.SX32 R10, R10, R207, 0x1, P0 ;  /* 0x000000cf0a0a7211 */ /* 0x000fea00000f0eff */
[----:B------:R-:W-:Y:S02]  /*6b30*/  IMAD.MOV.U32 R11, RZ, RZ, R10 ;  /* 0x000000ffff0b7224 */ /* 0x000fe400078e000a */
[----:B------:R-:W-:Y:S05]  /*6b40*/  IMAD.MOV.U32 R10, RZ, RZ, R9 ;  /* 0x000000ffff0a7224 */ /* 0x000fea00078e0009 */
[----:B------:R-:W-:Y:S01]  /*6b50*/  @!PT LDS RZ, [RZ] ;  /* 0x00000000fffff984 */ /* 0x000fe20000000800 */
[----:B------:R-:W-:Y:S01]  /*6b60*/  @!PT LDS RZ, [RZ] ;  /* 0x00000000fffff984 */ /* 0x000fe20000000800 */
[----:B------:R-:W-:Y:S01]  /*6b70*/  @!PT LDS RZ, [RZ] ;  /* 0x00000000fffff984 */ /* 0x000fe20000000800 */
[----:B------:R1:W-:Y:S01]  /*6b80*/  @!P6 LDGSTS.E.BYPASS.LTC128B.128 [R8+0x8000], desc[UR36][R10.64] ;  /* 0x080000000a08efae */ /* 0x0003e2000b981a24 */
[----:B------:R-:W-:Y:S03]  /*6b90*/  LEA R6, P0, R6, R10, 0x1 ;  /* 0x0000000a06067211 */ /* 0x000fe600078008ff */
[----:B------:R1:W-:Y:S01]  /*6ba0*/  @P6 STS.128 [R8+0x8000], RZ ;  /* 0x008000ff08006388 */ /* 0x0003e20000000c00 */
[----:B------:R-:W-:Y:S03]  /*6bb0*/  LEA.HI.X R7, R5, R11, R4, 0x1, P0 ;  /* 0x0000000b05077211 */ /* 0x000fe600000f0c04 */
        /* <DEDUP_REMOVED lines=35> */
[----:B------:R1:W-:Y:S04]  /*6df0*/  STL.64 [R1+0x8], R10 ;  /* 0x0000080a01007387 */ /* 0x0003e80000100a00 */
[----:B------:R-:W0:Y:S02]  /*6e00*/  LDGDEPBAR ;  /* 0x00000000000079af */ /* 0x000e240000000000 */
.L_x_820:
[----:B------:R-:W-:Y:S01]  /*6e10*/  LDSM.16.M88.4 R128, [R231+0x20000] ;  /* 0x02000000e780783b */ /* 0x000fe20000000200 */
[--C-:B------:R-:W-:Y:S01]  /*6e20*/  IMAD.IADD R208, R2, 0x1, R231.reuse ;  /* 0x0000000102d07824 */ /* 0x100fe200078e02e7 */
[----:B------:R-:W-:Y:S01]  /*6e30*/  PLOP3.LUT P5, PT, PT, PT, UP0, 0x80, 0x8 ;  /* 0x000000000008781c */ /* 0x000fe20003faf008 */
[----:B------:R-:W-:Y:S01]  /*6e40*/  UISETP.GT.AND UP1, UPT, UR40, UR50, UPT ;  /* 0x000000322800728c */ /* 0x000fe2000bf24270 */
[----:B------:R-:W1:Y:S01]  /*6e50*/  LDSM.16.MT88.4 R16, [R229+0x10000] ;  /* 0x01000000e510783b */ /* 0x000e620000004200 */
[----:B------:R-:W-:Y:S03]  /*6e60*/  PLOP3.LUT P2, PT, PT, PT, UP0, 0x80, 0x8 ;  /* 0x000000000008781c */ /* 0x000fe60003f4f008 */
[----:B------:R2:W3:Y:S04]  /*6e70*/  LDSM.16.M88.4 R124, [R231+0x21000] ;  /* 0x02100000e77c783b */ /* 0x0004e80000000200 */
[----:B------:R-:W4:Y:S04]  /*6e80*/  LDSM.16.MT88.4 R96, [R229+0x12000] ;  /* 0x01200000e560783b */ /* 0x000f280000004200 */
[----:B------:R-:W4:Y:S04]  /*6e90*/  LDSM.16.MT88.4 R112, [R229+0x14000] ;  /* 0x01400000e570783b */ /* 0x000f280000004200 */
[----:B------:R-:W4:Y:S04]  /*6ea0*/  LDSM.16.MT88.4 R196, [R229+0x16000] ;  /* 0x01600000e5c4783b */ /* 0x000f280000004200 */
[----:B------:R-:W-:Y:S04]  /*6eb0*/  LDSM.16.M88.4 R200, [R208+0x20000] ;  /* 0x02000000d0c8783b */ /* 0x000fe80000000200 */
[----:B------:R-:W4:Y:S01]  /*6ec0*/  LDSM.16.MT88.4 R204, [R229+0x10800] ;  /* 0x01080000e5cc783b */ /* 0x000f220000004200 */
[----:B--2---:R-:W-:Y:S03]  /*6ed0*/  IMAD.IADD R231, R216, 0x1, R231 ;  /* 0x00000001d8e77824 */ /* 0x004fe600078e02e7 */
[----:B------:R-:W2:Y:S04]  /*6ee0*/  LDSM.16.M88.4 R208, [R208+0x21000] ;  /* 0x02100000d0d0783b */ /* 0x000ea80000000200 */
[----:B------:R-:W-:Y:S04]  /*6ef0*/  LDSM.16.MT88.4 R212, [R229+0x14800] ;  /* 0x01480000e5d4783b */ /* 0x000fe80000004200 */
[----:B------:R-:W-:Y:S01]  /*6f00*/  STL.64 [R1+0x20], R20 ;  /* 0x0000201401007387 */ /* 0x000fe20000100a00 */
        /* <DEDUP_REMOVED lines=18> */
[C---:B--2---:R-:W-:Y:S08]  /*7030*/  HMMA.16816.F32 R8, R208.reuse, R204, R8 ;  /* 0x000000ccd008723c */ /* 0x044ff00000001808 */
        /* <DEDUP_REMOVED lines=8> */
[-C--:B------:R-:W-:Y:S08]  /*70c0*/  HMMA.16816.F32 R100, R200, R212.reuse, R100 ;  /* 0x000000d4c864723c */ /* 0x080ff00000001864 */
        /* <DEDUP_REMOVED lines=36> */
[C---:B---3--:R-:W-:Y:S04]  /*7310*/  HMMA.16816.F32 R8, R212.reuse, R204, R8 ;  /* 0x000000ccd408723c */ /* 0x048fe80000001808 */
[C---:B------:R-:W-:Y:S04]  /*7320*/  IMAD.U32 R204, R231.reuse, -0x40, RZ ;  /* 0xffffffc0e7cc7824 */ /* 0x040fe800078e00ff */
[-C--:B------:R-:W-:Y:S03]  /*7330*/  HMMA.16816.F32 R12, R212, R206.reuse, R12 ;  /* 0x000000ced40c723c */ /* 0x080fe6000000180c */
[C---:B------:R-:W-:Y:S04]  /*7340*/  LEA R238, P0, R204.reuse, R238, 0x2 ;  /* 0x000000eeccee7211 */ /* 0x040fe800078010ff */
[----:B------:R-:W-:Y:S01]  /*7350*/  LEA.HI.X.SX32 R239, R204, R239, 0x2, P0 ;  /* 0x000000efccef7211 */ /* 0x000fe200000f16ff */
[C---:B------:R-:W-:Y:S01]  /*7360*/  HMMA.16816.F32 R16, R200.reuse, R206, R16 ;  /* 0x000000cec810723c */ /* 0x040fe20000001810 */
[----:B------:R-:W1:Y:S07]  /*7370*/  LDSM.16.MT88.4 R204, [R229+0x17800] ;  /* 0x01780000e5cc783b */ /* 0x000e6e0000004200 */
[-C--:B----4-:R-:W-:Y:S08]  /*7380*/  HMMA.16816.F32 R84, R200, R196.reuse, R84 ;  /* 0x000000c4c854723c */ /* 0x090ff00000001854 */
[C---:B------:R-:W-:Y:S04]  /*7390*/  HMMA.16816.F32 R88, R212.reuse, R196, R88 ;  /* 0x000000c4d458723c */ /* 0x040fe80000001858 */
[----:B------:R-:W-:Y:S04]  /*73a0*/  IMAD.SHL.U32 R197, R231, 0x8, RZ ;  /* 0x00000008e7c57824 */ /* 0x000fe800078e00ff */
[-C--:B------:R-:W-:Y:S03]  /*73b0*/  HMMA.16816.F32 R92, R212, R198.reuse, R92 ;  /* 0x000000c6d45c723c */ /* 0x080fe6000000185c */
[C---:B------:R-:W-:Y:S04]  /*73c0*/  LEA R196, P0, R197.reuse, R238, 0x2 ;  /* 0x000000eec5c47211 */ /* 0x040fe800078010ff */
[----:B------:R-:W-:Y:S01]  /*73d0*/  LEA.HI.X.SX32 R197, R197, R239, 0x2, P0 ;  /* 0x000000efc5c57211 */ /* 0x000fe200000f16ff */
        /* <DEDUP_REMOVED lines=16> */
[----:B------:R-:W-:Y:S02]  /*74e0*/  PLOP3.LUT P0, PT, PT, PT, UP0, 0x80, 0x8 ;  /* 0x000000000008781c */ /* 0x000fe40003f0f008 */
[C---:B------:R-:W-:Y:S01]  /*74f0*/  LEA R214, P1, R231.reuse, R204, 0x5 ;  /* 0x000000cce7d67211 */ /* 0x040fe200078228ff */
[----:B------:R-:W-:Y:S04]  /*7500*/  HMMA.16816.F32 R128, R200, R206, R128 ;  /* 0x000000cec880723c */ /* 0x000fe80000001880 */
[C---:B------:R-:W-:Y:S02]  /*7510*/  LEA.HI.X.SX32 R215, R231.reuse, R205, 0x5, P1 ;  /* 0x000000cde7d77211 */ /* 0x040fe400008f2eff */
[C---:B------:R-:W-:Y:S02]  /*7520*/  LEA R212, P1, R231.reuse, R214, 0x5 ;  /* 0x000000d6e7d47211 */ /* 0x040fe400078228ff */
[--C-:B------:R-:W-:Y:S02]  /*7530*/  SHF.R.U32.HI R201, RZ, 0x1, R218.reuse ;  /* 0x00000001ffc97819 */ /* 0x100fe400000116da */
[----:B------:R-:W-:Y:S02]  /*7540*/  LEA.HI.X.SX32 R213, R231, R215, 0x5, P1 ;  /* 0x000000d7e7d57211 */ /* 0x000fe400008f2eff */
[----:B------:R-:W-:Y:S02]  /*7550*/  @P0 LOP3.LUT R201, R201, 0x30, RZ, 0xc0, !PT ;  /* 0x00000030c9c90812 */ /* 0x000fe400078ec0ff */
[----:B------:R-:W-:Y:S01]  /*7560*/  SHF.R.U32.HI R200, RZ, 0x2, R218 ;  /* 0x00000002ffc87819 */ /* 0x000fe200000116da */
[----:B------:R-:W-:Y:S01]  /*7570*/  IMAD.WIDE R202, R231, -0xc0, R212 ;  /* 0xffffff40e7ca7825 */ /* 0x000fe200078e02d4 */
        /* <DEDUP_REMOVED lines=33> */
[C---:B------:R-:W-:Y:S03]  /*7790*/  LEA.HI.X.SX32 R7, R231.reuse, R199, 0x5, P0 ;  /* 0x000000c7e7077211 */ /* 0x040fe600000f2eff */
[----:B------:R4:W-:Y:S01]  /*77a0*/  REDG.E.ADD.F32.FTZ.RN.STRONG.GPU desc[UR36][R196.64+0x80], R13 ;  /* 0x0000800dc40079a6 */ /* 0x0009e2000c12f324 */
[C---:B------:R-:W-:Y:S03]  /*77b0*/  IMAD.WIDE R208, R231.reuse, -0xc0, R6 ;  /* 0xffffff40e7d07825 */ /* 0x040fe600078e0206 */
[----:B------:R4:W-:Y:S01]  /*77c0*/  REDG.E.ADD.F32.FTZ.RN.STRONG.GPU desc[UR36][R198.64+0x80], R14 ;  /* 0x0000800ec60079a6 */ /* 0x0009e2000c12f324 */
[C---:B------:R-:W-:Y:S03]  /*77d0*/  LEA R210, P0, R231.reuse, R208, 0x5 ;  /* 0x000000d0e7d27211 */ /* 0x040fe600078028ff */
[----:B------:R4:W-:Y:S01]  /*77e0*/  REDG.E.ADD.F32.FTZ.RN.STRONG.GPU desc[UR36][R6.64+0x80], R15 ;  /* 0x0000800f060079a6 */ /* 0x0009e2000c12f324 */
[C---:B------:R-:W-:Y:S03]  /*77f0*/  LEA.HI.X.SX32 R211, R231.reuse, R209, 0x5, P0 ;  /* 0x000000d1e7d37211 */ /* 0x040fe600000f2eff */
[----:B------:R4:W-:Y:S01]  /*7800*/  REDG.E.ADD.F32.FTZ.RN.STRONG.GPU desc[UR36][R238.64+0x100], R84 ;  /* 0x00010054ee0079a6 */ /* 0x0009e2000c12f324 */
[C---:B------:R-:W-:Y:S03]  /*7810*/  LEA R8, P0, R231.reuse, R210, 0x5 ;  /* 0x000000d2e7087211 */ /* 0x040fe600078028ff */
[----:B------:R-:W-:Y:S01]  /*7820*/  REDG.E.ADD.F32.FTZ.RN.STRONG.GPU desc[UR36][R208.64+0x100], R85 ;  /* 0x00010055d00079a6 */ /* 0x000fe2000c12f324 */
[C---:B------:R-:W-:Y:S02]  /*7830*/  LEA.HI.X.SX32 R9, R231.reuse, R211, 0x5, P0 ;  /* 0x000000d3e7097211 */ /* 0x040fe400000f2eff */
[C---:B------:R-:W-:Y:S01]  /*7840*/  LEA R204, P0, R231.reuse, R8, 0x5 ;  /* 0x00000008e7cc7211 */ /* 0x040fe200078028ff */
[----:B------:R-:W-:Y:S03]  /*7850*/  REDG.E.ADD.F32.FTZ.RN.STRONG.GPU desc[UR36][R210.64+0x100], R86 ;  /* 0x00010056d20079a6 */ /* 0x000fe6000c12f324 */
[C---:B------:R-:W-:Y:S01]  /*7860*/  LEA.HI.X.SX32 R205, R231.reuse, R9, 0x5, P0 ;  /* 0x00000009e7cd7211 */ /* 0x040fe200000f2eff */
[----:B------:R-:W-:Y:S01]  /*7870*/  REDG.E.ADD.F32.FTZ.RN.STRONG.GPU desc[UR36][R8.64+0x100], R87 ;  /* 0x00010057080079a6 */ /* 0x000fe2000c12f324 */
[C---:B-1----:R-:W-:Y:S03]  /*7880*/  LEA R214, P0, R231.reuse, R204, 0x5 ;  /* 0x000000cce7d67211 */ /* 0x042fe600078028ff */
[----:B------:R-:W-:Y:S01]  /*7890*/  REDG.E.ADD.F32.FTZ.RN.STRONG.GPU desc[UR36][R204.64+0x100], R88 ;  /* 0x00010058cc0079a6 */ /* 0x000fe2000c12f324 */
[C---:B------:R-:W-:Y:S02]  /*78a0*/  LEA.HI.X.SX32 R215, R231.reuse, R205, 0x5, P0 ;  /* 0x000000cde7d77211 */ /* 0x040fe400000f2eff */
[C---:B------:R-:W-:Y:S03]  /*78b0*/  LEA R10, P0, R231.reuse, R214, 0x5 ;  /* 0x000000d6e70a7211 */ /* 0x040fe600078028ff */
[----:B------:R-:W-:Y:S01]  /*78c0*/  REDG.E.ADD.F32.FTZ.RN.STRONG.GPU desc[UR36][R214.64+0x100], R89 ;  /* 0x00010059d60079a6 */ /* 0x000fe2000c12f324 */
[C---:B--2---:R-:W-:Y:S02]  /*78d0*/  LEA.HI.X.SX32 R11, R231.reuse, R215, 0x5, P0 ;  /* 0x000000d7e70b7211 */ /* 0x044fe400000f2eff */
        /* <DEDUP_REMOVED lines=36> */
[C---:B------:R-:W-:Y:S01]  /*7b20*/  LEA R84, P0, R231.reuse, R6, 0x5 ;  /* 0x00000006e7547211 */ /* 0x040fe200078028ff */
[----:B-1----:R1:W5:Y:S03]  /*7b30*/  LDL.LU.64 R20, [R1+0x20] ;  /* 0x0000200001147983 */ /* 0x0023660000300a00 */
        /* <DEDUP_REMOVED lines=8> */
[----:B--2---:R-:W-:Y:S01]  /*7bc0*/  LOP3.LUT R197, R232, 0x38, RZ, 0xc0, !PT ;  /* 0x00000038e8c57812 */ /* 0x004fe200078ec0ff */
[C---:B------:R-:W-:Y:S02]  /*7bd0*/  IMAD.WIDE R86, R231.reuse, -0xc0, R208 ;  /* 0xffffff40e7567825 */ /* 0x040fe400078e02d0 */
[----:B------:R-:W-:Y:S01]  /*7be0*/  REDG.E.ADD.F32.FTZ.RN.STRONG.GPU desc[UR36][R208.64+0x200], R107 ;  /* 0x0002006bd00079a6 */ /* 0x000fe2000c12f324 */
[C---:B------:R-:W-:Y:S03]  /*7bf0*/  LEA R8, P0, R231.reuse, R86, 0x5 ;  /* 0x00000056e7087211 */ /* 0x040fe600078028ff */
[----:B------:R2:W-:Y:S01]  /*7c00*/  REDG.E.ADD.F32.FTZ.RN.STRONG.GPU desc[UR36][R238.64+0x280], R112 ;  /* 0x00028070ee0079a6 */ /* 0x0005e2000c12f324 */
[C---:B------:R-:W-:Y:S03]  /*7c10*/  LEA.HI.X.SX32 R9, R231.reuse, R87, 0x5, P0 ;  /* 0x00000057e7097211 */ /* 0x040fe600000f2eff */
        /* <DEDUP_REMOVED lines=15> */
[C---:B------:R-:W-:Y:S01]  /*7d10*/  LEA R10, P0, R231.reuse, R214, 0x5 ;  /* 0x000000d6e70a7211 */ /* 0x040fe200078028ff */
[C---:B--2---:R-:W-:Y:S02]  /*7d20*/  VIADD R112, R230.reuse, 0x40 ;  /* 0x00000040e6707836 */ /* 0x044fe40000000000 */
[----:B------:R-:W-:Y:S01]  /*7d30*/  REDG.E.ADD.F32.FTZ.RN.STRONG.GPU desc[UR36][R214.64+0x280], R110 ;  /* 0x0002806ed60079a6 */ /* 0x000fe2000c12f324 */
[C---:B------:R-:W-:Y:S01]  /*7d40*/  LEA.HI.X.SX32 R11, R231.reuse, R215, 0x5, P0 ;  /* 0x000000d7e70b7211 */ /* 0x040fe200000f2eff */
[----:B------:R-:W-:Y:S02]  /*7d50*/  @P3 VIADD R112, R230, 0xffffffc0 ;  /* 0xffffffc0e6703836 */ /* 0x000fe40000000000 */
        /* <DEDUP_REMOVED lines=40> */
[C---:B---3--:R-:W-:Y:S01]  /*7fe0*/  LEA R8, P0, R231.reuse, R6, 0x5 ;  /* 0x00000006e7087211 */ /* 0x048fe200078028ff */
[----:B------:R-:W-:Y:S03]  /*7ff0*/  LDSM.16.MT88.4 R92, [R230+0x20800] ;  /* 0x02080000e65c783b */ /* 0x000fe60000004200 */
[C---:B------:R-:W-:Y:S01]  /*8000*/  LEA.HI.X.SX32 R9, R231.reuse, R7, 0x5, P0 ;  /* 0x00000007e7097211 */ /* 0x040fe200000f2eff */
[----:B------:R-:W-:Y:S01]  /*8010*/  REDG.E.ADD.F32.FTZ.RN.STRONG.GPU desc[UR36][R6.64+0x380], R125 ;  /* 0x0003807d060079a6 */ /* 0x000fe2000c12f324 */
[C---:B--2---:R-:W-:Y:S03]  /*8020*/  LEA R10, P0, R231.reuse, R8, 0x5 ;  /* 0x00000008e70a7211 */ /* 0x044fe600078028ff */
[----:B------:R-:W-:Y:S01]  /*8030*/  REDG.E.ADD.F32.FTZ.RN.STRONG.GPU desc[UR36][R8.64+0x380], R126 ;  /* 0x0003807e080079a6 */ /* 0x000fe2000c12f324 */
[----:B------:R-:W-:Y:S03]  /*8040*/  LEA.HI.X.SX32 R11, R231, R9, 0x5, P0 ;  /* 0x00000009e70b7211 */ /* 0x000fe600000f2eff */
[----:B------:R-:W-:Y:S04]  /*8050*/  LDSM.16.MT88.4 R4, [R230+0x20000] ;  /* 0x02000000e604783b */ /* 0x000fe80000004200 */
[----:B------:R-:W-:Y:S04]  /*8060*/  REDG.E.ADD.F32.FTZ.RN.STRONG.GPU desc[UR36][R10.64+0x380], R127 ;  /* 0x0003807f0a0079a6 */ /* 0x000fe8000c12f324 */
[----:B------:R-:W2:Y:S04]  /*8070*/  LDSM.16.MT88.4 R8, [R229] ;  /* 0x00000000e508783b */ /* 0x000ea80000004200 */
[----:B------:R-:W3:Y:S04]  /*8080*/  LDSM.16.MT88.4 R100, [R112+0x20800] ;  /* 0x020800007064783b */ /* 0x000ee80000004200 */
[----:B------:R-:W4:Y:S04]  /*8090*/  LDSM.16.MT88.4 R108, [R229+0x4800] ;  /* 0x00480000e56c783b */ /* 0x000f280000004200 */
        /* <DEDUP_REMOVED lines=22> */
[----:B------:R-:W1:Y:S04]  /*8200*/  LDSM.16.MT88.4 R4, [R230+0x21000] ;  /* 0x02100000e604783b */ /* 0x000e680000004200 */
        /* <DEDUP_REMOVED lines=15> */
[----:B------:R-:W4:Y:S07]  /*8300*/  LDSM.16.MT88.4 R108, [R229+0x1800] ;  /* 0x00180000e56c783b */ /* 0x000f2e0000004200 */
[-C--:B--2---:R-:W-:Y:S08]  /*8310*/  HMMA.16816.F32 R180, R92, R8.reuse, R180 ;  /* 0x000000085cb4723c */ /* 0x084ff000000018b4 */
[C---:B------:R-:W-:Y:S08]  /*8320*/  HMMA.16816.F32 R184, R100.reuse, R8, R184 ;  /* 0x0000000864b8723c */ /* 0x040ff000000018b8 */
[-C--:B------:R-:W-:Y:S01]  /*8330*/  HMMA.16816.F32 R188, R100, R10.reuse, R188 ;  /* 0x0000000a64bc723c */ /* 0x080fe200000018bc */
[----:B------:R-:W2:Y:S07]  /*8340*/  LDSM.16.MT88.4 R100, [R229+0x3800] ;  /* 0x00380000e564783b */ /* 0x000eae0000004200 */
[----:B------:R-:W-:Y:S01]  /*8350*/  HMMA.16816.F32 R192, R92, R10, R192 ;  /* 0x0000000a5cc0723c */ /* 0x000fe200000018c0 */
[----:B------:R-:W2:Y:S07]  /*8360*/  LDSM.16.MT88.4 R8, [R229+0x7800] ;  /* 0x00780000e508783b */ /* 0x000eae0000004200 */
        /* <DEDUP_REMOVED lines=18> */
[-C--:B----4-:R-:W-:Y:S05]  /*8490*/  HMMA.16816.F32 R132, R104, R108.reuse, R132 ;  /* 0x0000006c6884723c */ /* 0x090fea0000001884 */
        /* <DEDUP_REMOVED lines=22> */
[----:B------:R-:W2:Y:S01]  /*8600*/  LDL.LU.64 R198, [R1+0x10] ;  /* 0x0000100001c67983 */ /* 0x000ea20000300a00 */
[----:B------:R-:W1:Y:S08]  /*8610*/  LDC R5, c[0x0][0x3b0] ;  /* 0x0000ec00ff057b82 */ /* 0x000e700000000800 */
[----:B------:R-:W-:Y:S01]  /*8620*/  BAR.SYNC.DEFER_BLOCKING 0x0 ;  /* 0x0000000000007b1d */ /* 0x000fe20000010000 */
[----:B------:R-:W-:Y:S02]  /*8630*/  IADD3 R11, P0, PT, RZ, -UR35, RZ ;  /* 0x80000023ff0b7c10 */ /* 0x000fe4000ff1e0ff */
[----:B------:R-:W-:Y:S02]  /*8640*/  ISETP.GE.AND P5, PT, R197, UR8, PT ;  /* 0x00000008c5007c0c */ /* 0x000fe4000bfa6270 */
[----:B------:R-:W-:Y:S02]  /*8650*/  ISETP.GE.AND P2, PT, R9, UR8, PT ;  /* 0x0000000809007c0c */ /* 0x000fe4000bf46270 */
[----:B------:R-:W-:Y:S01]  /*8660*/  ISETP.GE.AND P1, PT, R8, UR8, PT ;  /* 0x0000000808007c0c */ /* 0x000fe2000bf26270 */
[----:B------:R-:W3:Y:S01]  /*8670*/  LDC R4, c[0x0][0x3b4] ;  /* 0x0000ed00ff047b82 */ /* 0x000ee20000000800 */
[----:B-1----:R-:W-:Y:S04]  /*8680*/  IMAD.SHL.U32 R10, R5, 0x40, RZ ;  /* 0x00000040050a7824 */ /* 0x002fe800078e00ff */
[----:B------:R-:W-:Y:S05]  /*8690*/  IMAD.X R10, RZ, RZ, ~R10, P0 ;  /* 0x000000ffff0a7224 */ /* 0x000fea00000e0e0a */
[----:B------:R-:W-:Y:S04]  /*86a0*/  SHF.R.S64 R11, R11, 0x1f, R10 ;  /* 0x0000001f0b0b7819 */ /* 0x000fe8000000100a */
[----:B--2---:R-:W-:Y:S04]  /*86b0*/  IADD3 R11, P0, PT, R198, R11, RZ ;  /* 0x0000000bc60b7210 */ /* 0x004fe80007f1e0ff */
[----:B------:R-:W-:Y:S01]  /*86c0*/  LEA.HI.X.SX32 R10, R10, R199, 0x1, P0 ;  /* 0x000000c70a0a7211 */ /* 0x000fe200000f0eff */
[----:B------:R-:W-:Y:S01]  /*86d0*/  IMAD.MOV.U32 R12, RZ, RZ, R11 ;  /* 0x000000ffff0c7224 */ /* 0x000fe200078e000b */
[----:B------:R-:W-:Y:S03]  /*86e0*/  ISETP.GE.AND P0, PT, R7, UR8, PT ;  /* 0x0000000807007c0c */ /* 0x000fe6000bf06270 */
[----:B------:R-:W-:Y:S01]  /*86f0*/  IMAD.MOV.U32 R13, RZ, RZ, R10 ;  /* 0x000000ffff0d7224 */ /* 0x000fe200078e000a */
[C---:B------:R-:W-:Y:S04]  /*8700*/  LEA R10, P6, R5.reuse, R12, 0x6 ;  /* 0x0000000c050a7211 */ /* 0x040fe800078c30ff */
[----:B------:R-:W-:Y:S01]  /*8710*/  @!PT LDS RZ, [RZ] ;  /* 0x00000000fffff984 */ /* 0x000fe20000000800 */
[----:B------:R-:W-:Y:S01]  /*8720*/  @!PT LDS RZ, [RZ] ;  /* 0x00000000fffff984 */ /* 0x000fe20000000800 */
[----:B------:R-:W-:Y:S01]  /*8730*/  @!PT LDS RZ, [RZ] ;  /* 0x00000000fffff984 */ /* 0x000fe20000000800 */
[----:B------:R1:W-:Y:S01]  /*8740*/  @!P5 LDGSTS.E.BYPASS.LTC128B.128 [R6], desc[UR36][R12.64] ;  /* 0x000000000c06dfae */ /* 0x0003e2000b981a24 */
[----:B---3--:R-:W-:Y:S03]  /*8750*/  LEA.HI.X R11, R5, R13, R4, 0x6, P6 ;  /* 0x0000000d050b7211 */ /* 0x008fe600030f3404 */
        /* <DEDUP_REMOVED lines=38> */
.L_x_821:
[----:B------:R-:W2:Y:S02]  /*89c0*/  LDL.LU R4, [R1+0x4] ;  /* 0x0000040001047983 */ /* 0x000ea40000300800 */
[----:B--2---:R-:W-:Y:S05]  /*89d0*/  IADD3 R4, PT, PT, R4, -0x40, RZ ;  /* 0xffffffc004047810 */ /* 0x004fea0007ffe0ff */
[----:B------:R2:W-:Y:S01]  /*89e0*/  STL [R1+0x4], R4 ;  /* 0x0000040401007387 */ /* 0x0005e20000100800 */
[----:B------:R-:W-:Y:S05]  /*89f0*/  BRA.U UP1, `(.L_x_822) ;  /* 0xffffffb501fc7547 */ /* 0x000fea000b83ffff */
[----:B------:R-:W3:Y:S01]  /*8a00*/  S2R R0, SR_TID.X ;  /* 0x0000000000007919 */ /* 0x000ee20000002100 */
[C---:B------:R-:W-:Y:S01]  /*8a10*/  SHF.L.U32 R2, R218.reuse, 0x4, RZ ;  /* 0x00000004da027819 */ /* 0x040fe200000006ff */
[----:B------:R-:W4:Y:S01]  /*8a20*/  LDCU UR8, c[0x0][0x500] ;  /* 0x0000a000ff0877ac */ /* 0x000f220008000800 */
[----:B------:R-:W-:Y:S02]  /*8a30*/  SHF.L.U32 R3, R218, 0x5, RZ ;  /* 0x00000005da037819 */ /* 0x000fe400000006ff */
[----:B------:R-:W-:Y:S01]  /*8a40*/  LOP3.LUT R2, R2, 0x1c0, RZ, 0xc0, !PT ;  /* 0x000001c002027812 */ /* 0x000fe200078ec0ff */
[----:B------:R-:W1:Y:S01]  /*8a50*/  LDCU UR9, c[0x0][0x4fc] ;  /* 0x00009f80ff0977ac */ /* 0x000e620008000800 */
[C---:B------:R-:W-:Y:S02]  /*8a60*/  LOP3.LUT P0, RZ, R218.reuse, 0x10, RZ, 0xc0, !PT ;  /* 0x00000010daff7812 */ /* 0x040fe4000780c0ff */
[----:B------:R-:W-:Y:S01]  /*8a70*/  SHF.L.U32 R218, R218, 0x1, RZ ;  /* 0x00000001dada7819 */ /* 0x000fe200000006ff */
[----:B------:R-:W-:Y:S01]  /*8a80*/  UISETP.NE.AND UP0, UPT, UR44, -0x1, UPT ;  /* 0xffffffff2c00788c */ /* 0x000fe2000bf05270 */
[----:B------:R-:W-:Y:S01]  /*8a90*/  LOP3.LUT R3, R3, 0x400, RZ, 0xc0, !PT ;  /* 0x0000040003037812 */ /* 0x000fe200078ec0ff */
[----:B------:R-:W-:Y:S01]  /*8aa0*/  UMOV UR28, UR22 ;  /* 0x00000016001c7c82 */ /* 0x000fe20008000000 */
[----:B------:R-:W-:-:S02]  /*8ab0*/  UISETP.NE.AND UP1, UPT, UR44, -0x1, UPT ;  /* 0xffffffff2c00788c */ /* 0x000fc4000bf25270 */
[----:B------:R-:W-:Y:S01]  /*8ac0*/  LOP3.LUT R3, R3, 0x6, R218, 0xf8, !PT ;  /* 0x0000000603037812 */ /* 0x000fe200078ef8da */
[----:B----4-:R-:W-:Y:S01]  /*8ad0*/  FMUL.FTZ R132, R132, UR8 ;  /* 0x0000000884847c20 */ /* 0x010fe20008410000 */
        /* <DEDUP_REMOVED lines=11> */
[----:B---3--:R-:W-:Y:S01]  /*8b90*/  SHF.R.U32.HI R0, RZ, 0x3, R0 ;  /* 0x00000003ff007819 */ /* 0x008fe20000011600 */
        /* <DEDUP_REMOVED lines=19> */
[----:B--2---:R-:W-:Y:S01]  /*8cd0*/  IADD3 R4, PT, PT, R2, 0x10000, RZ ;  /* 0x0001000002047810 */ /* 0x004fe20007ffe0ff */
        /* <DEDUP_REMOVED lines=73> */
[----:B-1---5:R-:W-:Y:S01]  /*9170*/  FMUL.FTZ R20, R20, UR9 ;  /* 0x0000000914147c20 */ /* 0x022fe20008410000 */
        /* <DEDUP_REMOVED lines=127> */
[----:B------:R-:W1:Y:S01]  /*9970*/  @UP0 LDCU.64 UR10, c[0x0][0x5c0] ;  /* 0x0000b800ff0a07ac */ /* 0x000e620008000a00 */
        /* <DEDUP_REMOVED lines=16> */
[----:B-1----:R-:W-:-:S02]  /*9a80*/  @UP0 UIMAD.WIDE.U32 UR18, UR16, UR10, URZ ;  /* 0x0000000a101202a5 */ /* 0x002fc4000f8e00ff */
        /* <DEDUP_REMOVED lines=19> */
[----:B------:R-:W1:Y:S01]  /*9bc0*/  LDCU.64 UR10, c[0x0][0x5c0] ;  /* 0x0000b800ff0a77ac */ /* 0x000e620008000a00 */
[----:B------:R-:W3:Y:S01]  /*9bd0*/  LDCU.64 UR8, c[0x0][0x5a8] ;  /* 0x0000b500ff0877ac */ /* 0x000ee20008000a00 */
[----:B------:R-:W-:-:S04]  /*9be0*/  USHF.R.S32.HI UR12, URZ, 0x1f, UR42 ;  /* 0x0000001fff0c7899 */ /* 0x000fc8000801142a */
[----:B-1----:R-:W-:Y:S02]  /*9bf0*/  UIMAD UR12, UR12, UR10, URZ ;  /* 0x0000000a0c0c72a4 */ /* 0x002fe4000f8e02ff */
[----:B------:R-:W-:Y:S02]  /*9c00*/  UIMAD.WIDE.U32 UR14, UR42, UR10, URZ ;  /* 0x0000000a2a0e72a5 */ /* 0x000fe4000f8e00ff */
[----:B------:R-:W-:-:S04]  /*9c10*/  UIMAD UR12, UR42, UR11, UR12 ;  /* 0x0000000b2a0c72a4 */ /* 0x000fc8000f8e020c */
[----:B------:R-:W-:-:S03]  /*9c20*/  UIADD3 UR13, UPT, UPT, UR15, UR12, URZ ;  /* 0x0000000c0f0d7290 */ /* 0x000fc6000fffe0ff */
[----:B------:R-:W-:Y:S02]  /*9c30*/  UMOV UR12, UR14 ;  /* 0x0000000e000c7c82 */ /* 0x000fe40008000000 */
[----:B---3--:R-:W-:-:S04]  /*9c40*/  UIMAD.WIDE.U32 UR18, UR28, UR8, UR12 ;  /* 0x000000081c1272a5 */ /* 0x008fc8000f8e000c */
[----:B------:R-:W-:-:S12]  /*9c50*/  UIMAD UR16, UR28, UR9, UR19 ;  /* 0x000000091c1072a4 */ /* 0x000fd8000f8e0213 */
.L_x_823:
        /* <DEDUP_REMOVED lines=12> */
.L_x_824:
[----:B------:R-:W1:Y:S01]  /*9d20*/  LDCU.64 UR8, c[0x0][0x5c8] ;  /* 0x0000b900ff0877ac */ /* 0x000e620008000a00 */
[----:B------:R-:W-:-:S04]  /*9d30*/  UIADD3 UR12, UPT, UPT, UR42, UR44, URZ ;  /* 0x0000002c2a0c7290 */ /* 0x000fc8000fffe0ff */
[----:B-1----:R-:W-:Y:S02]  /*9d40*/  UIMAD.WIDE.U32 UR20, UR12, UR8, URZ ;  /* 0x000000080c1472a5 */ /* 0x002fe4000f8e00ff */
[----:B------:R-:W-:-:S04]  /*9d50*/  UIMAD UR12, UR12, UR9, URZ ;  /* 0x000000090c0c72a4 */ /* 0x000fc8000f8e02ff */
[----:B------:R-:W-:-:S06]  /*9d60*/  UIADD3 UR12, UPT, UPT, UR21, UR12, URZ ;  /* 0x0000000c150c7290 */ /* 0x000fcc000fffe0ff */
[----:B------:R-:W-:-:S07]  /*9d70*/  MOV R10, UR12 ;  /* 0x0000000c000a7c02 */ /* 0x000fce0008000f00 */
.L_x_825:
        /* <DEDUP_REMOVED lines=59> */
.L_x_827:
[----:B------:R-:W-:Y:S05]  /*a130*/  BSYNC.RECONVERGENT B0 ;  /* 0x0000000000007941 */ /* 0x000fea0003800200 */
.L_x_826:
        /* <DEDUP_REMOVED lines=21> */
.L_x_829:
[----:B------:R-:W-:Y:S05]  /*a290*/  BSYNC.RECONVERGENT B0 ;  /* 0x0000000000007941 */ /* 0x000fea0003800200 */
.L_x_828:
        /* <DEDUP_REMOVED lines=26> */
.L_x_831:
[----:B------:R-:W-:Y:S05]  /*a440*/  BSYNC.RECONVERGENT B0 ;  /* 0x0000000000007941 */ /* 0x000fea0003800200 */
.L_x_830:
        /* <DEDUP_REMOVED lines=18> */
.L_x_799:
[----:B------:R-:W-:Y:S05]  /*a570*/  BSYNC.RECONVERGENT B1 ;  /* 0x0000000000017941 */ /* 0x000fea0003800200 */
.L_x_777:
[----:B------:R-:W5:Y:S01]  /*a580*/  LDCU UR9, c[0x0][0x438] ;  /* 0x00008700ff0977ac */ /* 0x000f620008000800 */
[----:B------:R-:W3:Y:S01]  /*a590*/  LDCU UR10, c[0x0][0x370] ;  /* 0x00006e00ff0a77ac */ /* 0x000ee20008000800 */
[----:B-----5:R-:W-:-:S04]  /*a5a0*/  UIADD3 UR9, UPT, UPT, UR9, 0x3f, URZ ;  /* 0x0000003f09097890 */ /* 0x020fc8000fffe0ff */
[----:B------:R-:W-:Y:S02]  /*a5b0*/  USHF.R.S32.HI UR8, URZ, 0x1f, UR9 ;  /* 0x0000001fff087899 */ /* 0x000fe40008011409 */
[----:B---3--:R-:W-:Y:S02]  /*a5c0*/  UIADD3 UR45, UPT, UPT, UR10, UR45, URZ ;  /* 0x0000002d0a2d7290 */ /* 0x008fe4000fffe0ff */
[----:B------:R-:W-:Y:S01]  /*a5d0*/  ULEA.HI UR8, UR8, UR9, URZ, 0x6 ;  /* 0x0000000908087291 */ /* 0x000fe2000f8f30ff */
[----:B------:R-:W-:-:S03]  /*a5e0*/  UMOV UR10, UR23 ;  /* 0x00000017000a7c82 */ /* 0x000fc60008000000 */
[----:B------:R-:W-:-:S04]  /*a5f0*/  USHF.R.S32.HI UR8, URZ, 0x6, UR8 ;  /* 0x00000006ff087899 */ /* 0x000fc80008011408 */
[----:B------:R-:W-:-:S09]  /*a600*/  UISETP.GE.AND UP0, UPT, UR45, UR8, UPT ;  /* 0x000000082d00728c */ /* 0x000fd2000bf06270 */
[----:B------:R-:W-:Y:S05]  /*a610*/  BRA.U !UP0, `(.L_x_832) ;  /* 0xffffff5d083c7547 */ /* 0x000fea000b83ffff */
[----:B------:R-:W-:Y:S05]  /*a620*/  EXIT ;  /* 0x000000000000794d */ /* 0x000fea0003800000 */
.L_x_833:
        /* <DEDUP_REMOVED lines=13> */
.L_x_1275:


//--------------------- .text._ZN5flash44flash_bwd_dq_dk_dv_loop_seqk_parallel_kernelI23Flash_bwd_kernel_traitsILi256ELi64ELi64ELi8ELi4ELi2ELi2ELb0ELb1EN7cutlass6half_tE19Flash_kernel_traitsILi256ELi64ELi64ELi8ES3_EELb0ELb1ELb0ELb1ELb0ELb0ELb1EEEvNS_16Flash_bwd_paramsE --------------------------
	.section	.text._ZN5flash44flash_bwd_dq_dk_dv_loop_seqk_parallel_kernelI23Flash_bwd_kernel_traitsILi256ELi64ELi64ELi8ELi4ELi2ELi2ELb0ELb1EN7cutlass6half_tE19Flash_kernel_traitsILi256ELi64ELi64ELi8ES3_EELb0ELb1ELb0ELb1ELb0ELb0ELb1EEEvNS_16Flash_bwd_paramsE,"ax",@progbits
	.align	128
        .global         _ZN5flash44flash_bwd_dq_dk_dv_loop_seqk_parallel_kernelI23Flash_bwd_kernel_traitsILi256ELi64ELi64ELi8ELi4ELi2ELi2ELb0ELb1EN7cutlass6half_tE19Flash_kernel_traitsILi256ELi64ELi64ELi8ES3_EELb0ELb1ELb0ELb1ELb0ELb0ELb1EEEvNS_16Flash_bwd_paramsE
        .type           _ZN5flash44flash_bwd_dq_dk_dv_loop_seqk_parallel_kernelI23Flash_bwd_kernel_traitsILi256ELi64ELi64ELi8ELi4ELi2ELi2ELb0ELb1EN7cutlass6half_tE19Flash_kernel_traitsILi256ELi64ELi64ELi8ES3_EELb0ELb1ELb0ELb1ELb0ELb0ELb1EEEvNS_16Flash_bwd_paramsE,@function
        .size           _ZN5flash44flash_bwd_dq_dk_dv_loop_seqk_parallel_kernelI23Flash_bwd_kernel_traitsILi256ELi64ELi64ELi8ELi4ELi2ELi2ELb0ELb1EN7cutlass6half_tE19Flash_kernel_traitsILi256ELi64ELi64ELi8ES3_EELb0ELb1ELb0ELb1ELb0ELb0ELb1EEEvNS_16Flash_bwd_paramsE,(.L_x_1276 - _ZN5flash44flash_bwd_dq_dk_dv_loop_seqk_parallel_kernelI23Flash_bwd_kernel_traitsILi256ELi64ELi64ELi8ELi4ELi2ELi2ELb0ELb1EN7cutlass6half_tE19Flash_kernel_traitsILi256ELi64ELi64ELi8ES3_EELb0ELb1ELb0ELb1ELb0ELb0ELb1EEEvNS_16Flash_bwd_paramsE)
        .other          _ZN5flash44flash_bwd_dq_dk_dv_loop_seqk_parallel_kernelI23Flash_bwd_kernel_traitsILi256ELi64ELi64ELi8ELi4ELi2ELi2ELb0ELb1EN7cutlass6half_tE19Flash_kernel_traitsILi256ELi64ELi64ELi8ES3_EELb0ELb1ELb0ELb1ELb0ELb0ELb1EEEvNS_16Flash_bwd_paramsE,@"STO_CUDA_ENTRY STV_DEFAULT"
_ZN5flash44flash_bwd_dq_dk_dv_loop_seqk_parallel_kernelI23Flash_bwd_kernel_traitsILi256ELi64ELi64ELi8ELi4ELi2ELi2ELb0ELb1EN7cutlass6half_tE19Flash_kernel_traitsILi256ELi64ELi64ELi8ES3_EELb0ELb1ELb0ELb1ELb0ELb0ELb1EEEvNS_16Flash_bwd_paramsE:
.text._ZN5flash44flash_bwd_dq_dk_dv_loop_seqk_parallel_kernelI23Flash_bwd_kernel_traitsILi256ELi64ELi64ELi8ELi4ELi2ELi2ELb0ELb1EN7cutlass6half_tE19Flash_kernel_traitsILi256ELi64ELi64ELi8ES3_EELb0ELb1ELb0ELb1ELb0ELb0ELb1EEEvNS_16Flash_bwd_paramsE:
        /* <DEDUP_REMOVED lines=50> */
.L_x_890:
        /* <DEDUP_REMOVED lines=52> */
.L_x_834:
        /* <DEDUP_REMOVED lines=34> */
.L_x_836:
[----:B------:R-:W1:Y:S01]  /*0880*/  LDCU.64 UR14, c[0x0][0x3b8] ;  /* 0x00007700ff0e77ac */ /* 0x000e620008000a00 */
[----:B------:R-:W-:-:S04]  /*0890*/  UIADD3 UR8, UPT, UPT, UR43, UR45, URZ ;  /* 0x0000002d2b087290 */ /* 0x000fc8000fffe0ff */
[----:B-1----:R-:W-:Y:S02]  /*08a0*/  UIMAD.WIDE.U32 UR54, UR8, UR14, URZ ;  /* 0x0000000e083672a5 */ /* 0x002fe4000f8e00ff */
[----:B------:R-:W-:-:S04]  /*08b0*/  UIMAD UR8, UR8, UR15, URZ ;  /* 0x0000000f080872a4 */ /* 0x000fc8000f8e02ff */
[----:B------:R-:W-:-:S06]  /*08c0*/  UIADD3 UR8, UPT, UPT, UR55, UR8, URZ ;  /* 0x0000000837087290 */ /* 0x000fcc000fffe0ff */
[----:B------:R-:W-:Y:S02]  /*08d0*/  MOV R9, UR8 ;  /* 0x0000000800097c02 */ /* 0x000fe40008000f00 */
.L_x_837:
        /* <DEDUP_REMOVED lines=42> */
.L_x_838:
[----:B------:R-:W1:Y:S01]  /*0b80*/  LDCU.64 UR12, c[0x0][0x3c0] ;  /* 0x00007800ff0c77ac */ /* 0x000e620008000a00 */
[----:B------:R-:W-:-:S04]  /*0b90*/  UIADD3 UR8, UPT, UPT, UR43, UR45, URZ ;  /* 0x0000002d2b087290 */ /* 0x000fc8000fffe0ff */
[----:B-1----:R-:W-:Y:S02]  /*0ba0*/  UIMAD.WIDE.U32 UR10, UR8, UR12, URZ ;  /* 0x0000000c080a72a5 */ /* 0x002fe4000f8e00ff */
[----:B------:R-:W-:-:S04]  /*0bb0*/  UIMAD UR8, UR8, UR13, URZ ;  /* 0x0000000d080872a4 */ /* 0x000fc8000f8e02ff */
[----:B------:R-:W-:Y:S01]  /*0bc0*/  UIADD3 UR8, UPT, UPT, UR11, UR8, URZ ;  /* 0x000000080b087290 */ /* 0x000fe2000fffe0ff */
[----:B------:R-:W-:-:S05]  /*0bd0*/  UMOV UR52, UR10 ;  /* 0x0000000a00347c82 */ /* 0x000fca0008000000 */
[----:B------:R-:W-:-:S07]  /*0be0*/  MOV R10, UR8 ;  /* 0x00000008000a7c02 */ /* 0x000fce0008000f00 */
.L_x_839:
        /* <DEDUP_REMOVED lines=28> */
.L_x_840:
[----:B------:R-:W-:Y:S02]  /*0db0*/  IMAD R18, R25, UR19, RZ ;  /* 0x0000001319127c24 */ /* 0x000fe4000f8e02ff */
[----:B------:R-:W-:-:S05]  /*0dc0*/  IMAD.WIDE.U32 R14, R24, UR19, RZ ;  /* 0x00000013180e7c25 */ /* 0x000fca000f8e00ff */
[----:B------:R-:W-:-:S07]  /*0dd0*/  IADD3 R18, PT, PT, R15, R18, RZ ;  /* 0x000000120f127210 */ /* 0x000fce0007ffe0ff */
.L_x_841:
        /* <DEDUP_REMOVED lines=21> */
.L_x_842:
[----:B------:R-:W1:Y:S01]  /*0f30*/  LDCU UR56, c[0x0][0x434] ;  /* 0x00008680ff3877ac */ /* 0x000e620008000800 */
[----:B------:R-:W-:-:S04]  /*0f40*/  UIMAD UR8, UR29, UR20, UR28 ;  /* 0x000000141d0872a4 */ /* 0x000fc8000f8e021c */
[----:B-1----:R-:W-:-:S12]  /*0f50*/  UIMAD UR56, UR8, UR56, URZ ;  /* 0x00000038083872a4 */ /* 0x002fd8000f8e02ff */
.L_x_843:
        /* <DEDUP_REMOVED lines=10> */
.L_x_844:
[----:B------:R-:W1:Y:S01]  /*1000*/  LDCU UR55, c[0x0][0x444] ;  /* 0x00008880ff3777ac */ /* 0x000e620008000800 */
[----:B------:R-:W-:-:S04]  /*1010*/  UIMAD UR8, UR29, UR20, UR28 ;  /* 0x000000141d0872a4 */ /* 0x000fc8000f8e021c */
[----:B-1----:R-:W-:-:S12]  /*1020*/  UIMAD UR55, UR8, UR55, URZ ;  /* 0x00000037083772a4 */ /* 0x002fd8000f8e02ff */
.L_x_845:
        /* <DEDUP_REMOVED lines=104> */
.L_x_847:
[----:B------:R-:W1:Y:S01]  /*16b0*/  LDCU.64 UR10, c[0x0][0x5c0] ;  /* 0x0000b800ff0a77ac */ /* 0x000e620008000a00 */
[----:B------:R-:W-:-:S04]  /*16c0*/  UIADD3 UR8, UPT, UPT, UR43, UR45, URZ ;  /* 0x0000002d2b087290 */ /* 0x000fc8000fffe0ff */
[----:B-1----:R-:W-:Y:S02]  /*16d0*/  UIMAD.WIDE.U32 UR16, UR8, UR10, URZ ;  /* 0x0000000a081072a5 */ /* 0x002fe4000f8e00ff */
[----:B------:R-:W-:-:S04]  /*16e0*/  UIMAD UR8, UR8, UR11, URZ ;  /* 0x0000000b080872a4 */ /* 0x000fc8000f8e02ff */
[----:B------:R-:W-:-:S06]  /*16f0*/  UIADD3 UR8, UPT, UPT, UR17, UR8, URZ ;  /* 0x0000000811087290 */ /* 0x000fcc000fffe0ff */
[----:B------:R-:W-:Y:S02]  /*1700*/  MOV R3, UR8 ;  /* 0x0000000800037c02 */ /* 0x000fe40008000f00 */
.L_x_848:
        /* <DEDUP_REMOVED lines=13> */
.L_x_849:
[----:B------:R-:W1:Y:S01]  /*17e0*/  LDCU.64 UR8, c[0x0][0x5c8] ;  /* 0x0000b900ff0877ac */ /* 0x000e620008000a00 */
[----:B------:R-:W-:-:S04]  /*17f0*/  UIADD3 UR43, UPT, UPT, UR43, UR45, URZ ;  /* 0x0000002d2b2b7290 */ /* 0x000fc8000fffe0ff */
[----:B-1----:R-:W-:Y:S02]  /*1800*/  UIMAD.WIDE.U32 UR14, UR43, UR8, URZ ;  /* 0x000000082b0e72a5 */ /* 0x002fe4000f8e00ff */
[----:B------:R-:W-:-:S04]  /*1810*/  UIMAD UR43, UR43, UR9, URZ ;  /* 0x000000092b2b72a4 */ /* 0x000fc8000f8e02ff */
[----:B------:R-:W-:-:S06]  /*1820*/  UIADD3 UR43, UPT, UPT, UR15, UR43, URZ ;  /* 0x0000002b0f2b7290 */ /* 0x000fcc000fffe0ff */
[----:B------:R-:W-:-:S07]  /*1830*/  MOV R0, UR43 ;  /* 0x0000002b00007c02 */ /* 0x000fce0008000f00 */
.L_x_850:
        /* <DEDUP_REMOVED lines=32> */
.L_x_852:
[----:B------:R-:W-:Y:S05]  /*1a40*/  BSYNC.RECONVERGENT B0 ;  /* 0x0000000000007941 */ /* 0x000fea0003800200 */
.L_x_851:
        /* <DEDUP_REMOVED lines=19> */
.L_x_854:
[----:B------:R-:W-:Y:S05]  /*1b80*/  BSYNC.RECONVERGENT B0 ;  /* 0x0000000000007941 */ /* 0x000fea0003800200 */
.L_x_853:
        /* <DEDUP_REMOVED lines=29> */
.L_x_856:
[----:B------:R-:W-:Y:S05]  /*1d60*/  BSYNC.RECONVERGENT B0 ;  /* 0x0000000000007941 */ /* 0x000fea0003800200 */
.L_x_855:
        /* <DEDUP_REMOVED lines=20> */
.L_x_846:
        /* <DEDUP_REMOVED lines=35> */
.L_x_859:
[----:B------:R2:W-:Y:S04]  /*20e0*/  STS.128 [R14+0x8000], RZ ;  /* 0x008000ff0e007388 */ /* 0x0005e80000000c00 */
[----:B------:R2:W-:Y:S04]  /*20f0*/  STS.128 [R14+0xa000], RZ ;  /* 0x00a000ff0e007388 */ /* 0x0005e80000000c00 */
[----:B------:R2:W-:Y:S04]  /*2100*/  STS.128 [R14+0xc000], RZ ;  /* 0x00c000ff0e007388 */ /* 0x0005e80000000c00 */
[----:B------:R2:W-:Y:S02]  /*2110*/  STS.128 [R14+0xe000], RZ ;  /* 0x00e000ff0e007388 */ /* 0x0005e40000000c00 */
.L_x_860:
[----:B------:R-:W-:Y:S05]  /*2120*/  BSYNC.RECONVERGENT B0 ;  /* 0x0000000000007941 */ /* 0x000fea0003800200 */
.L_x_858:
        /* <DEDUP_REMOVED lines=37> */
.L_x_862:
[----:B------:R-:W-:Y:S05]  /*2380*/  BSYNC.RECONVERGENT B0 ;  /* 0x0000000000007941 */ /* 0x000fea0003800200 */
.L_x_861:
        /* <DEDUP_REMOVED lines=28> */
.L_x_864:
[----:B------:R1:W-:Y:S04]  /*2550*/  STS.128 [R14], RZ ;  /* 0x000000ff0e007388 */ /* 0x0003e80000000c00 */
[----:B------:R1:W-:Y:S04]  /*2560*/  STS.128 [R14+0x2000], RZ ;  /* 0x002000ff0e007388 */ /* 0x0003e80000000c00 */
[----:B------:R1:W-:Y:S04]  /*2570*/  STS.128 [R14+0x4000], RZ ;  /* 0x004000ff0e007388 */ /* 0x0003e80000000c00 */
[----:B------:R1:W-:Y:S02]  /*2580*/  STS.128 [R14+0x6000], RZ ;  /* 0x006000ff0e007388 */ /* 0x0003e40000000c00 */
.L_x_865:
[----:B------:R-:W-:Y:S05]  /*2590*/  BSYNC.RECONVERGENT B0 ;  /* 0x0000000000007941 */ /* 0x000fea0003800200 */
.L_x_863:
        /* <DEDUP_REMOVED lines=46> */
.L_x_867:
[----:B------:R-:W-:Y:S05]  /*2880*/  BSYNC.RECONVERGENT B0 ;  /* 0x0000000000007941 */ /* 0x000fea0003800200 */
.L_x_866:
        /* <DEDUP_REMOVED lines=48> */
.L_x_869:
[----:B------:R2:W-:Y:S04]  /*2b90*/  STS.128 [R14+0x10000], RZ ;  /* 0x010000ff0e007388 */ /* 0x0005e80000000c00 */
[----:B------:R2:W-:Y:S04]  /*2ba0*/  STS.128 [R14+0x12000], RZ ;  /* 0x012000ff0e007388 */ /* 0x0005e80000000c00 */
[----:B------:R2:W-:Y:S04]  /*2bb0*/  STS.128 [R14+0x14000], RZ ;  /* 0x014000ff0e007388 */ /* 0x0005e80000000c00 */
[----:B------:R2:W-:Y:S02]  /*2bc0*/  STS.128 [R14+0x16000], RZ ;  /* 0x016000ff0e007388 */ /* 0x0005e40000000c00 */
.L_x_870:
[----:B------:R-:W-:Y:S05]  /*2bd0*/  BSYNC.RECONVERGENT B0 ;  /* 0x0000000000007941 */ /* 0x000fea0003800200 */
.L_x_868:
        /* <DEDUP_REMOVED lines=40> */
.L_x_872:
[----:B------:R-:W-:Y:S05]  /*2e60*/  BSYNC.RECONVERGENT B0 ;  /* 0x0000000000007941 */ /* 0x000fea0003800200 */
.L_x_871:
        /* <DEDUP_REMOVED lines=46> */
.L_x_874:
[----:B------:R2:W-:Y:S04]  /*3150*/  STS.128 [R14+0x18000], RZ ;  /* 0x018000ff0e007388 */ /* 0x0005e80000000c00 */
[----:B------:R2:W-:Y:S04]  /*3160*/  STS.128 [R14+0x1a000], RZ ;  /* 0x01a000ff0e007388 */ /* 0x0005e80000000c00 */
[----:B------:R2:W-:Y:S04]  /*3170*/  STS.128 [R14+0x1c000], RZ ;  /* 0x01c000ff0e007388 */ /* 0x0005e80000000c00 */
[----:B------:R2:W-:Y:S02]  /*3180*/  STS.128 [R14+0x1e000], RZ ;  /* 0x01e000ff0e007388 */ /* 0x0005e40000000c00 */
.L_x_875:
[----:B------:R-:W-:Y:S05]  /*3190*/  BSYNC.RECONVERGENT B0 ;  /* 0x0000000000007941 */ /* 0x000fea0003800200 */
.L_x_873:
        /* <DEDUP_REMOVED lines=40> */
.L_x_877:
[----:B------:R-:W-:Y:S05]  /*3420*/  BSYNC.RECONVERGENT B0 ;  /* 0x0000000000007941 */ /* 0x000fea0003800200 */
.L_x_876:
        /* <DEDUP_REMOVED lines=22> */
[----:B------:R-:W-:Y:S02]  /*3590*/  IMAD.SHL.U32 R8, R0, 0x2, RZ ;  /* 0x0000000200087824 */ /* 0x000fe400078e00ff */
[----:B------:R-:W-:Y:S02]  /*35a0*/  IMAD.MOV.U32 R215, RZ, RZ, 0x20 ;  /* 0x00000020ffd77424 */ /* 0x000fe400078e00ff */
[----:B------:R-:W-:Y:S01]  /*35b0*/  IMAD.MOV.U32 R208, RZ, RZ, 0x40 ;  /* 0x00000040ffd07424 */ /* 0x000fe200078e00ff */
[----:B------:R2:W3:Y:S01]  /*35c0*/  @P0 LDG.E R5, desc[UR38][R2.64] ;  /* 0x0000002602050981 */ /* 0x0004e2000c1e1900 */
[----:B------:R-:W-:Y:S01]  /*35d0*/  LOP3.LUT R8, R8, 0x6, RZ, 0xc0, !PT ;  /* 0x0000000608087812 */ /* 0x000fe200078ec0ff */
[----:B------:R-:W-:Y:S01]  /*35e0*/  IMAD.SHL.U32 R209, R210, 0x40, RZ ;  /* 0x00000040d2d17824 */ /* 0x000fe200078e00ff */
[----:B------:R-:W-:Y:S01]  /*35f0*/  R2P PR, R0, 0x6 ;  /* 0x0000000600007804 */ /* 0x000fe20000000000 */
[----:B------:R-:W-:Y:S01]  /*3600*/  IMAD.SHL.U32 R224, R210, 0x8, RZ ;  /* 0x00000008d2e07824 */ /* 0x000fe200078e00ff */
[----:B------:R-:W-:Y:S01]  /*3610*/  LOP3.LUT R7, R8, 0xe0, R7, 0xf8, !PT ;  /* 0x000000e008077812 */ /* 0x000fe200078ef807 */
[C---:B------:R-:W-:Y:S01]  /*3620*/  IMAD.SHL.U32 R8, R210.reuse, 0x2, RZ ;  /* 0x00000002d2087824 */ /* 0x040fe200078e00ff */
[----:B------:R-:W-:Y:S01]  /*3630*/  LOP3.LUT P3, RZ, R210, 0x4, RZ, 0xc0, !PT ;  /* 0x00000004d2ff7812 */ /* 0x000fe2000786c0ff */
[----:B------:R-:W-:Y:S01]  /*3640*/  IMAD.MOV.U32 R248, RZ, RZ, 0x10 ;  /* 0x00000010fff87424 */ /* 0x000fe200078e00ff */
[----:B------:R-:W-:Y:S01]  /*3650*/  SEL R217, R217, 0xffffffc0, !P2 ;  /* 0xffffffc0d9d97807 */ /* 0x000fe20005000000 */
[----:B------:R-:W-:Y:S01]  /*3660*/  IMAD.U32 R235, R235, 0x40, R7 ;  /* 0x00000040ebeb7824 */ /* 0x000fe200078e0007 */
[----:B-1----:R-:W-:Y:S01]  /*3670*/  LOP3.LUT R10, R8, 0x20, RZ, 0xc0, !PT ;  /* 0x00000020080a7812 */ /* 0x002fe200078ec0ff */
[----:B------:R-:W-:Y:S01]  /*3680*/  IMAD.MOV.U32 R232, RZ, RZ, 0x3f ;  /* 0x0000003fffe87424 */ /* 0x000fe200078e00ff */
[----:B------:R-:W-:Y:S01]  /*3690*/  SEL R215, R215, 0xffffffe0, !P1 ;  /* 0xffffffe0d7d77807 */ /* 0x000fe20004800000 */
[----:B------:R-:W-:Y:S01]  /*36a0*/  IMAD.MOV.U32 R229, RZ, RZ, 0x37 ;  /* 0x00000037ffe57424 */ /* 0x000fe200078e00ff */
        /* <DEDUP_REMOVED lines=10> */
[----:B--2---:R-:W-:Y:S01]  /*3750*/  LOP3.LUT R2, R220, 0x200, RZ, 0xc0, !PT ;  /* 0x00000200dc027812 */ /* 0x004fe200078ec0ff */
[----:B------:R-:W-:Y:S01]  /*3760*/  IMAD.SHL.U32 R3, R0, 0x40, RZ ;  /* 0x0000004000037824 */ /* 0x000fe200078e00ff */
        /* <DEDUP_REMOVED lines=29> */
[--C-:B------:R-:W-:Y:S02]  /*3940*/  LOP3.LUT R234, R234, 0x3800, R225.reuse, 0xf8, !PT ;  /* 0x00003800eaea7812 */ /* 0x100fe400078ef8e1 */
[----:B------:R-:W-:Y:S02]  /*3950*/  CS2R R142, SRZ ;  /* 0x00000000008e7805 */ /* 0x000fe4000001ff00 */
[----:B------:R-:W-:Y:S02]  /*3960*/  LOP3.LUT R225, R0, 0x1c0, R225, 0xf8, !PT ;  /* 0x000001c000e17812 */ /* 0x000fe400078ef8e1 */
[----:B------:R-:W-:Y:S02]  /*3970*/  CS2R R140, SRZ ;  /* 0x00000000008c7805 */ /* 0x000fe4000001ff00 */
[----:B------:R-:W-:-:S02]  /*3980*/  SHF.R.U32.HI R0, RZ, 0x1, R210 ;  /* 0x00000001ff007819 */ /* 0x000fc400000116d2 */
[----:B------:R-:W-:Y:S02]  /*3990*/  CS2R R146, SRZ ;  /* 0x0000000000927805 */ /* 0x000fe4000001ff00 */
[----:B------:R-:W-:Y:S02]  /*39a0*/  LOP3.LUT R220, R220, R6, RZ, 0xfc, !PT ;  /* 0x00000006dcdc7212 */ /* 0x000fe400078efcff */
[----:B------:R-:W-:Y:S02]  /*39b0*/  CS2R R144, SRZ ;  /* 0x0000000000907805 */ /* 0x000fe4000001ff00 */
[----:B------:R-:W-:Y:S01]  /*39c0*/  LOP3.LUT R11, R3, 0xc00, RZ, 0xc0, !PT ;  /* 0x00000c00030b7812 */ /* 0x000fe200078ec0ff */
[----:B-1----:R1:W3:Y:S01]  /*39d0*/  @P0 MUFU.RCP R6, R2 ;  /* 0x0000000200060308 */ /* 0x0022e20000001000 */
[----:B------:R-:W-:Y:S02]  /*39e0*/  LOP3.LUT R211, R0, 0x10, RZ, 0xc0, !PT ;  /* 0x0000001000d37812 */ /* 0x000fe400078ec0ff */
[----:B------:R-:W-:-:S02]  /*39f0*/  CS2R R138, SRZ ;  /* 0x00000000008a7805 */ /* 0x000fc4000001ff00 */
[----:B------:R-:W-:Y:S02]  /*3a00*/  LOP3.LUT R8, R11, 0x6, R8, 0xf8, !PT ;  /* 0x000000060b087812 */ /* 0x000fe400078ef808 */
[----:B------:R-:W-:Y:S02]  /*3a10*/  CS2R R136, SRZ ;  /* 0x0000000000887805 */ /* 0x000fe4000001ff00 */
[----:B------:R-:W-:Y:S02]  /*3a20*/  LOP3.LUT R211, R211, 0x8, R210, 0xf8, !PT ;  /* 0x00000008d3d37812 */ /* 0x000fe400078ef8d2 */
[----:B------:R-:W-:Y:S02]  /*3a30*/  CS2R R134, SRZ ;  /* 0x0000000000867805 */ /* 0x000fe4000001ff00 */
[----:B------:R-:W-:Y:S02]  /*3a40*/  LOP3.LUT R225, R8, R225, RZ, 0xfc, !PT ;  /* 0x000000e108e17212 */ /* 0x000fe400078efcff */
[----:B------:R-:W-:-:S02]  /*3a50*/  CS2R R132, SRZ ;  /* 0x0000000000847805 */ /* 0x000fc4000001ff00 */
[----:B------:R-:W-:Y:S02]  /*3a60*/  LOP3.LUT R4, R4, 0x1c0, R209, 0xf8, !PT ;  /* 0x000001c004047812 */ /* 0x000fe400078ef8d1 */
[----:B------:R-:W-:Y:S02]  /*3a70*/  CS2R R78, SRZ ;  /* 0x00000000004e7805 */ /* 0x000fe4000001ff00 */
[----:B------:R-:W-:Y:S02]  /*3a80*/  LOP3.LUT R219, R219, R9, RZ, 0xfc, !PT ;  /* 0x00000009dbdb7212 */ /* 0x000fe400078efcff */
[----:B------:R-:W-:Y:S02]  /*3a90*/  CS2R R76, SRZ ;  /* 0x00000000004c7805 */ /* 0x000fe4000001ff00 */
[----:B------:R-:W-:Y:S02]  /*3aa0*/  LOP3.LUT R212, R4, 0x38, R224, 0x78, !PT ;  /* 0x0000003804d47812 */ /* 0x000fe400078e78e0 */
[----:B------:R-:W-:-:S02]  /*3ab0*/  CS2R R82, SRZ ;  /* 0x0000000000527805 */ /* 0x000fc4000001ff00 */
[----:B------:R-:W-:Y:S02]  /*3ac0*/  LEA R219, R219, UR37, 0x1 ;  /* 0x00000025dbdb7c11 */ /* 0x000fe4000f8e08ff */
[----:B------:R-:W-:Y:S02]  /*3ad0*/  CS2R R80, SRZ ;  /* 0x0000000000507805 */ /* 0x000fe4000001ff00 */
[----:B-1----:R-:W-:Y:S02]  /*3ae0*/  LOP3.LUT R2, R209, 0x1c0, RZ, 0xc0, !PT ;  /* 0x000001c0d1027812 */ /* 0x002fe400078ec0ff */
[----:B------:R-:W-:Y:S02]  /*3af0*/  CS2R R74, SRZ ;  /* 0x00000000004a7805 */ /* 0x000fe4000001ff00 */
[----:B------:R-:W-:Y:S01]  /*3b00*/  LOP3.LUT R212, R212, 0x200, R209, 0xf8, !PT ;  /* 0x00000200d4d47812 */ /* 0x000fe200078ef8d1 */
[----:B------:R-:W-:Y:S01]  /*3b10*/  IMAD.IADD R214, R217, 0x1, R219 ;  /* 0x00000001d9d67824 */ /* 0x000fe200078e02db */
[----:B------:R-:W-:Y:S01]  /*3b20*/  LOP3.LUT R2, R2, 0x38, R224, 0xf8, !PT ;  /* 0x0000003802027812 */ /* 0x000fe200078ef8e0 */
[----:B------:R-:W-:Y:S01]  /*3b30*/  IMAD.IADD R216, R219, 0x1, R215 ;  /* 0x00000001dbd87824 */ /* 0x000fe200078e02d7 */
[----:B------:R-:W-:Y:S01]  /*3b40*/  LEA R220, R220, UR37, 0x1 ;  /* 0x00000025dcdc7c11 */ /* 0x000fe2000f8e08ff */
[----:B------:R-:W-:Y:S01]  /*3b50*/  IMAD.IADD R213, R215, 0x1, R214 ;  /* 0x00000001d7d57824 */ /* 0x000fe200078e02d6 */
[----:B------:R-:W-:-:S02]  /*3b60*/  LOP3.LUT R211, R211, R2, RZ, 0x3c, !PT ;  /* 0x00000002d3d37212 */ /* 0x000fc400078e3cff */
[----:B------:R-:W-:Y:S02]  /*3b70*/  CS2R R72, SRZ ;  /* 0x0000000000487805 */ /* 0x000fe4000001ff00 */
[C---:B------:R-:W-:Y:S01]  /*3b80*/  LOP3.LUT R0, R2.reuse, 0x8, R0, 0x78, !PT ;  /* 0x0000000802007812 */ /* 0x040fe200078e7800 */
[----:B------:R-:W-:Y:S01]  /*3b90*/  IMAD.IADD R217, R217, 0x1, R220 ;  /* 0x00000001d9d97824 */ /* 0x000fe200078e02dc */
[----:B------:R-:W-:Y:S01]  /*3ba0*/  LOP3.LUT R8, R2, 0x8, R210, 0x78, !PT ;  /* 0x0000000802087812 */ /* 0x000fe200078e78d2 */
[----:B------:R-:W-:Y:S01]  /*3bb0*/  VIADD R2, R7, UR34 ;  /* 0x0000002207027c36 */ /* 0x000fe20008000000 */
[----:B------:R-:W-:Y:S01]  /*3bc0*/  LOP3.LUT R209, R209, 0x200, RZ, 0xc0, !PT ;  /* 0x00000200d1d17812 */ /* 0x000fe200078ec0ff */
[----:B------:R-:W-:Y:S01]  /*3bd0*/  IMAD.IADD R218, R215, 0x1, R220 ;  /* 0x00000001d7da7824 */ /* 0x000fe200078e02dc */
[----:B------:R-:W-:Y:S01]  /*3be0*/  LOP3.LUT R234, R234, R8, RZ, 0xfc, !PT ;  /* 0x00000008eaea7212 */ /* 0x000fe200078efcff */
[C---:B------:R-:W-:Y:S01]  /*3bf0*/  VIADD R242, R2.reuse, 0x1 ;  /* 0x0000000102f27836 */ /* 0x040fe20000000000 */
[----:B------:R-:W-:Y:S01]  /*3c00*/  I2FP.F32.S32 R243, R2 ;  /* 0x0000000200f37245 */ /* 0x000fe20000201400 */
[C---:B------:R-:W-:Y:S01]  /*3c10*/  VIADD R241, R2.reuse, 0x8 ;  /* 0x0000000802f17836 */ /* 0x040fe20000000000 */
[----:B------:R-:W-:Y:S01]  /*3c20*/  LOP3.LUT R249, R209, 0xc00, R3, 0xf8, !PT ;  /* 0x00000c00d1f97812 */ /* 0x000fe200078ef803 */
        /* <DEDUP_REMOVED lines=38> */
[----:B------:R-:W-:Y:S01]  /*3e90*/  LOP3.LUT P4, RZ, R210, 0x8, RZ, 0xc0, !PT ;  /* 0x00000008d2ff7812 */ /* 0x000fe2000788c0ff */
[----:B------:R-:W-:Y:S01]  /*3ea0*/  IMAD.IADD R215, R215, 0x1, R217 ;  /* 0x00000001d7d77824 */ /* 0x000fe200078e02d9 */
[----:B------:R-:W-:Y:S01]  /*3eb0*/  SEL R208, R208, 0xffffffc0, !P3 ;  /* 0xffffffc0d0d07807 */ /* 0x000fe20005800000 */
[----:B------:R-:W1:Y:S01]  /*3ec0*/  LDCU UR8, c[0x0][0x440] ;  /* 0x00008800ff0877ac */ /* 0x000e620008000800 */
[----:B------:R-:W-:-:S02]  /*3ed0*/  SEL R248, R248, 0xfffffff0, !P3 ;  /* 0xfffffff0f8f87807 */ /* 0x000fc40005800000 */
[----:B------:R-:W-:Y:S01]  /*3ee0*/  LOP3.LUT R245, R224, 0x38, RZ, 0xc0, !PT ;  /* 0x00000038e0f57812 */ /* 0x000fe200078ec0ff */
[----:B------:R-:W2:Y:S01]  /*3ef0*/  LDCU UR9, c[0x0][0x3e0] ;  /* 0x00007c00ff0977ac */ /* 0x000ea20008000800 */
[----:B------:R-:W-:Y:S02]  /*3f00*/  LOP3.LUT R211, R211, 0x200, R3, 0xf8, !PT ;  /* 0x00000200d3d37812 */ /* 0x000fe400078ef803 */
[----:B------:R-:W-:Y:S01]  /*3f10*/  LOP3.LUT R249, R249, R0, RZ, 0xfc, !PT ;  /* 0x00000000f9f97212 */ /* 0x000fe200078efcff */
[----:B----4-:R-:W-:Y:S02]  /*3f20*/  USHF.L.U32 UR14, UR14, 0x6, URZ ;  /* 0x000000060e0e7899 */ /* 0x010fe400080006ff */
[----:B------:R-:W-:Y:S01]  /*3f30*/  UIADD3 UR51, UPT, UPT, UR51, 0x40, -UR42 ;  /* 0x0000004033337890 */ /* 0x000fe2000fffe82a */
[----:B---3--:R-:W-:Y:S01]  /*3f40*/  @P0 FMUL.FTZ R236, R5, R6 ;  /* 0x0000000605ec0220 */ /* 0x008fe20000410000 */
[----:B------:R-:W-:Y:S01]  /*3f50*/  IMAD.U32 R5, RZ, RZ, UR40 ;  /* 0x00000028ff057e24 */ /* 0x000fe2000f8e00ff */
[----:B------:R-:W-:-:S02]  /*3f60*/  LOP3.LUT P0, RZ, R210, 0x2, RZ, 0xc0, !PT ;  /* 0x00000002d2ff7812 */ /* 0x000fc4000780c0ff */
        /* <DEDUP_REMOVED lines=11> */
[----:B-12---:R-:W-:-:S07]  /*4020*/  VIADD R244, R5, -UR44 ;  /* 0x8000002c05f47c36 */ /* 0x006fce0008000000 */
.L_x_880:
[----:B------:R-:W0:Y:S01]  /*4030*/  LDGDEPBAR ;  /* 0x00000000000079af */ /* 0x000e220000000000 */
[----:B------:R-:W-:Y:S01]  /*4040*/  MOV R116, UR10 ;  /* 0x0000000a00747c02 */ /* 0x000fe20008000f00 */
[----:B------:R-:W-:Y:S01]  /*4050*/  UIADD3 UR40, UPT, UPT, UR40, -0x40, URZ ;  /* 0xffffffc028287890 */ /* 0x000fe2000fffe0ff */
[----:B------:R-:W-:Y:S03]  /*4060*/  MOV R117, UR11 ;  /* 0x0000000b00757c02 */ /* 0x000fe60008000f00 */
[----:B------:R-:W-:Y:S01]  /*4070*/  STL.64 [R1], R132 ;  /* 0x0000008401007387 */ /* 0x000fe20000100a00 */
[C---:B------:R-:W-:Y:S01]  /*4080*/  LEA R126, R225.reuse, UR4, 0x1 ;  /* 0x00000004e17e7c11 */ /* 0x040fe2000f8e08ff */
[----:B------:R-:W-:Y:S01]  /*4090*/  UISETP.GE.AND UP0, UPT, UR40, UR51, UPT ;  /* 0x000000332800728c */ /* 0x000fe2000bf06270 */
[----:B------:R-:W-:Y:S01]  /*40a0*/  LEA R128, R225, UR5, 0x1 ;  /* 0x00000005e1807c11 */ /* 0x000fe2000f8e08ff */
[----:B------:R-:W-:Y:S01]  /*40b0*/  USHF.L.U32 UR15, UR46, 0x6, URZ ;  /* 0x000000062e0f7899 */ /* 0x000fe200080006ff */
[----:B-----5:R-:W-:Y:S01]  /*40c0*/  FSETP.NEU.FTZ.AND P1, PT, R227, -INF , PT ;  /* 0xff800000e300780b */ /* 0x020fe20003f3d000 */
[----:B------:R-:W-:Y:S01]  /*40d0*/  UIADD3 UR41, UPT, UPT, UR41, -0x1, URZ ;  /* 0xffffffff29297890 */ /* 0x000fe2000fffe0ff */
[C---:B------:R-:W-:Y:S01]  /*40e0*/  IADD3 R127, PT, PT, R128.reuse, 0x20, RZ ;  /* 0x00000020807f7810 */ /* 0x040fe20007ffe0ff */
[----:B------:R-:W-:Y:S01]  /*40f0*/  UIADD3 UR15, UPT, UPT, UR15, 0x40, URZ ;  /* 0x000000400f0f7890 */ /* 0x000fe2000fffe0ff */
[C---:B------:R-:W-:Y:S02]  /*4100*/  @P4 IADD3 R127, PT, PT, R128.reuse, -0x20, RZ ;  /* 0xffffffe0807f4810 */ /* 0x040fe40007ffe0ff */
[----:B------:R-:W-:Y:S01]  /*4110*/  IADD3 R128, PT, PT, R128, R248, RZ ;  /* 0x000000f880807210 */ /* 0x000fe20007ffe0ff */
[----:B------:R-:W-:Y:S01]  /*4120*/  UISETP.LT.AND UP0, UPT, UR15, UR42, UP0 ;  /* 0x0000002a0f00728c */ /* 0x000fe20008701270 */
[----:B------:R-:W-:Y:S05]  /*4130*/  IADD3 R123, PT, PT, R248, R127, RZ ;  /* 0x0000007ff87b7210 */ /* 0x000fea0007ffe0ff */
        /* <DEDUP_REMOVED lines=16> */
[C---:B-1----:R-:W-:Y:S05]  /*4240*/  HMMA.16816.F32 R4, R16.reuse, R8, RZ ;  /* 0x000000081004723c */ /* 0x042fea00000018ff */
[----:B------:R-:W-:Y:S03]  /*4250*/  LDSM.16.M88.4 R108, [R215] ;  /* 0x00000000d76c783b */ /* 0x000fe60000000200 */
[C---:B------:R-:W-:Y:S03]  /*4260*/  HMMA.16816.F32 R8, R16.reuse, R10, RZ ;  /* 0x0000000a1008723c */ /* 0x040fe600000018ff */
[----:B------:R-:W-:Y:S05]  /*4270*/  LDSM.16.M88.4 R112, [R213+0x10000] ;  /* 0x01000000d570783b */ /* 0x000fea0000000200 */
        /* <DEDUP_REMOVED lines=65> */
[----:B------:R4:W2:Y:S01]  /*4690*/  LDSM.16.M88.4 R108, [R220+0x6000] ;  /* 0x00600000dc6c783b */ /* 0x0008a20000000200 */
[C---:B---3--:R-:W-:Y:S08]  /*46a0*/  HMMA.16816.F32 R4, R92.reuse, R96, R4 ;  /* 0x000000605c04723c */ /* 0x048ff00000001804 */
[C---:B------:R-:W-:Y:S01]  /*46b0*/  HMMA.16816.F32 R8, R92.reuse, R98, R8 ;  /* 0x000000625c08723c */ /* 0x040fe20000001808 */
[----:B------:R-:W-:Y:S07]  /*46c0*/  LDSM.16.M88.4 R96, [R216+0x16000] ;  /* 0x01600000d860783b */ /* 0x000fee0000000200 */
[C---:B-1----:R-:W-:Y:S03]  /*46d0*/  HMMA.16816.F32 R12, R92.reuse, R84, R12 ;  /* 0x000000545c0c723c */ /* 0x042fe6000000180c */
[----:B----4-:R-:W-:Y:S05]  /*46e0*/  LEA R220, R249, UR4, 0x1 ;  /* 0x00000004f9dc7c11 */ /* 0x010fea000f8e08ff */
        /* <DEDUP_REMOVED lines=8> */
[----:B----4-:R-:W-:Y:S03]  /*4770*/  IADD3 R218, PT, PT, R2, R220, RZ ;  /* 0x000000dc02da7210 */ /* 0x010fe60007ffe0ff */
        /* <DEDUP_REMOVED lines=11> */
[----:B------:R4:W3:Y:S01]  /*4830*/  LDSM.16.M88.4 R108, [R215+0x6000] ;  /* 0x00600000d76c783b */ /* 0x0008e20000000200 */
[C---:B------:R-:W-:Y:S08]  /*4840*/  HMMA.16816.F32 R4, R92.reuse, R96, R4 ;  /* 0x000000605c04723c */ /* 0x040ff00000001804 */
[C---:B------:R-:W-:Y:S08]  /*4850*/  HMMA.16816.F32 R8, R92.reuse, R98, R8 ;  /* 0x000000625c08723c */ /* 0x040ff00000001808 */
[C---:B--2---:R-:W-:Y:S03]  /*4860*/  HMMA.16816.F32 R12, R92.reuse, R88, R12 ;  /* 0x000000585c0c723c */ /* 0x044fe6000000180c */
[----:B-1----:R-:W-:Y:S02]  /*4870*/  IADD3 R214, PT, PT, R208, R219, RZ ;  /* 0x000000dbd0d67210 */ /* 0x002fe40007ffe0ff */
[C---:B----4-:R-:W-:Y:S03]  /*4880*/  IADD3 R215, PT, PT, R2.reuse, R217, RZ ;  /* 0x000000d902d77210 */ /* 0x050fe60007ffe0ff */
        /* <DEDUP_REMOVED lines=9> */
[----:B------:R-:W-:Y:S01]  /*4920*/  FMUL.FTZ R5, R5, UR12 ;  /* 0x0000000c05057c20 */ /* 0x000fe20008410000 */
[----:B------:R-:W-:Y:S01]  /*4930*/  FMUL.FTZ R4, R4, UR12 ;  /* 0x0000000c04047c20 */ /* 0x000fe20008410000 */
[----:B------:R-:W-:Y:S01]  /*4940*/  FMUL.FTZ R6, R6, UR12 ;  /* 0x0000000c06067c20 */ /* 0x000fe20008410000 */
[----:B------:R-:W-:Y:S01]  /*4950*/  FMUL.FTZ R7, R7, UR12 ;  /* 0x0000000c07077c20 */ /* 0x000fe20008410000 */
[----:B------:R1:W3:Y:S04]  /*4960*/  MUFU.TANH R113, R5 ;  /* 0x0000000500717308 */ /* 0x0002e80000002400 */
[----:B------:R-:W-:Y:S01]  /*4970*/  FMUL.FTZ R8, R8, UR12 ;  /* 0x0000000c08087c20 */ /* 0x000fe20008410000 */
[----:B------:R-:W-:Y:S01]  /*4980*/  FMUL.FTZ R9, R9, UR12 ;  /* 0x0000000c09097c20 */ /* 0x000fe20008410000 */
[----:B------:R-:W-:Y:S01]  /*4990*/  FMUL.FTZ R11, R11, UR12 ;  /* 0x0000000c0b0b7c20 */ /* 0x000fe20008410000 */
[----:B------:R-:W-:Y:S03]  /*49a0*/  FMUL.FTZ R10, R10, UR12 ;  /* 0x0000000c0a0a7c20 */ /* 0x000fe60008410000 */
[----:B------:R4:W4:Y:S01]  /*49b0*/  MUFU.TANH R112, R4 ;  /* 0x0000000400707308 */ /* 0x0009220000002400 */
[C---:B--2---:R-:W-:Y:S09]  /*49c0*/  HMMA.16816.F32 R12, R108.reuse, R84, R12 ;  /* 0x000000546c0c723c */ /* 0x044ff2000000180c */
[----:B------:R2:W2:Y:S01]  /*49d0*/  MUFU.TANH R114, R6 ;  /* 0x0000000600727308 */ /* 0x0004a20000002400 */
[----:B-1----:R-:W-:Y:S01]  /*49e0*/  FMUL.FTZ R5, R227, 1.4426950216293334961 ;  /* 0x3fb8aa3be3057820 */ /* 0x002fe20000410000 */
[----:B------:R-:W-:Y:S03]  /*49f0*/  HMMA.16816.F32 R16, R108, R86, R16 ;  /* 0x000000566c10723c */ /* 0x000fe60000001810 */
[----:B---3--:R-:W-:Y:S01]  /*4a00*/  FADD.FTZ R222, R242, R113 ;  /* 0x00000071f2de7221 */ /* 0x008fe20000010000 */
[----:B------:R-:W-:Y:S01]  /*4a10*/  FSEL R5, R5, RZ, P1 ;  /* 0x000000ff05057208 */ /* 0x000fe20000800000 */
[----:B------:R-:W-:Y:S03]  /*4a20*/  FFMA.FTZ R113, -R113, R113, 1 ;  /* 0x3f80000071717423 */ /* 0x000fe60000010171 */
[----:B------:R1:W3:Y:S01]  /*4a30*/  MUFU.TANH R115, R7 ;  /* 0x0000000700737308 */ /* 0x0002e20000002400 */
[C---:B----4-:R-:W-:Y:S01]  /*4a40*/  FMUL.FTZ R4, R226.reuse, 1.4426950216293334961 ;  /* 0x3fb8aa3be2047820 */ /* 0x050fe20000410000 */
[----:B------:R-:W-:Y:S01]  /*4a50*/  FSETP.NEU.FTZ.AND P1, PT, R226, -INF , PT ;  /* 0xff800000e200780b */ /* 0x000fe20003f3d000 */
[----:B------:R-:W-:Y:S01]  /*4a60*/  FADD.FTZ R223, R243, R112 ;  /* 0x00000070f3df7221 */ /* 0x000fe20000010000 */
[----:B------:R-:W-:Y:S01]  /*4a70*/  FMUL.FTZ R113, R113, UR12 ;  /* 0x0000000c71717c20 */ /* 0x000fe20008410000 */
[----:B------:R-:W-:Y:S01]  /*4a80*/  FMUL.FTZ R12, R12, UR12 ;  /* 0x0000000c0c0c7c20 */ /* 0x000fe20008410000 */
[----:B------:R-:W-:Y:S01]  /*4a90*/  FSEL R4, R4, RZ, P1 ;  /* 0x000000ff04047208 */ /* 0x000fe20000800000 */
[----:B------:R-:W-:Y:S03]  /*4aa0*/  FMUL.FTZ R13, R13, UR12 ;  /* 0x0000000c0d0d7c20 */ /* 0x000fe60008410000 */
[----:B------:R4:W4:Y:S01]  /*4ab0*/  MUFU.TANH R118, R8 ;  /* 0x0000000800767308 */ /* 0x0009220000002400 */
[----:B--2---:R-:W-:Y:S01]  /*4ac0*/  @!P0 VIADDMNMX R6, R244, -R229, UR42, PT ;  /* 0x0000002af4068e46 */ /* 0x004fe2000b8009e5 */
[----:B------:R-:W-:Y:S01]  /*4ad0*/  FMUL.FTZ R14, R14, UR12 ;  /* 0x0000000c0e0e7c20 */ /* 0x000fe20008410000 */
[----:B------:R-:W-:Y:S01]  /*4ae0*/  FMUL.FTZ R15, R15, UR12 ;  /* 0x0000000c0f0f7c20 */ /* 0x000fe20008410000 */
[----:B------:R-:W-:Y:S01]  /*4af0*/  FADD.FTZ R202, R243, R114 ;  /* 0x00000072f3ca7221 */ /* 0x000fe20000010000 */
[----:B------:R-:W-:Y:S01]  /*4b00*/  FMUL.FTZ R16, R16, UR12 ;  /* 0x0000000c10107c20 */ /* 0x000fe20008410000 */
[----:B------:R-:W-:Y:S01]  /*4b10*/  FMUL.FTZ R17, R17, UR12 ;  /* 0x0000000c11117c20 */ /* 0x000fe20008410000 */
[----:B------:R-:W-:Y:S03]  /*4b20*/  FMUL.FTZ R18, R18, UR12 ;  /* 0x0000000c12127c20 */ /* 0x000fe60008410000 */
[----:B------:R2:W2:Y:S01]  /*4b30*/  MUFU.TANH R119, R9 ;  /* 0x0000000900777308 */ /* 0x0004a20000002400 */
[----:B-1----:R-:W-:Y:S01]  /*4b40*/  @!P0 IADD3 R7, PT, PT, R235, 0x1, RZ ;  /* 0x00000001eb078810 */ /* 0x002fe20007ffe0ff */
[----:B---3--:R-:W-:Y:S01]  /*4b50*/  FADD.FTZ R199, R242, R115 ;  /* 0x00000073f2c77221 */ /* 0x008fe20000010000 */
[----:B------:R-:W-:Y:S01]  /*4b60*/  FMUL.FTZ R19, R19, UR12 ;  /* 0x0000000c13137c20 */ /* 0x000fe20008410000 */
[----:B------:R-:W-:Y:S01]  /*4b70*/  FFMA.FTZ R114, -R114, R114, 1 ;  /* 0x3f80000072727423 */ /* 0x000fe20000010172 */
[----:B------:R-:W-:Y:S01]  /*4b80*/  @!P0 ISETP.GE.AND P1, PT, R7, R6, PT ;  /* 0x000000060700820c */ /* 0x000fe20003f26270 */
[----:B------:R-:W-:Y:S01]  /*4b90*/  FFMA.FTZ R115, -R115, R115, 1 ;  /* 0x3f80000073737423 */ /* 0x000fe20000010173 */
[----:B------:R-:W-:Y:S03]  /*4ba0*/  FFMA.FTZ R112, -R112, R112, 1 ;  /* 0x3f80000070707423 */ /* 0x000fe60000010170 */
[----:B------:R1:W3:Y:S01]  /*4bb0*/  MUFU.TANH R120, R10 ;  /* 0x0000000a00787308 */ /* 0x0002e20000002400 */
[----:B----4-:R-:W-:Y:S01]  /*4bc0*/  @!P0 VIADDMNMX R8, R244, -R232, UR42, PT ;  /* 0x0000002af4088e46 */ /* 0x010fe2000b8009e8 */
[----:B------:R-:W-:Y:S01]  /*4bd0*/  FADD.FTZ R221, R241, R118 ;  /* 0x00000076f1dd7221 */ /* 0x000fe20000010000 */
[----:B------:R-:W-:Y:S01]  /*4be0*/  @!P0 FSEL R199, R199, -INF , !P1 ;  /* 0xff800000c7c78808 */ /* 0x000fe20004800000 */
[----:B------:R-:W-:Y:S01]  /*4bf0*/  FMUL.FTZ R114, R114, UR12 ;  /* 0x0000000c72727c20 */ /* 0x000fe20008410000 */
[----:B------:R-:W-:Y:S01]  /*4c00*/  @!P0 ISETP.GE.AND P2, PT, R235, R8, PT ;  /* 0x00000008eb00820c */ /* 0x000fe20003f46270 */
[----:B------:R-:W-:Y:S01]  /*4c10*/  FMUL.FTZ R115, R115, UR12 ;  /* 0x0000000c73737c20 */ /* 0x000fe20008410000 */
[----:B------:R-:W-:Y:S03]  /*4c20*/  FFMA.FTZ R118, -R118, R118, 1 ;  /* 0x3f80000076767423 */ /* 0x000fe60000010176 */
[----:B------:R-:W4:Y:S01]  /*4c30*/  MUFU.TANH R121, R11 ;  /* 0x0000000b00797308 */ /* 0x000f220000002400 */
[----:B--2---:R-:W-:Y:S01]  /*4c40*/  @!P0 IADD3 R9, PT, PT, R235, 0x8, RZ ;  /* 0x00000008eb098810 */ /* 0x004fe20007ffe0ff */
[----:B------:R-:W-:Y:S01]  /*4c50*/  FFMA.FTZ R199, R199, UR13, -R4 ;  /* 0x0000000dc7c77c23 */ /* 0x000fe20008010804 */
[----:B------:R-:W-:Y:S01]  /*4c60*/  @!P0 FSEL R223, R223, -INF , !P2 ;  /* 0xff800000dfdf8808 */ /* 0x000fe20005000000 */
[----:B------:R-:W-:Y:S01]  /*4c70*/  FMUL.FTZ R118, R118, UR12 ;  /* 0x0000000c76767c20 */ /* 0x000fe20008410000 */
[-C--:B------:R-:W-:Y:S01]  /*4c80*/  @!P0 ISETP.GE.AND P2, PT, R7, R8.reuse, PT ;  /* 0x000000080700820c */ /* 0x080fe20003f46270 */
[----:B------:R-:W-:Y:S01]  /*4c90*/  FMUL.FTZ R112, R112, UR12 ;  /* 0x0000000c70707c20 */ /* 0x000fe20008410000 */
[-C--:B------:R-:W-:Y:S03]  /*4ca0*/  @!P0 ISETP.GE.AND P1, PT, R9, R8.reuse, PT ;  /* 0x000000080900820c */ /* 0x080fe60003f26270 */
[----:B------:R-:W2:Y:S01]  /*4cb0*/  MUFU.TANH R108, R12 ;  /* 0x0000000c006c7308 */ /* 0x000ea20000002400 */
[----:B------:R-:W-:Y:S01]  /*4cc0*/  @!P0 IADD3 R7, PT, PT, R235, 0x9, RZ ;  /* 0x00000009eb078810 */ /* 0x000fe20007ffe0ff */
[----:B-1----:R-:W-:Y:S01]  /*4cd0*/  FADD.FTZ R10, R240, R119 ;  /* 0x00000077f00a7221 */ /* 0x002fe20000010000 */
[----:B------:R-:W-:Y:S01]  /*4ce0*/  @!P0 FSEL R221, R221, -INF , !P1 ;  /* 0xff800000dddd8808 */ /* 0x000fe20004800000 */
[----:B---3--:R-:W-:Y:S01]  /*4cf0*/  FADD.FTZ R198, R241, R120 ;  /* 0x00000078f1c67221 */ /* 0x008fe20000010000 */
[----:B------:R-:W-:Y:S01]  /*4d00*/  @!P0 ISETP.GE.AND P1, PT, R7, R8, PT ;  /* 0x000000080700820c */ /* 0x000fe20003f26270 */
[----:B------:R-:W-:Y:S01]  /*4d10*/  FFMA.FTZ R223, R223, UR13, -R5 ;  /* 0x0000000ddfdf7c23 */ /* 0x000fe20008010805 */
[----:B------:R-:W-:Y:S03]  /*4d20*/  @!P0 FSEL R222, R222, -INF , !P2 ;  /* 0xff800000dede8808 */ /* 0x000fe60005000000 */
[----:B------:R-:W1:Y:S01]  /*4d30*/  MUFU.TANH R109, R13 ;  /* 0x0000000d006d7308 */ /* 0x000e620000002400 */
[----:B------:R-:W-:Y:S01]  /*4d40*/  @!P0 FSEL R10, R10, -INF , !P1 ;  /* 0xff8000000a0a8808 */ /* 0x000fe20004800000 */
[----:B----4-:R-:W-:Y:S01]  /*4d50*/  FADD.FTZ R197, R240, R121 ;  /* 0x00000079f0c57221 */ /* 0x010fe20000010000 */
[-C--:B------:R-:W-:Y:S01]  /*4d60*/  @!P0 ISETP.GE.AND P1, PT, R9, R6.reuse, PT ;  /* 0x000000060900820c */ /* 0x080fe20003f26270 */
[--C-:B------:R-:W-:Y:S01]  /*4d70*/  FFMA.FTZ R222, R222, UR13, -R5.reuse ;  /* 0x0000000ddede7c23 */ /* 0x100fe20008010805 */
[----:B------:R-:W-:Y:S01]  /*4d80*/  @!P0 IADD3 R9, PT, PT, R235, 0x10, RZ ;  /* 0x00000010eb098810 */ /* 0x000fe20007ffe0ff */
[--C-:B------:R-:W-:Y:S01]  /*4d90*/  FFMA.FTZ R207, R10, UR13, -R5.reuse ;  /* 0x0000000d0acf7c23 */ /* 0x100fe20008010805 */
[----:B------:R-:W-:Y:S03]  /*4da0*/  @!P0 FSEL R198, R198, -INF , !P1 ;  /* 0xff800000c6c68808 */ /* 0x000fe60004800000 */
[----:B------:R-:W3:Y:S01]  /*4db0*/  MUFU.TANH R110, R14 ;  /* 0x0000000e006e7308 */ /* 0x000ee20000002400 */
[----:B------:R-:W-:Y:S01]  /*4dc0*/  @!P0 ISETP.GE.AND P1, PT, R7, R6, PT ;  /* 0x000000060700820c */ /* 0x000fe20003f26270 */
[----:B--2---:R-:W-:Y:S01]  /*4dd0*/  FADD.FTZ R206, R239, R108 ;  /* 0x0000006cefce7221 */ /* 0x004fe20000010000 */
[----:B------:R-:W-:Y:S01]  /*4de0*/  @!P0 IADD3 R7, PT, PT, R235, 0x11, RZ ;  /* 0x00000011eb078810 */ /* 0x000fe20007ffe0ff */
[----:B------:R-:W-:Y:S01]  /*4df0*/  FFMA.FTZ R221, R221, UR13, -R5 ;  /* 0x0000000ddddd7c23 */ /* 0x000fe20008010805 */
[----:B------:R-:W-:Y:S01]  /*4e00*/  @!P0 FSEL R197, R197, -INF , !P1 ;  /* 0xff800000c5c58808 */ /* 0x000fe20004800000 */
[--C-:B------:R-:W-:Y:S01]  /*4e10*/  FFMA.FTZ R198, R198, UR13, -R4.reuse ;  /* 0x0000000dc6c67c23 */ /* 0x100fe20008010804 */
[----:B------:R-:W-:Y:S03]  /*4e20*/  @!P0 ISETP.GE.AND P1, PT, R9, R8, PT ;  /* 0x000000080900820c */ /* 0x000fe60003f26270 */
[----:B------:R-:W2:Y:S01]  /*4e30*/  MUFU.TANH R111, R15 ;  /* 0x0000000f006f7308 */ /* 0x000ea20000002400 */
[----:B-1----:R-:W-:Y:S01]  /*4e40*/  FADD.FTZ R10, R238, R109 ;  /* 0x0000006dee0a7221 */ /* 0x002fe20000010000 */
[----:B------:R-:W-:Y:S01]  /*4e50*/  @!P0 ISETP.GE.AND P2, PT, R235, R6, PT ;  /* 0x00000006eb00820c */ /* 0x000fe20003f46270 */
[----:B------:R-:W-:Y:S01]  /*4e60*/  FFMA.FTZ R197, R197, UR13, -R4 ;  /* 0x0000000dc5c57c23 */ /* 0x000fe20008010804 */
[----:B------:R-:W-:Y:S01]  /*4e70*/  @!P0 FSEL R206, R206, -INF , !P1 ;  /* 0xff800000cece8808 */ /* 0x000fe20004800000 */
[----:B------:R-:W-:Y:S01]  /*4e80*/  FFMA.FTZ R119, -R119, R119, 1 ;  /* 0x3f80000077777423 */ /* 0x000fe20000010177 */
[----:B------:R-:W-:Y:S01]  /*4e90*/  @!P0 ISETP.GE.AND P1, PT, R7, R8, PT ;  /* 0x000000080700820c */ /* 0x000fe20003f26270 */
[----:B------:R-:W-:Y:S03]  /*4ea0*/  FFMA.FTZ R108, -R108, R108, 1 ;  /* 0x3f8000006c6c7423 */ /* 0x000fe6000001016c */
[----:B------:R-:W1:Y:S01]  /*4eb0*/  MUFU.TANH R122, R16 ;  /* 0x00000010007a7308 */ /* 0x000e620000002400 */
[----:B---3--:R-:W-:Y:S01]  /*4ec0*/  FADD.FTZ R196, R239, R110 ;  /* 0x0000006eefc47221 */ /* 0x008fe20000010000 */
[----:B------:R-:W-:Y:S01]  /*4ed0*/  @!P0 FSEL R10, R10, -INF , !P1 ;  /* 0xff8000000a0a8808 */ /* 0x000fe20004800000 */
[--C-:B------:R-:W-:Y:S01]  /*4ee0*/  FFMA.FTZ R206, R206, UR13, -R5.reuse ;  /* 0x0000000dcece7c23 */ /* 0x100fe20008010805 */
[-C--:B------:R-:W-:Y:S01]  /*4ef0*/  @!P0 ISETP.GE.AND P1, PT, R9, R6.reuse, PT ;  /* 0x000000060900820c */ /* 0x080fe20003f26270 */
[----:B------:R-:W-:Y:S01]  /*4f00*/  FMUL.FTZ R119, R119, UR12 ;  /* 0x0000000c77777c20 */ /* 0x000fe20008410000 */
[----:B------:R-:W-:Y:S01]  /*4f10*/  @!P0 IADD3 R9, PT, PT, R235, 0x18, RZ ;  /* 0x00000018eb098810 */ /* 0x000fe20007ffe0ff */
[----:B------:R-:W-:Y:S03]  /*4f20*/  FFMA.FTZ R205, R10, UR13, -R5 ;  /* 0x0000000d0acd7c23 */ /* 0x000fe60008010805 */
[----:B------:R-:W3:Y:S01]  /*4f30*/  MUFU.TANH R124, R17 ;  /* 0x00000011007c7308 */ /* 0x000ee20000002400 */
[----:B------:R-:W-:Y:S01]  /*4f40*/  @!P0 FSEL R196, R196, -INF , !P1 ;  /* 0xff800000c4c48808 */ /* 0x000fe20004800000 */
[----:B--2---:R-:W-:Y:S01]  /*4f50*/  FADD.FTZ R131, R238, R111 ;  /* 0x0000006fee837221 */ /* 0x004fe20000010000 */
[----:B------:R-:W-:Y:S01]  /*4f60*/  @!P0 ISETP.GE.AND P1, PT, R7, R6, PT ;  /* 0x000000060700820c */ /* 0x000fe20003f26270 */
[----:B------:R-:W-:Y:S01]  /*4f70*/  FMUL.FTZ R108, R108, UR12 ;  /* 0x0000000c6c6c7c20 */ /* 0x000fe20008410000 */
[----:B------:R-:W-:Y:S01]  /*4f80*/  @!P0 IADD3 R7, PT, PT, R235, 0x19, RZ ;  /* 0x00000019eb078810 */ /* 0x000fe20007ffe0ff */
[----:B------:R-:W-:Y:S01]  /*4f90*/  FFMA.FTZ R196, R196, UR13, -R4 ;  /* 0x0000000dc4c47c23 */ /* 0x000fe20008010804 */
[----:B------:R-:W-:Y:S03]  /*4fa0*/  @!P0 FSEL R131, R131, -INF , !P1 ;  /* 0xff80000083838808 */ /* 0x000fe60004800000 */
[----:B------:R-:W2:Y:S01]  /*4fb0*/  MUFU.TANH R125, R18 ;  /* 0x00000012007d7308 */ /* 0x000ea20000002400 */
[----:B-1----:R-:W-:Y:S01]  /*4fc0*/  FADD.FTZ R11, R237, R122 ;  /* 0x0000007aed0b7221 */ /* 0x002fe20000010000 */
[-C--:B------:R-:W-:Y:S01]  /*4fd0*/  @!P0 ISETP.GE.AND P1, PT, R9, R8.reuse, PT ;  /* 0x000000080900820c */ /* 0x080fe20003f26270 */
[----:B------:R-:W-:Y:S01]  /*4fe0*/  FFMA.FTZ R109, -R109, R109, 1 ;  /* 0x3f8000006d6d7423 */ /* 0x000fe2000001016d */
[----:B------:R-:W-:Y:S01]  /*4ff0*/  @!P0 FSEL R202, R202, -INF , !P2 ;  /* 0xff800000caca8808 */ /* 0x000fe20005000000 */
[----:B------:R-:W-:Y:S01]  /*5000*/  FFMA.FTZ R131, R131, UR13, -R4 ;  /* 0x0000000d83837c23 */ /* 0x000fe20008010804 */
[----:B------:R-:W-:Y:S01]  /*5010*/  @!P0 FSEL R11, R11, -INF , !P1 ;  /* 0xff8000000b0b8808 */ /* 0x000fe20004800000 */
[----:B------:R-:W-:Y:S01]  /*5020*/  FMUL.FTZ R109, R109, UR12 ;  /* 0x0000000c6d6d7c20 */ /* 0x000fe20008410000 */
[----:B------:R-:W-:Y:S01]  /*5030*/  @!P0 ISETP.GE.AND P1, PT, R7, R8, PT ;  /* 0x000000080700820c */ /* 0x000fe20003f26270 */
[----:B---3--:R-:W-:Y:S01]  /*5040*/  FADD.FTZ R10, R236, R124 ;  /* 0x0000007cec0a7221 */ /* 0x008fe20000010000 */
[----:B------:R-:W1:Y:S01]  /*5050*/  MUFU.TANH R250, R19 ;  /* 0x0000001300fa7308 */ /* 0x000e620000002400 */
[----:B------:R-:W-:Y:S01]  /*5060*/  FFMA.FTZ R204, R11, UR13, -R5 ;  /* 0x0000000d0bcc7c23 */ /* 0x000fe20008010805 */
[--C-:B------:R-:W-:Y:S01]  /*5070*/  FFMA.FTZ R202, R202, UR13, -R4.reuse ;  /* 0x0000000dcaca7c23 */ /* 0x100fe20008010804 */
[----:B------:R-:W-:Y:S01]  /*5080*/  FFMA.FTZ R110, -R110, R110, 1 ;  /* 0x3f8000006e6e7423 */ /* 0x000fe2000001016e */
[----:B------:R-:W-:Y:S01]  /*5090*/  @!P0 FSEL R10, R10, -INF , !P1 ;  /* 0xff8000000a0a8808 */ /* 0x000fe20004800000 */
[----:B------:R-:W-:Y:S01]  /*50a0*/  FFMA.FTZ R111, -R111, R111, 1 ;  /* 0x3f8000006f6f7423 */ /* 0x000fe2000001016f */
[-C--:B------:R-:W-:Y:S01]  /*50b0*/  @!P0 ISETP.GE.AND P1, PT, R9, R6.reuse, PT ;  /* 0x000000060900820c */ /* 0x080fe20003f26270 */
[----:B--2---:R-:W-:Y:S03]  /*50c0*/  FADD.FTZ R8, R237, R125 ;  /* 0x0000007ded087221 */ /* 0x004fe60000010000 */
[----:B------:R-:W-:Y:S01]  /*50d0*/  MUFU.EX2 R223, R223 ;  /* 0x000000df00df7308 */ /* 0x000fe20000000800 */
[----:B------:R-:W-:Y:S01]  /*50e0*/  FFMA.FTZ R5, R10, UR13, -R5 ;  /* 0x0000000d0a057c23 */ /* 0x000fe20008010805 */
[----:B------:R-:W-:Y:S01]  /*50f0*/  FMUL.FTZ R110, R110, UR12 ;  /* 0x0000000c6e6e7c20 */ /* 0x000fe20008410000 */
[----:B------:R-:W-:Y:S01]  /*5100*/  FMUL.FTZ R111, R111, UR12 ;  /* 0x0000000c6f6f7c20 */ /* 0x000fe20008410000 */
[----:B------:R-:W-:Y:S01]  /*5110*/  @!P0 FSEL R8, R8, -INF , !P1 ;  /* 0xff80000008088808 */ /* 0x000fe20004800000 */
[----:B------:R-:W-:Y:S01]  /*5120*/  FFMA.FTZ R121, -R121, R121, 1 ;  /* 0x3f80000079797423 */ /* 0x000fe20000010179 */
[----:B------:R-:W-:Y:S01]  /*5130*/  @!P0 ISETP.GE.AND P1, PT, R7, R6, PT ;  /* 0x000000060700820c */ /* 0x000fe20003f26270 */
[----:B------:R-:W-:Y:S03]  /*5140*/  FFMA.FTZ R124, -R124, R124, 1 ;  /* 0x3f8000007c7c7423 */ /* 0x000fe6000001017c */
[----:B------:R1:W-:Y:S01]  /*5150*/  MUFU.EX2 R203, R5 ;  /* 0x0000000500cb7308 */ /* 0x0003e20000000800 */
[----:B------:R-:W-:Y:S01]  /*5160*/  FFMA.FTZ R130, R8, UR13, -R4 ;  /* 0x0000000d08827c23 */ /* 0x000fe20008010804 */
[----:B------:R-:W-:Y:S01]  /*5170*/  FMUL.FTZ R121, R121, UR12 ;  /* 0x0000000c79797c20 */ /* 0x000fe20008410000 */
[----:B------:R-:W-:Y:S01]  /*5180*/  FMUL.FTZ R124, R124, UR12 ;  /* 0x0000000c7c7c7c20 */ /* 0x000fe20008410000 */
[----:B------:R-:W-:Y:S01]  /*5190*/  FFMA.FTZ R120, -R120, R120, 1 ;  /* 0x3f80000078787423 */ /* 0x000fe20000010178 */
[----:B------:R-:W-:Y:S01]  /*51a0*/  FFMA.FTZ R122, -R122, R122, 1 ;  /* 0x3f8000007a7a7423 */ /* 0x000fe2000001017a */
[----:B------:R-:W-:Y:S04]  /*51b0*/  FFMA.FTZ R125, -R125, R125, 1 ;  /* 0x3f8000007d7d7423 */ /* 0x000fe8000001017d */
[----:B------:R-:W2:Y:S01]  /*51c0*/  MUFU.EX2 R222, R222 ;  /* 0x000000de00de7308 */ /* 0x000ea20000000800 */
[----:B------:R-:W-:Y:S01]  /*51d0*/  FMUL.FTZ R120, R120, UR12 ;  /* 0x0000000c78787c20 */ /* 0x000fe20008410000 */
[----:B------:R-:W-:Y:S01]  /*51e0*/  FMUL.FTZ R122, R122, UR12 ;  /* 0x0000000c7a7a7c20 */ /* 0x000fe20008410000 */
[----:B------:R-:W-:Y:S07]  /*51f0*/  FMUL.FTZ R125, R125, UR12 ;  /* 0x0000000c7d7d7c20 */ /* 0x000fee0008410000 */
[----:B------:R-:W-:Y:S01]  /*5200*/  MUFU.EX2 R202, R202 ;  /* 0x000000ca00ca7308 */ /* 0x000fe20000000800 */
[----:B-1----:R-:W-:Y:S01]  /*5210*/  FADD.FTZ R5, R236, R250 ;  /* 0x000000faec057221 */ /* 0x002fe20000010000 */
[----:B------:R-:W-:Y:S04]  /*5220*/  FFMA.FTZ R250, -R250, R250, 1 ;  /* 0x3f800000fafa7423 */ /* 0x000fe800000101fa */
[----:B------:R-:W-:Y:S01]  /*5230*/  @!P0 FSEL R5, R5, -INF , !P1 ;  /* 0xff80000005058808 */ /* 0x000fe20004800000 */
[----:B------:R-:W-:Y:S03]  /*5240*/  FMUL.FTZ R250, R250, UR12 ;  /* 0x0000000cfafa7c20 */ /* 0x000fe60008410000 */
[----:B------:R-:W1:Y:S01]  /*5250*/  MUFU.EX2 R199, R199 ;  /* 0x000000c700c77308 */ /* 0x000e620000000800 */
[----:B--2---:R-:W-:Y:S01]  /*5260*/  F2FP.F16.F32.PACK_AB R8, R222, R223 ;  /* 0x000000dfde08723e */ /* 0x004fe200000000ff */
[----:B------:R-:W-:Y:S01]  /*5270*/  FFMA.FTZ R4, R5, UR13, -R4 ;  /* 0x0000000d05047c23 */ /* 0x000fe20008010804 */
[C---:B------:R-:W-:Y:S03]  /*5280*/  LEA R132, P0, R228.reuse, R116, 0x2 ;  /* 0x00000074e4847211 */ /* 0x040fe600078010ff */
[----:B------:R-:W-:Y:S04]  /*5290*/  STS [R126+0x22000], R8 ;  /* 0x022000087e007388 */ /* 0x000fe80000000800 */
[----:B------:R-:W-:Y:S01]  /*52a0*/  MUFU.EX2 R221, R221 ;  /* 0x000000dd00dd7308 */ /* 0x000fe20000000800 */
[----:B------:R-:W-:Y:S05]  /*52b0*/  LEA.HI.X R133, R228, R117, RZ, 0x2, P0 ;  /* 0x00000075e4857211 */ /* 0x000fea00000f14ff */
[----:B------:R-:W2:Y:S04]  /*52c0*/  LDG.E R116, desc[UR38][R132.64] ;  /* 0x0000002684747981 */ /* 0x000ea8000c1e1900 */
[----:B------:R-:W3:Y:S01]  /*52d0*/  MUFU.EX2 R207, R207 ;  /* 0x000000cf00cf7308 */ /* 0x000ee20000000800 */
[----:B-1----:R-:W-:Y:S05]  /*52e0*/  F2FP.F16.F32.PACK_AB R7, R199, R202 ;  /* 0x000000cac707723e */ /* 0x002fea00000000ff */
[----:B------:R-:W-:Y:S04]  /*52f0*/  STS [R126+0x22400], R7 ;  /* 0x022400077e007388 */ /* 0x000fe80000000800 */
[----:B------:R-:W-:Y:S10]  /*5300*/  MUFU.EX2 R198, R198 ;  /* 0x000000c600c67308 */ /* 0x000ff40000000800 */
[----:B------:R-:W1:Y:S01]  /*5310*/  MUFU.EX2 R197, R197 ;  /* 0x000000c500c57308 */ /* 0x000e620000000800 */
[----:B---3--:R-:W-:Y:S05]  /*5320*/  F2FP.F16.F32.PACK_AB R6, R207, R221 ;  /* 0x000000ddcf06723e */ /* 0x008fea00000000ff */
[----:B------:R3:W-:Y:S04]  /*5330*/  STS [R128], R6 ;  /* 0x0000000680007388 */ /* 0x0007e80000000800 */
[----:B------:R-:W-:Y:S10]  /*5340*/  MUFU.EX2 R206, R206 ;  /* 0x000000ce00ce7308 */ /* 0x000ff40000000800 */
[----:B------:R-:W4:Y:S01]  /*5350*/  MUFU.EX2 R205, R205 ;  /* 0x000000cd00cd7308 */ /* 0x000f220000000800 */
[----:B-1----:R-:W-:Y:S05]  /*5360*/  F2FP.F16.F32.PACK_AB R5, R197, R198 ;  /* 0x000000c6c505723e */ /* 0x002fea00000000ff */
[----:B------:R1:W-:Y:S04]  /*5370*/  STS [R128+0x400], R5 ;  /* 0x0004000580007388 */ /* 0x0003e80000000800 */
[----:B------:R4:W-:Y:S10]  /*5380*/  MUFU.EX2 R129, R4 ;  /* 0x0000000400817308 */ /* 0x0009f40000000800 */
[----:B------:R-:W-:Y:S10]  /*5390*/  MUFU.EX2 R196, R196 ;  /* 0x000000c400c47308 */ /* 0x000ff40000000800 */
[----:B------:R-:W3:Y:S01]  /*53a0*/  MUFU.EX2 R131, R131 ;  /* 0x0000008300837308 */ /* 0x000ee20000000800 */
[----:B----4-:R-:W-:Y:S05]  /*53b0*/  F2FP.F16.F32.PACK_AB R4, R205, R206 ;  /* 0x000000cecd04723e */ /* 0x010fea00000000ff */
[----:B------:R4:W-:Y:S04]  /*53c0*/  STS [R127], R4 ;  /* 0x000000047f007388 */ /* 0x0009e80000000800 */
[----:B------:R-:W1:Y:S10]  /*53d0*/  MUFU.EX2 R204, R204 ;  /* 0x000000cc00cc7308 */ /* 0x000e740000000800 */
[----:B------:R-:W4:Y:S01]  /*53e0*/  MUFU.EX2 R130, R130 ;  /* 0x0000008200827308 */ /* 0x000f220000000800 */
[----:B---3--:R-:W-:Y:S05]  /*53f0*/  F2FP.F16.F32.PACK_AB R6, R131, R196 ;  /* 0x000000c48306723e */ /* 0x008fea00000000ff */
[----:B------:R-:W-:Y:S01]  /*5400*/  STS [R127+0x400], R6 ;  /* 0x000400067f007388 */ /* 0x000fe20000000800 */
[----:B-1----:R-:W-:Y:S05]  /*5410*/  F2FP.F16.F32.PACK_AB R5, R203, R204 ;  /* 0x000000cccb05723e */ /* 0x002fea00000000ff */
[----:B------:R-:W-:Y:S01]  /*5420*/  STS [R123], R5 ;  /* 0x000000057b007388 */ /* 0x000fe20000000800 */
[----:B----4-:R-:W-:Y:S05]  /*5430*/  F2FP.F16.F32.PACK_AB R4, R129, R130 ;  /* 0x000000828104723e */ /* 0x010fea00000000ff */
[----:B------:R-:W-:Y:S06]  /*5440*/  STS [R123+0x400], R4 ;  /* 0x000400047b007388 */ /* 0x000fec0000000800 */
[----:B------:R-:W-:Y:S06]  /*5450*/  LDSM.16.M88.4 R16, [R220+0x8000] ;  /* 0x00800000dc10783b */ /* 0x000fec0000000200 */
[----:B------:R-:W1:Y:S06]  /*5460*/  LDSM.16.M88.4 R8, [R219+0x18000] ;  /* 0x01800000db08783b */ /* 0x000e6c0000000200 */
[----:B------:R-:W3:Y:S06]  /*5470*/  LDSM.16.M88.4 R84, [R219+0x18800] ;  /* 0x01880000db54783b */ /* 0x000eec0000000200 */
[----:B------:R-:W-:Y:S06]  /*5480*/  LDSM.16.M88.4 R88, [R218+0x8000] ;  /* 0x00800000da58783b */ /* 0x000fec0000000200 */
[----:B------:R-:W4:Y:S06]  /*5490*/  LDSM.16.M88.4 R92, [R216+0x18000] ;  /* 0x01800000d85c783b */ /* 0x000f2c0000000200 */
[----:B------:R-:W4:Y:S06]  /*54a0*/  LDSM.16.M88.4 R96, [R216+0x18800] ;  /* 0x01880000d860783b */ /* 0x000f2c0000000200 */
[----:B------:R-:W-:Y:S06]  /*54b0*/  LDSM.16.M88.4 R100, [R217+0x8000] ;  /* 0x00800000d964783b */ /* 0x000fec0000000200 */
[----:B------:R-:W4:Y:S01]  /*54c0*/  LDSM.16.M88.4 R104, [R214+0x18000] ;  /* 0x01800000d668783b */ /* 0x000f220000000200 */
[C---:B-1----:R-:W-:Y:S08]  /*54d0*/  HMMA.16816.F32 R4, R16.reuse, R8, RZ ;  /* 0x000000081004723c */ /* 0x042ff000000018ff */
[C---:B------:R-:W-:Y:S08]  /*54e0*/  HMMA.16816.F32 R8, R16.reuse, R10, RZ ;  /* 0x0000000a1008723c */ /* 0x040ff000000018ff */
[C---:B---3--:R-:W-:Y:S08]  /*54f0*/  HMMA.16816.F32 R12, R16.reuse, R84, RZ ;  /* 0x00000054100c723c */ /* 0x048ff000000018ff */
[----:B------:R-:W-:Y:S01]  /*5500*/  HMMA.16816.F32 R16, R16, R86, RZ ;  /* 0x000000561010723c */ /* 0x000fe200000018ff */
[----:B------:R-:W1:Y:S07]  /*5510*/  LDSM.16.M88.4 R84, [R214+0x18800] ;  /* 0x01880000d654783b */ /* 0x000e6e0000000200 */
[C---:B----4-:R-:W-:Y:S08]  /*5520*/  HMMA.16816.F32 R4, R88.reuse, R92, R4 ;  /* 0x0000005c5804723c */ /* 0x050ff00000001804 */
[C---:B------:R-:W-:Y:S01]  /*5530*/  HMMA.16816.F32 R8, R88.reuse, R94, R8 ;  /* 0x0000005e5808723c */ /* 0x040fe20000001808 */
[----:B------:R-:W-:Y:S07]  /*5540*/  LDSM.16.M88.4 R92, [R213+0x18000] ;  /* 0x01800000d55c783b */ /* 0x000fee0000000200 */
[C---:B------:R-:W-:Y:S08]  /*5550*/  HMMA.16816.F32 R12, R88.reuse, R96, R12 ;  /* 0x00000060580c723c */ /* 0x040ff0000000180c */
        /* <DEDUP_REMOVED lines=8> */
[----:B------:R-:W-:Y:S06]  /*55e0*/  LDSM.16.M88.4 R84, [R220+0xa000] ;  /* 0x00a00000dc54783b */ /* 0x000fec0000000200 */
[----:B------:R-:W1:Y:S01]  /*55f0*/  LDSM.16.M88.4 R100, [R219+0x1a000] ;  /* 0x01a00000db64783b */ /* 0x000e620000000200 */
[C---:B---3--:R-:W-:Y:S08]  /*5600*/  HMMA.16816.F32 R4, R88.reuse, R92, R4 ;  /* 0x0000005c5804723c */ /* 0x048ff00000001804 */
[C---:B------:R-:W-:Y:S01]  /*5610*/  HMMA.16816.F32 R8, R88.reuse, R94, R8 ;  /* 0x0000005e5808723c */ /* 0x040fe20000001808 */
[----:B------:R-:W-:Y:S07]  /*5620*/  LDSM.16.M88.4 R92, [R216+0x1a000] ;  /* 0x01a00000d85c783b */ /* 0x000fee0000000200 */
[C---:B----4-:R-:W-:Y:S08]  /*5630*/  HMMA.16816.F32 R12, R88.reuse, R96, R12 ;  /* 0x00000060580c723c */ /* 0x050ff0000000180c */
[----:B------:R-:W-:Y:S01]  /*5640*/  HMMA.16816.F32 R16, R88, R98, R16 ;  /* 0x000000625810723c */ /* 0x000fe20000001810 */
[----:B------:R-:W3:Y:S06]  /*5650*/  LDSM.16.M88.4 R88, [R218+0xa000] ;  /* 0x00a00000da58783b */ /* 0x000eec0000000200 */
[----:B------:R-:W4:Y:S01]  /*5660*/  LDSM.16.M88.4 R96, [R216+0x1a800] ;  /* 0x01a80000d860783b */ /* 0x000f220000000200 */
[C---:B-1----:R-:W-:Y:S05]  /*5670*/  HMMA.16816.F32 R4, R84.reuse, R100, R4 ;  /* 0x000000645404723c */ /* 0x042fea0000001804 */
[----:B------:R-:W-:Y:S02]  /*5680*/  MOV R100, R132 ;  /* 0x0000008400647202 */ /* 0x000fe40000000f00 */
[----:B------:R-:W-:Y:S01]  /*5690*/  MOV R101, R133 ;  /* 0x0000008500657202 */ /* 0x000fe20000000f00 */
[C---:B------:R-:W-:Y:S01]  /*56a0*/  HMMA.16816.F32 R8, R84.reuse, R102, R8 ;  /* 0x000000665408723c */ /* 0x040fe20000001808 */
[----:B------:R-:W5:Y:S07]  /*56b0*/  LDL.LU.64 R132, [R1] ;  /* 0x0000000001847983 */ /* 0x000f6e0000300a00 */
[C---:B------:R-:W-:Y:S03]  /*56c0*/  HMMA.16816.F32 R12, R84.reuse, R104, R12 ;  /* 0x00000068540c723c */ /* 0x040fe6000000180c */
[----:B------:R-:W-:Y:S02]  /*56d0*/  MOV R104, R100 ;  /* 0x0000006400687202 */ /* 0x000fe40000000f00 */
[----:B------:R-:W-:Y:S02]  /*56e0*/  MOV R105, R101 ;  /* 0x0000006500697202 */ /* 0x000fe40000000f00 */
[----:B------:R-:W-:Y:S01]  /*56f0*/  LDSM.16.M88.4 R100, [R214+0x1a000] ;  /* 0x01a00000d664783b */ /* 0x000fe20000000200 */
[----:B------:R-:W-:Y:S05]  /*5700*/  HMMA.16816.F32 R16, R84, R106, R16 ;  /* 0x0000006a5410723c */ /* 0x000fea0000001810 */
[----:B------:R1:W2:Y:S03]  /*5710*/  LDG.E R117, desc[UR38][R104.64+0x20] ;  /* 0x0000202668757981 */ /* 0x0002a6000c1e1900 */
[C---:B---3--:R-:W-:Y:S03]  /*5720*/  HMMA.16816.F32 R4, R88.reuse, R92, R4 ;  /* 0x0000005c5804723c */ /* 0x048fe60000001804 */
[----:B------:R-:W3:Y:S05]  /*5730*/  LDSM.16.M88.4 R84, [R217+0xa000] ;  /* 0x00a00000d954783b */ /* 0x000eea0000000200 */
[C---:B------:R-:W-:Y:S01]  /*5740*/  HMMA.16816.F32 R8, R88.reuse, R94, R8 ;  /* 0x0000005e5808723c */ /* 0x040fe20000001808 */
[----:B------:R-:W-:Y:S07]  /*5750*/  LDSM.16.M88.4 R92, [R213+0x1a000] ;  /* 0x01a00000d55c783b */ /* 0x000fee0000000200 */
[C---:B----4-:R-:W-:Y:S01]  /*5760*/  HMMA.16816.F32 R12, R88.reuse, R96, R12 ;  /* 0x00000060580c723c */ /* 0x050fe2000000180c */
[----:B-1----:R-:W1:Y:S07]  /*5770*/  LDSM.16.M88.4 R104, [R214+0x1a800] ;  /* 0x01a80000d668783b */ /* 0x002e6e0000000200 */
[----:B------:R-:W-:Y:S01]  /*5780*/  HMMA.16816.F32 R16, R88, R98, R16 ;  /* 0x000000625810723c */ /* 0x000fe20000001810 */
[----:B------:R-:W4:Y:S06]  /*5790*/  LDSM.16.M88.4 R88, [R215+0xa000] ;  /* 0x00a00000d758783b */ /* 0x000f2c0000000200 */
        /* <DEDUP_REMOVED lines=49> */
[----:B------:R-:W-:Y:S01]  /*5ab0*/  LDSM.16.M88.4 R104, [R213+0x1e800] ;  /* 0x01e80000d568783b */ /* 0x000fe20000000200 */
[C---:B----4-:R-:W-:Y:S08]  /*5ac0*/  HMMA.16816.F32 R4, R88.reuse, R92, R4 ;  /* 0x0000005c5804723c */ /* 0x050ff00000001804 */
[C---:B------:R-:W-:Y:S01]  /*5ad0*/  HMMA.16816.F32 R8, R88.reuse, R94, R8 ;  /* 0x0000005e5808723c */ /* 0x040fe20000001808 */
[----:B------:R-:W3:Y:S07]  /*5ae0*/  LDSM.16.M88.4 R92, [R214+0x1e800] ;  /* 0x01e80000d65c783b */ /* 0x000eee0000000200 */
[C---:B------:R-:W-:Y:S08]  /*5af0*/  HMMA.16816.F32 R12, R88.reuse, R96, R12 ;  /* 0x00000060580c723c */ /* 0x040ff0000000180c */
[----:B------:R-:W-:Y:S01]  /*5b00*/  HMMA.16816.F32 R16, R88, R98, R16 ;  /* 0x000000625810723c */ /* 0x000fe20000001810 */
[----:B------:R-:W-:Y:S06]  /*5b10*/  LDSM.16.M88.4 R88, [R215+0xe000] ;  /* 0x00e00000d758783b */ /* 0x000fec0000000200 */
[----:B------:R-:W4:Y:S01]  /*5b20*/  LDSM.16.M88.4 R96, [R213+0x1e000] ;  /* 0x01e00000d560783b */ /* 0x000f220000000200 */
[C---:B-1----:R-:W-:Y:S08]  /*5b30*/  HMMA.16816.F32 R4, R84.reuse, R100, R4 ;  /* 0x000000645404723c */ /* 0x042ff00000001804 */
[C---:B------:R-:W-:Y:S08]  /*5b40*/  HMMA.16816.F32 R8, R84.reuse, R102, R8 ;  /* 0x000000665408723c */ /* 0x040ff00000001808 */
[C---:B---3--:R-:W-:Y:S08]  /*5b50*/  HMMA.16816.F32 R12, R84.reuse, R92, R12 ;  /* 0x0000005c540c723c */ /* 0x048ff0000000180c */
[----:B------:R-:W-:Y:S08]  /*5b60*/  HMMA.16816.F32 R16, R84, R94, R16 ;  /* 0x0000005e5410723c */ /* 0x000ff00000001810 */
[C---:B----4-:R-:W-:Y:S08]  /*5b70*/  HMMA.16816.F32 R4, R88.reuse, R96, R4 ;  /* 0x000000605804723c */ /* 0x050ff00000001804 */
[C---:B------:R-:W-:Y:S08]  /*5b80*/  HMMA.16816.F32 R8, R88.reuse, R98, R8 ;  /* 0x000000625808723c */ /* 0x040ff00000001808 */
[C---:B------:R-:W-:Y:S03]  /*5b90*/  HMMA.16816.F32 R12, R88.reuse, R104, R12 ;  /* 0x00000068580c723c */ /* 0x040fe6000000180c */
[C---:B--2---:R-:W-:Y:S01]  /*5ba0*/  FADD.FTZ R4, -R116.reuse, R4 ;  /* 0x0000000474047221 */ /* 0x044fe20000010100 */
[C---:B------:R-:W-:Y:S01]  /*5bb0*/  FADD.FTZ R5, -R116.reuse, R5 ;  /* 0x0000000574057221 */ /* 0x040fe20000010100 */
[C---:B------:R-:W-:Y:S01]  /*5bc0*/  FADD.FTZ R6, -R117.reuse, R6 ;  /* 0x0000000675067221 */ /* 0x040fe20000010100 */
[----:B------:R-:W-:Y:S01]  /*5bd0*/  FADD.FTZ R7, -R117, R7 ;  /* 0x0000000775077221 */ /* 0x000fe20000010100 */
[----:B------:R-:W-:Y:S01]  /*5be0*/  FMUL.FTZ R4, R223, R4 ;  /* 0x00000004df047220 */ /* 0x000fe20000410000 */
[----:B------:R-:W-:Y:S03]  /*5bf0*/  HMMA.16816.F32 R16, R88, R106, R16 ;  /* 0x0000006a5810723c */ /* 0x000fe60000001810 */
        /* <DEDUP_REMOVED lines=31> */
[----:B------:R-:W-:Y:S01]  /*5df0*/  F2FP.F16.F32.PACK_AB R4, R5, R4 ;  /* 0x000000040504723e */ /* 0x000fe200000000ff */
[----:B------:R-:W-:Y:S01]  /*5e00*/  FMUL.FTZ R12, R108, R12 ;  /* 0x0000000c6c0c7220 */ /* 0x000fe20000410000 */
[----:B------:R-:W-:Y:S01]  /*5e10*/  F2FP.F16.F32.PACK_AB R6, R7, R6 ;  /* 0x000000060706723e */ /* 0x000fe200000000ff */
[----:B------:R-:W-:Y:S01]  /*5e20*/  FMUL.FTZ R13, R109, R13 ;  /* 0x0000000d6d0d7220 */ /* 0x000fe20000410000 */
[----:B------:R-:W-:Y:S01]  /*5e30*/  FMUL.FTZ R14, R110, R14 ;  /* 0x0000000e6e0e7220 */ /* 0x000fe20000410000 */
[----:B------:R-:W-:Y:S01]  /*5e40*/  FMUL.FTZ R15, R111, R15 ;  /* 0x0000000f6f0f7220 */ /* 0x000fe20000410000 */
[----:B------:R-:W-:Y:S01]  /*5e50*/  FMUL.FTZ R17, R203, R17 ;  /* 0x00000011cb117220 */ /* 0x000fe20000410000 */
[----:B------:R-:W-:Y:S01]  /*5e60*/  FMUL.FTZ R19, R129, R19 ;  /* 0x0000001381137220 */ /* 0x000fe20000410000 */
[----:B------:R-:W-:Y:S01]  /*5e70*/  FMUL.FTZ R16, R204, R16 ;  /* 0x00000010cc107220 */ /* 0x000fe20000410000 */
[----:B------:R-:W-:Y:S01]  /*5e80*/  FMUL.FTZ R18, R130, R18 ;  /* 0x0000001282127220 */ /* 0x000fe20000410000 */
[----:B------:R-:W-:Y:S01]  /*5e90*/  F2FP.F16.F32.PACK_AB R8, R9, R8 ;  /* 0x000000080908723e */ /* 0x000fe200000000ff */
[----:B------:R-:W-:Y:S01]  /*5ea0*/  STS [R126+0x20000], R4 ;  /* 0x020000047e007388 */ /* 0x000fe20000000800 */
[----:B------:R-:W-:Y:S01]  /*5eb0*/  F2FP.F16.F32.PACK_AB R10, R11, R10 ;  /* 0x0000000a0b0a723e */ /* 0x000fe200000000ff */
[----:B------:R-:W-:Y:S01]  /*5ec0*/  FMUL.FTZ R17, R124, R17 ;  /* 0x000000117c117220 */ /* 0x000fe20000410000 */
[----:B------:R-:W-:Y:S03]  /*5ed0*/  FMUL.FTZ R19, R250, R19 ;  /* 0x00000013fa137220 */ /* 0x000fe60000410000 */
[----:B------:R-:W-:Y:S01]  /*5ee0*/  STS [R126+0x20400], R6 ;  /* 0x020400067e007388 */ /* 0x000fe20000000800 */
[----:B------:R-:W-:Y:S01]  /*5ef0*/  FMUL.FTZ R16, R122, R16 ;  /* 0x000000107a107220 */ /* 0x000fe20000410000 */
[----:B------:R-:W-:Y:S01]  /*5f00*/  FMUL.FTZ R18, R125, R18 ;  /* 0x000000127d127220 */ /* 0x000fe20000410000 */
[----:B------:R-:W-:Y:S03]  /*5f10*/  F2FP.F16.F32.PACK_AB R12, R13, R12 ;  /* 0x0000000c0d0c723e */ /* 0x000fe600000000ff */
[----:B------:R-:W-:Y:S01]  /*5f20*/  STS [R128+-0x2000], R8 ;  /* 0xffe0000880007388 */ /* 0x000fe20000000800 */
[----:B------:R-:W-:Y:S02]  /*5f30*/  F2FP.F16.F32.PACK_AB R14, R15, R14 ;  /* 0x0000000e0f0e723e */ /* 0x000fe400000000ff */
[----:B------:R-:W-:Y:S03]  /*5f40*/  F2FP.F16.F32.PACK_AB R16, R17, R16 ;  /* 0x000000101110723e */ /* 0x000fe600000000ff */
[----:B------:R-:W-:Y:S01]  /*5f50*/  STS [R128+-0x1c00], R10 ;  /* 0xffe4000a80007388 */ /* 0x000fe20000000800 */
[----:B------:R-:W-:Y:S02]  /*5f60*/  F2FP.F16.F32.PACK_AB R18, R19, R18 ;  /* 0x000000121312723e */ /* 0x000fe400000000ff */
[C---:B------:R-:W-:Y:S03]  /*5f70*/  LEA R222, R211.reuse, UR4, 0x1 ;  /* 0x00000004d3de7c11 */ /* 0x040fe6000f8e08ff */
[----:B------:R-:W-:Y:S01]  /*5f80*/  STS [R127+-0x2000], R12 ;  /* 0xffe0000c7f007388 */ /* 0x000fe20000000800 */
[----:B------:R-:W-:Y:S02]  /*5f90*/  LEA R221, R212, UR4, 0x1 ;  /* 0x00000004d4dd7c11 */ /* 0x000fe4000f8e08ff */
[----:B------:R-:W-:Y:S03]  /*5fa0*/  LEA R112, R211, UR5, 0x1 ;  /* 0x00000005d3707c11 */ /* 0x000fe6000f8e08ff */
[----:B------:R-:W-:Y:S01]  /*5fb0*/  STS [R127+-0x1c00], R14 ;  /* 0xffe4000e7f007388 */ /* 0x000fe20000000800 */
[----:B------:R-:W-:Y:S02]  /*5fc0*/  LOP3.LUT R223, R209, 0x400, R3, 0xf8, !PT ;  /* 0x00000400d1df7812 */ /* 0x000fe400078ef803 */
[----:B------:R-:W-:Y:S03]  /*5fd0*/  IADD3 R112, PT, PT, R208, R112, RZ ;  /* 0x00000070d0707210 */ /* 0x000fe60007ffe0ff */
[----:B------:R-:W-:Y:S01]  /*5fe0*/  STS [R123+-0x2000], R16 ;  /* 0xffe000107b007388 */ /* 0x000fe20000000800 */
[----:B------:R-:W-:Y:S05]  /*5ff0*/  LOP3.LUT R223, R223, R0, RZ, 0xfc, !PT ;  /* 0x00000000dfdf7212 */ /* 0x000fea00078efcff */
[----:B------:R-:W-:Y:S01]  /*6000*/  STS [R123+-0x1c00], R18 ;  /* 0xffe400127b007388 */ /* 0x000fe20000000800 */
[----:B------:R-:W-:Y:S01]  /*6010*/  LEA R223, R223, UR4, 0x1 ;  /* 0x00000004dfdf7c11 */ /* 0x000fe2000f8e08ff */
        /* <DEDUP_REMOVED lines=154> */
.L_x_878:
        /* <DEDUP_REMOVED lines=301> */
[-C--:B--2--5:R-:W-:Y:S08]  /*7c90*/  HMMA.16816.F32 R132, R4, R8.reuse, R132 ;  /* 0x000000080484723c */ /* 0x0a4ff00000001884 */
        /* <DEDUP_REMOVED lines=140> */
.L_x_879:
        /* <DEDUP_REMOVED lines=231> */
.L_x_881:
        /* <DEDUP_REMOVED lines=12> */
.L_x_882:
[----:B------:R-:W3:Y:S01]  /*9490*/  LDCU.64 UR8, c[0x0][0x5c8] ;  /* 0x0000b900ff0877ac */ /* 0x000ee20008000a00 */
[----:B------:R-:W-:-:S04]  /*94a0*/  UIADD3 UR12, UPT, UPT, UR43, UR45, URZ ;  /* 0x0000002d2b0c7290 */ /* 0x000fc8000fffe0ff */
[----:B---3--:R-:W-:Y:S02]  /*94b0*/  UIMAD.WIDE.U32 UR20, UR12, UR8, URZ ;  /* 0x000000080c1472a5 */ /* 0x008fe4000f8e00ff */
[----:B------:R-:W-:-:S04]  /*94c0*/  UIMAD UR12, UR12, UR9, URZ ;  /* 0x000000090c0c72a4 */ /* 0x000fc8000f8e02ff */
[----:B------:R-:W-:-:S06]  /*94d0*/  UIADD3 UR12, UPT, UPT, UR21, UR12, URZ ;  /* 0x0000000c150c7290 */ /* 0x000fcc000fffe0ff */
[----:B-1----:R-:W-:-:S07]  /*94e0*/  MOV R10, UR12 ;  /* 0x0000000c000a7c02 */ /* 0x002fce0008000f00 */
.L_x_883:
        /* <DEDUP_REMOVED lines=59> */
.L_x_885:
[----:B------:R-:W-:Y:S05]  /*98a0*/  BSYNC.RECONVERGENT B0 ;  /* 0x0000000000007941 */ /* 0x000fea0003800200 */
.L_x_884:
        /* <DEDUP_REMOVED lines=21> */
.L_x_887:
[----:B------:R-:W-:Y:S05]  /*9a00*/  BSYNC.RECONVERGENT B0 ;  /* 0x0000000000007941 */ /* 0x000fea0003800200 */
.L_x_886:
        /* <DEDUP_REMOVED lines=26> */
.L_x_889:
[----:B------:R-:W-:Y:S05]  /*9bb0*/  BSYNC.RECONVERGENT B0 ;  /* 0x0000000000007941 */ /* 0x000fea0003800200 */
.L_x_888:
        /* <DEDUP_REMOVED lines=18> */
.L_x_857:
[----:B------:R-:W-:Y:S05]  /*9ce0*/  BSYNC.RECONVERGENT B1 ;  /* 0x0000000000017941 */ /* 0x000fea0003800200 */
.L_x_835:
        /* <DEDUP_REMOVED lines=11> */
.L_x_891:
        /* <DEDUP_REMOVED lines=14> */
.L_x_1276:


//--------------------- .text._ZN5flash25flash_bwd_dot_do_o_kernelILb0E23Flash_bwd_kernel_traitsILi256ELi64ELi64ELi8ELi4ELi2ELi2ELb0ELb1EN7cutlass6half_tE19Flash_kernel_traitsILi256ELi64ELi64ELi8ES3_EEEEvNS_16Flash_bwd_paramsE --------------------------
	.section	.text._ZN5flash25flash_bwd_dot_do_o_kernelILb0E23Flash_bwd_kernel_traitsILi256ELi64ELi64ELi8ELi4ELi2ELi2ELb0ELb1EN7cutlass6half_tE19Flash_kernel_traitsILi256ELi64ELi64ELi8ES3_EEEEvNS_16Flash_bwd_paramsE,"ax",@progbits
	.align	128
        .global         _ZN5flash25flash_bwd_dot_do_o_kernelILb0E23Flash_bwd_kernel_traitsILi256ELi64ELi64ELi8ELi4ELi2ELi2ELb0ELb1EN7cutlass6half_tE19Flash_kernel_traitsILi256ELi64ELi64ELi8ES3_EEEEvNS_16Flash_bwd_paramsE
        .type           _ZN5flash25flash_bwd_dot_do_o_kernelILb0E23Flash_bwd_kernel_traitsILi256ELi64ELi64ELi8ELi4ELi2ELi2ELb0ELb1EN7cutlass6half_tE19Flash_kernel_traitsILi256ELi64ELi64ELi8ES3_EEEEvNS_16Flash_bwd_paramsE,@function
        .size           _ZN5flash25flash_bwd_dot_do_o_kernelILb0E23Flash_bwd_kernel_traitsILi256ELi64ELi64ELi8ELi4ELi2ELi2ELb0ELb1EN7cutlass6half_tE19Flash_kernel_traitsILi256ELi64ELi64ELi8ES3_EEEEvNS_16Flash_bwd_paramsE,(.L_x_1277 - _ZN5flash25flash_bwd_dot_do_o_kernelILb0E23Flash_bwd_kernel_traitsILi256ELi64ELi64ELi8ELi4ELi2ELi2ELb0ELb1EN7cutlass6half_tE19Flash_kernel_traitsILi256ELi64ELi64ELi8ES3_EEEEvNS_16Flash_bwd_paramsE)
        .other          _ZN5flash25flash_bwd_dot_do_o_kernelILb0E23Flash_bwd_kernel_traitsILi256ELi64ELi64ELi8ELi4ELi2ELi2ELb0ELb1EN7cutlass6half_tE19Flash_kernel_traitsILi256ELi64ELi64ELi8ES3_EEEEvNS_16Flash_bwd_paramsE,@"STO_CUDA_ENTRY STV_DEFAULT"
_ZN5flash25flash_bwd_dot_do_o_kernelILb0E23Flash_bwd_kernel_traitsILi256ELi64ELi64ELi8ELi4ELi2ELi2ELb0ELb1EN7cutlass6half_tE19Flash_kernel_traitsILi256ELi64ELi64ELi8ES3_EEEEvNS_16Flash_bwd_paramsE:
.text._ZN5flash25flash_bwd_dot_do_o_kernelILb0E23Flash_bwd_kernel_traitsILi256ELi64ELi64ELi8ELi4ELi2ELi2ELb0ELb1EN7cutlass6half_tE19Flash_kernel_traitsILi256ELi64ELi64ELi8ES3_EEEEvNS_16Flash_bwd_paramsE:
        /* <DEDUP_REMOVED lines=49> */
.L_x_892:
[----:B------:R-:W0:Y:S08]  /*0310*/  LDC R10, c[0x0][0x3e0] ;  /* 0x0000f800ff0a7b82 */ /* 0x000e300000000800 */
[----:B------:R-:W1:Y:S01]  /*0320*/  LDC R3, c[0x0][0x444] ;  /* 0x00011100ff037b82 */ /* 0x000e620000000800 */
[----:B0-----:R-:W-:-:S04]  /*0330*/  IMAD R10, R7, R10, UR5 ;  /* 0x00000005070a7e24 */ /* 0x001fc8000f8e020a */
[----:B-1----:R-:W-:-:S07]  /*0340*/  IMAD R10, R10, R3, RZ ;  /* 0x000000030a0a7224 */ /* 0x002fce00078e02ff */
.L_x_893:
        /* <DEDUP_REMOVED lines=63> */
.L_x_895:
[----:B------:R-:W-:Y:S05]  /*0740*/  BSYNC.RECONVERGENT B0 ;  /* 0x0000000000007941 */ /* 0x000fea0003800200 */
.L_x_894:
        /* <DEDUP_REMOVED lines=22> */
.L_x_897:
[----:B------:R-:W-:Y:S05]  /*08b0*/  BSYNC.RECONVERGENT B0 ;  /* 0x0000000000007941 */ /* 0x000fea0003800200 */
.L_x_896:
        /* <DEDUP_REMOVED lines=25> */
.L_x_899:
[----:B------:R-:W-:Y:S05]  /*0a50*/  BSYNC.RECONVERGENT B0 ;  /* 0x0000000000007941 */ /* 0x000fea0003800200 */
.L_x_898:
        /* <DEDUP_REMOVED lines=30> */
.L_x_901:
[----:B------:R-:W-:Y:S05]  /*0c40*/  BSYNC.RECONVERGENT B0 ;  /* 0x0000000000007941 */ /* 0x000fea0003800200 */
.L_x_900:
        /* <DEDUP_REMOVED lines=219> */
.L_x_902:
        /* <DEDUP_REMOVED lines=16> */
.L_x_1277:


//--------------------- .text._ZN5flash25flash_bwd_dot_do_o_kernelILb1E23Flash_bwd_kernel_traitsILi256ELi64ELi64ELi8ELi4ELi2ELi2ELb0ELb1EN7cutlass6half_tE19Flash_kernel_traitsILi256ELi64ELi64ELi8ES3_EEEEvNS_16Flash_bwd_paramsE --------------------------
	.section	.text._ZN5flash25flash_bwd_dot_do_o_kernelILb1E23Flash_bwd_kernel_traitsILi256ELi64ELi64ELi8ELi4ELi2ELi2ELb0ELb1EN7cutlass6half_tE19Flash_kernel_traitsILi256ELi64ELi64ELi8ES3_EEEEvNS_16Flash_bwd_paramsE,"ax",@progbits
	.align	128
        .global         _ZN5flash25flash_bwd_dot_do_o_kernelILb1E23Flash_bwd_kernel_traitsILi256ELi64ELi64ELi8ELi4ELi2ELi2ELb0ELb1EN7cutlass6half_tE19Flash_kernel_traitsILi256ELi64ELi64ELi8ES3_EEEEvNS_16Flash_bwd_paramsE
        .type           _ZN5flash25flash_bwd_dot_do_o_kernelILb1E23Flash_bwd_kernel_traitsILi256ELi64ELi64ELi8ELi4ELi2ELi2ELb0ELb1EN7cutlass6half_tE19Flash_kernel_traitsILi256ELi64ELi64ELi8ES3_EEEEvNS_16Flash_bwd_paramsE,@function
        .size           _ZN5flash25flash_bwd_dot_do_o_kernelILb1E23Flash_bwd_kernel_traitsILi256ELi64ELi64ELi8ELi4ELi2ELi2ELb0ELb1EN7cutlass6half_tE19Flash_kernel_traitsILi256ELi64ELi64ELi8ES3_EEEEvNS_16Flash_bwd_paramsE,(.L_x_1278 - _ZN5flash25flash_bwd_dot_do_o_kernelILb1E23Flash_bwd_kernel_traitsILi256ELi64ELi64ELi8ELi4ELi2ELi2ELb0ELb1EN7cutlass6half_tE19Flash_kernel_traitsILi256ELi64ELi64ELi8ES3_EEEEvNS_16Flash_bwd_paramsE)
        .other          _ZN5flash25flash_bwd_dot_do_o_kernelILb1E23Flash_bwd_kernel_traitsILi256ELi64ELi64ELi8ELi4ELi2ELi2ELb0ELb1EN7cutlass6half_tE19Flash_kernel_traitsILi256ELi64ELi64ELi8ES3_EEEEvNS_16Flash_bwd_paramsE,@"STO_CUDA_ENTRY STV_DEFAULT"
_ZN5flash25flash_bwd_dot_do_o_kernelILb1E23Flash_bwd_kernel_traitsILi256ELi64ELi64ELi8ELi4ELi2ELi2ELb0ELb1EN7cutlass6half_tE19Flash_kernel_traitsILi256ELi64ELi64ELi8ES3_EEEEvNS_16Flash_bwd_paramsE:
.text._ZN5flash25flash_bwd_dot_do_o_kernelILb1E23Flash_bwd_kernel_traitsILi256ELi64ELi64ELi8ELi4ELi2ELi2ELb0ELb1EN7cutlass6half_tE19Flash_kernel_traitsILi256ELi64ELi64ELi8ES3_EEEEvNS_16Flash_bwd_paramsE:
        /* <DEDUP_REMOVED lines=58> */
.L_x_903:
[-C--:B------:R-:W-:Y:S02]  /*03a0*/  IMAD R11, R3, R15.reuse, RZ ;  /* 0x0000000f030b7224 */ /* 0x080fe400078e02ff */
[----:B------:R-:W-:-:S05]  /*03b0*/  IMAD.WIDE.U32 R8, R2, R15, RZ ;  /* 0x0000000f02087225 */ /* 0x000fca00078e00ff */
[----:B------:R-:W-:Y:S02]  /*03c0*/  IADD3 R14, PT, PT, R9, R11, RZ ;  /* 0x0000000b090e7210 */ /* 0x000fe40007ffe0ff */
[----:B------:R-:W-:-:S07]  /*03d0*/  MOV R10, R8 ;  /* 0x00000008000a7202 */ /* 0x000fce0000000f00 */
.L_x_904:
        /* <DEDUP_REMOVED lines=21> */
.L_x_905:
[----:B------:R-:W0:Y:S01]  /*0530*/  LDC R15, c[0x0][0x444] ;  /* 0x00011100ff0f7b82 */ /* 0x000e220000000800 */
[----:B------:R-:W-:-:S04]  /*0540*/  IMAD R68, R13, R24, R5 ;  /* 0x000000180d447224 */ /* 0x000fc800078e0205 */
[----:B0-----:R-:W-:-:S07]  /*0550*/  IMAD R68, R68, R15, RZ ;  /* 0x0000000f44447224 */ /* 0x001fce00078e02ff */
.L_x_906:
        /* <DEDUP_REMOVED lines=66> */
.L_x_908:
[----:B------:R-:W-:Y:S05]  /*0980*/  BSYNC.RECONVERGENT B0 ;  /* 0x0000000000007941 */ /* 0x000fea0003800200 */
.L_x_907:
        /* <DEDUP_REMOVED lines=22> */
.L_x_910:
[----:B------:R-:W-:Y:S05]  /*0af0*/  BSYNC.RECONVERGENT B0 ;  /* 0x0000000000007941 */ /* 0x000fea0003800200 */
.L_x_909:
        /* <DEDUP_REMOVED lines=36> */
.L_x_912:
[----:B------:R-:W-:Y:S05]  /*0d40*/  BSYNC.RECONVERGENT B0 ;  /* 0x0000000000007941 */ /* 0x000fea0003800200 */
.L_x_911:
        /* <DEDUP_REMOVED lines=26> */
.L_x_914:
[----:B------:R-:W-:Y:S05]  /*0ef0*/  BSYNC.RECONVERGENT B0 ;  /* 0x0000000000007941 */ /* 0x000fea0003800200 */
.L_x_913:
        /* <DEDUP_REMOVED lines=252> */
.L_x_915:
        /* <DEDUP_REMOVED lines=12> */
.L_x_1278:


//--------------------- .text._ZN5flash27flash_bwd_convert_dq_kernelI23Flash_bwd_kernel_traitsILi256ELi64ELi64ELi8ELi4ELi2ELi2ELb0ELb0EN7cutlass6half_tE19Flash_kernel_traitsILi256ELi64ELi64ELi8ES3_EEEEvNS_16Flash_bwd_paramsEi --------------------------
	.section	.text._ZN5flash27flash_bwd_convert_dq_kernelI23Flash_bwd_kernel_traitsILi256ELi64ELi64ELi8ELi4ELi2ELi2ELb0ELb0EN7cutlass6half_tE19Flash_kernel_traitsILi256ELi64ELi64ELi8ES3_EEEEvNS_16Flash_bwd_paramsEi,"ax",@progbits
	.align	128
        .global         _ZN5flash27flash_bwd_convert_dq_kernelI23Flash_bwd_kernel_traitsILi256ELi64ELi64ELi8ELi4ELi2ELi2ELb0ELb0EN7cutlass6half_tE19Flash_kernel_traitsILi256ELi64ELi64ELi8ES3_EEEEvNS_16Flash_bwd_paramsEi
        .type           _ZN5flash27flash_bwd_convert_dq_kernelI23Flash_bwd_kernel_traitsILi256ELi64ELi64ELi8ELi4ELi2ELi2ELb0ELb0EN7cutlass6half_tE19Flash_kernel_traitsILi256ELi64ELi64ELi8ES3_EEEEvNS_16Flash_bwd_paramsEi,@function
        .size           _ZN5flash27flash_bwd_convert_dq_kernelI23Flash_bwd_kernel_traitsILi256ELi64ELi64ELi8ELi4ELi2ELi2ELb0ELb0EN7cutlass6half_tE19Flash_kernel_traitsILi256ELi64ELi64ELi8ES3_EEEEvNS_16Flash_bwd_paramsEi,(.L_x_1279 - _ZN5flash27flash_bwd_convert_dq_kernelI23Flash_bwd_kernel_traitsILi256ELi64ELi64ELi8ELi4ELi2ELi2ELb0ELb0EN7cutlass6half_tE19Flash_kernel_traitsILi256ELi64ELi64ELi8ES3_EEEEvNS_16Flash_bwd_paramsEi)
        .other          _ZN5flash27flash_bwd_convert_dq_kernelI23Flash_bwd_kernel_traitsILi256ELi64ELi64ELi8ELi4ELi2ELi2ELb0ELb0EN7cutlass6half_tE19Flash_kernel_traitsILi256ELi64ELi64ELi8ES3_EEEEvNS_16Flash_bwd_paramsEi,@"STO_CUDA_ENTRY STV_DEFAULT"
_ZN5flash27flash_bwd_convert_dq_kernelI23Flash_bwd_kernel_traitsILi256ELi64ELi64ELi8ELi4ELi2ELi2ELb0ELb0EN7cutlass6half_tE19Flash_kernel_traitsILi256ELi64ELi64ELi8ES3_EEEEvNS_16Flash_bwd_paramsEi:
.text._ZN5flash27flash_bwd_convert_dq_kernelI23Flash_bwd_kernel_traitsILi256ELi64ELi64ELi8ELi4ELi2ELi2ELb0ELb0EN7cutlass6half_tE19Flash_kernel_traitsILi256ELi64ELi64ELi8ES3_EEEEvNS_16Flash_bwd_paramsEi:
        /* <DEDUP_REMOVED lines=48> */
.L_x_916:
[-C--:B------:R-:W-:Y:S02]  /*0300*/  IMAD R5, R3, R41.reuse, RZ ;  /* 0x0000002903057224 */ /* 0x080fe400078e02ff */
[----:B------:R-:W-:-:S05]  /*0310*/  IMAD.WIDE.U32 R40, R2, R41, RZ ;  /* 0x0000002902287225 */ /* 0x000fca00078e00ff */
[----:B------:R-:W-:-:S07]  /*0320*/  IADD3 R38, PT, PT, R41, R5, RZ ;  /* 0x0000000529267210 */ /* 0x000fce0007ffe0ff */
.L_x_917:
        /* <DEDUP_REMOVED lines=64> */
.L_x_919:
        /* <DEDUP_REMOVED lines=144> */
.L_x_918:
        /* <DEDUP_REMOVED lines=194> */
.L_x_921:
[----:B------:R-:W-:Y:S05]  /*1c50*/  BSYNC.RECONVERGENT B0 ;  /* 0x0000000000007941 */ /* 0x000fea0003800200 */
.L_x_920:
        /* <DEDUP_REMOVED lines=24> */
.L_x_922:
        /* <DEDUP_REMOVED lines=10> */
.L_x_1279:


//--------------------- .text._ZN5flash44flash_bwd_dq_dk_dv_loop_seqk_parallel_kernelI23Flash_bwd_kernel_traitsILi256ELi64ELi64ELi8ELi4ELi2ELi2ELb0ELb0EN7cutlass6half_tE19Flash_kernel_traitsILi256ELi64ELi64ELi8ES3_EELb1ELb1ELb0ELb0ELb0ELb0ELb0EEEvNS_16Flash_bwd_paramsE --------------------------
	.section	.text._ZN5flash44flash_bwd_dq_dk_dv_loop_seqk_parallel_kernelI23Flash_bwd_kernel_traitsILi256ELi64ELi64ELi8ELi4ELi2ELi2ELb0ELb0EN7cutlass6half_tE19Flash_kernel_traitsILi256ELi64ELi64ELi8ES3_EELb1ELb1ELb0ELb0ELb0ELb0ELb0EEEvNS_16Flash_bwd_paramsE,"ax",@progbits
	.align	128
        .global         _ZN5flash44flash_bwd_dq_dk_dv_loop_seqk_parallel_kernelI23Flash_bwd_kernel_traitsILi256ELi64ELi64ELi8ELi4ELi2ELi2ELb0ELb0EN7cutlass6half_tE19Flash_kernel_traitsILi256ELi64ELi64ELi8ES3_EELb1ELb1ELb0ELb0ELb0ELb0ELb0EEEvNS_16Flash_bwd_paramsE
        .type           _ZN5flash44flash_bwd_dq_dk_dv_loop_seqk_parallel_kernelI23Flash_bwd_kernel_traitsILi256ELi64ELi64ELi8ELi4ELi2ELi2ELb0ELb0EN7cutlass6half_tE19Flash_kernel_traitsILi256ELi64ELi64ELi8ES3_EELb1ELb1ELb0ELb0ELb0ELb0ELb0EEEvNS_16Flash_bwd_paramsE,@function
        .size           _ZN5flash44flash_bwd_dq_dk_dv_loop_seqk_parallel_kernelI23Flash_bwd_kernel_traitsILi256ELi64ELi64ELi8ELi4ELi2ELi2ELb0ELb0EN7cutlass6half_tE19Flash_kernel_traitsILi256ELi64ELi64ELi8ES3_EELb1ELb1ELb0ELb0ELb0ELb0ELb0EEEvNS_16Flash_bwd_paramsE,(.L_x_1280 - _ZN5flash44flash_bwd_dq_dk_dv_loop_seqk_parallel_kernelI23Flash_bwd_kernel_traitsILi256ELi64ELi64ELi8ELi4ELi2ELi2ELb0ELb0EN7cutlass6half_tE19Flash_kernel_traitsILi256ELi64ELi64ELi8ES3_EELb1ELb1ELb0ELb0ELb0ELb0ELb0EEEvNS_16Flash_bwd_paramsE)
        .other          _ZN5flash44flash_bwd_dq_dk_dv_loop_seqk_parallel_kernelI23Flash_bwd_kernel_traitsILi256ELi64ELi64ELi8ELi4ELi2ELi2ELb0ELb0EN7cutlass6half_tE19Flash_kernel_traitsILi256ELi64ELi64ELi8ES3_EELb1ELb1ELb0ELb0ELb0ELb0ELb0EEEvNS_16Flash_bwd_paramsE,@"STO_CUDA_ENTRY STV_DEFAULT"
_ZN5flash44flash_bwd_dq_dk_dv_loop_seqk_parallel_kernelI23Flash_bwd_kernel_traitsILi256ELi64ELi64ELi8ELi4ELi2ELi2ELb0ELb0EN7cutlass6half_tE19Flash_kernel_traitsILi256ELi64ELi64ELi8ES3_EELb1ELb1ELb0ELb0ELb0ELb0ELb0EEEvNS_16Flash_bwd_paramsE:
.text._ZN5flash44flash_bwd_dq_dk_dv_loop_seqk_parallel_kernelI23Flash_bwd_kernel_traitsILi256ELi64ELi64ELi8ELi4ELi2ELi2ELb0ELb0EN7cutlass6half_tE19Flash_kernel_traitsILi256ELi64ELi64ELi8ES3_EELb1ELb1ELb0ELb0ELb0ELb0ELb0EEEvNS_16Flash_bwd_paramsE:
        /* <DEDUP_REMOVED lines=49> */
[----:B--2---:R-:W-:-:S08]  /*0310*/  UMOV UR30, URZ ;  /* 0x000000ff001e7c82 */ /* 0x004fd00008000000 */
.L_x_979:
[----:B--2---:R-:W2:Y:S01]  /*0320*/  LDCU.64 UR8, c[0x0][0x478] ;  /* 0x00008f00ff0877ac */ /* 0x004ea20008000a00 */
        /* <DEDUP_REMOVED lines=53> */
.L_x_923:
        /* <DEDUP_REMOVED lines=34> */
[----:B------:R-:W-:Y:S05]  /*08a0*/  BRA `(.L_x_926) ;  /* 0x00000000001c7947 */ /* 0x000fea0003800000 */
.L_x_925:
[----:B------:R-:W1:Y:S01]  /*08b0*/  LDCU.64 UR14, c[0x0][0x3b8] ;  /* 0x00007700ff0e77ac */ /* 0x000e620008000a00 */
[----:B------:R-:W-:-:S04]  /*08c0*/  UIADD3 UR8, UPT, UPT, UR38, UR40, URZ ;  /* 0x0000002826087290 */ /* 0x000fc8000fffe0ff */
[----:B-1----:R-:W-:Y:S02]  /*08d0*/  UIMAD.WIDE.U32 UR10, UR8, UR14, URZ ;  /* 0x0000000e080a72a5 */ /* 0x002fe4000f8e00ff */
[----:B------:R-:W-:-:S04]  /*08e0*/  UIMAD UR8, UR8, UR15, URZ ;  /* 0x0000000f080872a4 */ /* 0x000fc8000f8e02ff */
[----:B------:R-:W-:Y:S01]  /*08f0*/  UIADD3 UR8, UPT, UPT, UR11, UR8, URZ ;  /* 0x000000080b087290 */ /* 0x000fe2000fffe0ff */
[----:B------:R-:W-:-:S05]  /*0900*/  UMOV UR52, UR10 ;  /* 0x0000000a00347c82 */ /* 0x000fca0008000000 */
[----:B------:R-:W-:Y:S02]  /*0910*/  MOV R14, UR8 ;  /* 0x00000008000e7c02 */ /* 0x000fe40008000f00 */
.L_x_926:
        /* <DEDUP_REMOVED lines=41> */
.L_x_927:
[----:B------:R-:W1:Y:S01]  /*0bb0*/  LDCU.64 UR12, c[0x0][0x3c0] ;  /* 0x00007800ff0c77ac */ /* 0x000e620008000a00 */
[----:B------:R-:W-:-:S04]  /*0bc0*/  UIADD3 UR8, UPT, UPT, UR38, UR40, URZ ;  /* 0x0000002826087290 */ /* 0x000fc8000fffe0ff */
[----:B-1----:R-:W-:Y:S02]  /*0bd0*/  UIMAD.WIDE.U32 UR10, UR8, UR12, URZ ;  /* 0x0000000c080a72a5 */ /* 0x002fe4000f8e00ff */
[----:B------:R-:W-:-:S04]  /*0be0*/  UIMAD UR8, UR8, UR13, URZ ;  /* 0x0000000d080872a4 */ /* 0x000fc8000f8e02ff */
[----:B------:R-:W-:Y:S01]  /*0bf0*/  UIADD3 UR8, UPT, UPT, UR11, UR8, URZ ;  /* 0x000000080b087290 */ /* 0x000fe2000fffe0ff */
[----:B------:R-:W-:-:S05]  /*0c00*/  UMOV UR50, UR10 ;  /* 0x0000000a00327c82 */ /* 0x000fca0008000000 */
[----:B------:R-:W-:-:S07]  /*0c10*/  MOV R15, UR8 ;  /* 0x00000008000f7c02 */ /* 0x000fce0008000f00 */
.L_x_928:
        /* <DEDUP_REMOVED lines=11> */
[----:B------:R-:W1:Y:S01]  /*0cd0*/  LDCU UR56, c[0x0][0x444] ;  /* 0x00008880ff3877ac */ /* 0x000e620008000800 */
[----:B------:R-:W-:Y:S02]  /*0ce0*/  USHF.R.S32.HI UR9, URZ, 0x1f, UR46 ;  /* 0x0000001fff097899 */ /* 0x000fe4000801142e */
[----:B-1----:R-:W-:Y:S02]  /*0cf0*/  USHF.R.S32.HI UR8, URZ, 0x1f, UR56 ;  /* 0x0000001fff087899 */ /* 0x002fe40008011438 */
        /* <DEDUP_REMOVED lines=14> */
.L_x_929:
[----:B------:R-:W-:Y:S02]  /*0de0*/  UIMAD.WIDE.U32 UR10, UR58, UR16, URZ ;  /* 0x000000103a0a72a5 */ /* 0x000fe4000f8e00ff */
[----:B------:R-:W-:-:S04]  /*0df0*/  UIMAD UR8, UR59, UR16, URZ ;  /* 0x000000103b0872a4 */ /* 0x000fc8000f8e02ff */
[----:B------:R-:W-:-:S12]  /*0e00*/  UIADD3 UR8, UPT, UPT, UR11, UR8, URZ ;  /* 0x000000080b087290 */ /* 0x000fd8000fffe0ff */
.L_x_930:
[----:B------:R-:W1:Y:S01]  /*0e10*/  LDCU.U8 UR9, c[0x0][0x548] ;  /* 0x0000a900ff0977ac */ /* 0x000e620008000000 */
[----:B------:R-:W-:Y:S01]  /*0e20*/  USHF.L.U32 UR47, UR24, 0x7, URZ ;  /* 0x00000007182f7899 */ /* 0x000fe200080006ff */
[----:B------:R-:W2:Y:S03]  /*0e30*/  LDCU.U8 UR60, c[0x0][0x5f0] ;  /* 0x0000be00ff3c77ac */ /* 0x000ea60008000000 */
[----:B------:R-:W-:Y:S02]  /*0e40*/  USEL UR11, UR47, URZ, UP5 ;  /* 0x000000ff2f0b7287 */ /* 0x000fe4000a800000 */
[----:B------:R-:W-:Y:S02]  /*0e50*/  UIMAD UR57, UR23, UR61, URZ ;  /* 0x0000003d173972a4 */ /* 0x000fe4000f8e02ff */
[----:B------:R-:W-:Y:S02]  /*0e60*/  UIADD3 UR11, UP0, UPT, UR53, UR11, URZ ;  /* 0x0000000b350b7290 */ /* 0x000fe4000ff1e0ff */
[----:B-1----:R-:W-:-:S02]  /*0e70*/  UISETP.NE.AND UP1, UPT, UR9, URZ, UPT ;  /* 0x000000ff0900728c */ /* 0x002fc4000bf25270 */
        /* <DEDUP_REMOVED lines=13> */
.L_x_931:
[----:B------:R-:W1:Y:S01]  /*0f50*/  LDCU UR59, c[0x0][0x434] ;  /* 0x00008680ff3b77ac */ /* 0x000e620008000800 */
[----:B------:R-:W-:-:S04]  /*0f60*/  UIMAD UR9, UR24, UR46, UR23 ;  /* 0x0000002e180972a4 */ /* 0x000fc8000f8e0217 */
[----:B-1----:R-:W-:Y:S02]  /*0f70*/  UIMAD UR59, UR9, UR59, URZ ;  /* 0x0000003b093b72a4 */ /* 0x002fe4000f8e02ff */
.L_x_932:
        /* <DEDUP_REMOVED lines=11> */
.L_x_933:
[----:B------:R-:W1:Y:S01]  /*1030*/  LDCU UR58, c[0x0][0x444] ;  /* 0x00008880ff3a77ac */ /* 0x000e620008000800 */
[----:B------:R-:W-:-:S04]  /*1040*/  UIMAD UR9, UR24, UR46, UR23 ;  /* 0x0000002e180972a4 */ /* 0x000fc8000f8e0217 */
[----:B-1----:R-:W-:-:S12]  /*1050*/  UIMAD UR58, UR9, UR58, URZ ;  /* 0x0000003a093a72a4 */ /* 0x002fd8000f8e02ff */
.L_x_934:
[----:B------:R-:W-:Y:S01]  /*1060*/  USHF.R.S32.HI UR9, URZ, 0x1f, UR57 ;  /* 0x0000001fff097899 */ /* 0x000fe20008011439 */
[----:B------:R-:W1:Y:S01]  /*1070*/  S2R R0, SR_TID.X ;  /* 0x0000000000007919 */ /* 0x000e620000002100 */
[----:B------:R-:W-:Y:S01]  /*1080*/  UIADD3 UR57, UP1, UP0, UR64, UR10, UR57 ;  /* 0x0000000a40397290 */ /* 0x000fe2000f83e039 */
[----:B------:R-:W2:Y:S01]  /*1090*/  LDC.64 R6, c[0x0][0x3b0] ;  /* 0x0000ec00ff067b82 */ /* 0x000ea20000000a00 */
[----:B------:R-:W-:Y:S01]  /*10a0*/  UIADD3 UR48, UPT, UPT, UR44, UR39, URZ ;  /* 0x000000272c307290 */ /* 0x000fe2000fffe0ff */
[----:B------:R-:W-:Y:S01]  /*10b0*/  MOV R19, RZ ;  /* 0x000000ff00137202 */ /* 0x000fe20000000f00 */
[----:B------:R-:W-:Y:S01]  /*10c0*/  UIADD3.X UR56, UPT, UPT, UR56, UR8, UR9, UP1, UP0 ;  /* 0x0000000838387290 */ /* 0x000fe20008fe0409 */
[----:B------:R-:W-:Y:S01]  /*10d0*/  ISETP.NE.AND P3, PT, RZ, UR60, PT ;  /* 0x0000003cff007c0c */ /* 0x000fe2000bf65270 */
[----:B------:R-:W-:Y:S01]  /*10e0*/  BSSY.RECONVERGENT B1, `(.L_x_924) ;  /* 0x000093a000017945 */ /* 0x000fe20003800200 */
[----:B------:R-:W-:Y:S02]  /*10f0*/  ULEA UR58, UR55, UR58, 0x6 ;  /* 0x0000003a373a7291 */ /* 0x000fe4000f8e30ff */
[----:B------:R-:W3:Y:S01]  /*1100*/  LDCU UR9, c[0x0][0x508] ;  /* 0x0000a100ff0977ac */ /* 0x000ee20008000800 */
[----:B------:R-:W-:-:S02]  /*1110*/  ULEA UR59, UR55, UR59, 0x6 ;  /* 0x0000003b373b7291 */ /* 0x000fc4000f8e30ff */
[----:B---3--:R-:W-:-:S04]  /*1120*/  UIADD3 UR9, UPT, UPT, UR48, -UR9, -UR37 ;  /* 0x8000000930097290 */ /* 0x008fc8000fffe825 */
[----:B------:R-:W-:Y:S01]  /*1130*/  USHF.R.S32.HI UR8, URZ, 0x1f, UR9 ;  /* 0x0000001fff087899 */ /* 0x000fe20008011409 */
[C---:B-1----:R-:W-:Y:S01]  /*1140*/  IMAD.SHL.U32 R5, R0.reuse, 0x8, RZ ;  /* 0x0000000800057824 */ /* 0x042fe200078e00ff */
[----:B------:R-:W-:Y:S02]  /*1150*/  LOP3.LUT R4, R0, 0x1f, RZ, 0xc0, !PT ;  /* 0x0000001f00047812 */ /* 0x000fe400078ec0ff */
[----:B------:R-:W-:Y:S02]  /*1160*/  ULEA.HI UR8, UR8, UR9, URZ, 0x6 ;  /* 0x0000000908087291 */ /* 0x000fe4000f8f30ff */
[----:B------:R-:W-:Y:S02]  /*1170*/  LOP3.LUT R18, R5, 0x38, RZ, 0xc0, !PT ;  /* 0x0000003805127812 */ /* 0x000fe400078ec0ff */
[----:B------:R-:W-:Y:S02]  /*1180*/  USHF.R.S32.HI UR47, URZ, 0x6, UR8 ;  /* 0x00000006ff2f7899 */ /* 0x000fe40008011408 */
[----:B------:R-:W-:Y:S01]  /*1190*/  IADD3 R8, P0, PT, R18, UR62, RZ ;  /* 0x0000003e12087c10 */ /* 0x000fe2000ff1e0ff */
[----:B--2---:R-:W-:Y:S01]  /*11a0*/  IMAD.WIDE.U32 R12, R6, UR53, R18 ;  /* 0x00000035060c7c25 */ /* 0x004fe2000f8e0012 */
[----:B------:R-:W-:Y:S01]  /*11b0*/  UISETP.LT.AND UP0, UPT, URZ, UR47, UPT ;  /* 0x0000002fff00728c */ /* 0x000fe2000bf01270 */
[----:B------:R-:W1:Y:S02]  /*11c0*/  LDCU.64 UR62, c[0x0][0x5e8] ;  /* 0x0000bd00ff3e77ac */ /* 0x000e640008000a00 */
[----:B------:R-:W-:Y:S01]  /*11d0*/  IMAD.X R9, RZ, RZ, UR17, P0 ;  /* 0x00000011ff097e24 */ /* 0x000fe200080e06ff */
[----:B------:R-:W-:Y:S01]  /*11e0*/  IADD3 R12, P0, PT, R12, UR54, RZ ;  /* 0x000000360c0c7c10 */ /* 0x000fe2000ff1e0ff */
[----:B------:R-:W2:Y:S01]  /*11f0*/  LDCU.128 UR8, c[0x0][0x590] ;  /* 0x0000b200ff0877ac */ /* 0x000ea20008000c00 */
[----:B------:R-:W-:-:S04]  /*1200*/  USEL UR47, URZ, UR47, !UP0 ;  /* 0x0000002fff2f7287 */ /* 0x000fc8000c000000 */
[----:B------:R-:W-:Y:S02]  /*1210*/  UISETP.GT.AND UP0, UPT, UR36, UR47, UPT ;  /* 0x0000002f2400728c */ /* 0x000fe4000bf04270 */
[----:B--2---:R-:W-:Y:S01]  /*1220*/  UIMAD UR16, UR51, UR8, URZ ;  /* 0x00000008331072a4 */ /* 0x004fe2000f8e02ff */
[----:B------:R-:W-:Y:S02]  /*1230*/  IMAD.U32 R2, RZ, RZ, UR8 ;  /* 0x00000008ff027e24 */ /* 0x000fe4000f8e00ff */
[----:B------:R-:W-:Y:S01]  /*1240*/  IMAD.U32 R16, RZ, RZ, UR10 ;  /* 0x0000000aff107e24 */ /* 0x000fe2000f8e00ff */
[----:B------:R-:W-:Y:S01]  /*1250*/  UIMAD UR16, UR53, UR9, UR16 ;  /* 0x00000009351072a4 */ /* 0x000fe2000f8e0210 */
[----:B------:R-:W-:Y:S02]  /*1260*/  IMAD.WIDE.U32 R2, R2, UR53, R8 ;  /* 0x0000003502027c25 */ /* 0x000fe4000f8e0008 */
[----:B------:R-:W2:Y:S03]  /*1270*/  LDC.64 R8, c[0x0][0x5f8] ;  /* 0x00017e00ff087b82 */ /* 0x000ea60000000a00 */
[----:B------:R-:W-:-:S02]  /*1280*/  VIADD R3, R3, UR16 ;  /* 0x0000001003037c36 */ /* 0x000fc40008000000 */
[----:B------:R-:W-:-:S03]  /*1290*/  IMAD.WIDE.U32 R16, R16, UR23, R2 ;  /* 0x0000001710107c25 */ /* 0x000fc6000f8e0002 */
[----:B------:R-:W3:Y:S01]  /*12a0*/  LDCU.64 UR16, c[0x0][0x3c8] ;  /* 0x00007900ff1077ac */ /* 0x000ee20008000a00 */
[----:B------:R-:W-:Y:S01]  /*12b0*/  IMAD.U32 R3, RZ, RZ, UR11 ;  /* 0x0000000bff037e24 */ /* 0x000fe2000f8e00ff */
[----:B------:R-:W4:Y:S01]  /*12c0*/  LDCU.64 UR10, c[0x0][0x550] ;  /* 0x0000aa00ff0a77ac */ /* 0x000f220008000a00 */
[----:B------:R-:W-:Y:S02]  /*12d0*/  IMAD R2, R6, UR51, RZ ;  /* 0x0000003306027c24 */ /* 0x000fe4000f8e02ff */
[----:B------:R-:W-:Y:S01]  /*12e0*/  IMAD R17, R3, UR23, R17 ;  /* 0x0000001703117c24 */ /* 0x000fe2000f8e0211 */
[----:B------:R-:W-:Y:S01]  /*12f0*/  SHF.R.U32.HI R3, RZ, 0x3, R0 ;  /* 0x00000003ff037819 */ /* 0x000fe20000011600 */
[----:B------:R-:W-:Y:S01]  /*1300*/  IMAD R2, R7, UR53, R2 ;  /* 0x0000003507027c24 */ /* 0x000fe2000f8e0202 */
[----:B------:R-:W-:Y:S02]  /*1310*/  UIMAD UR51, UR46, UR61, URZ ;  /* 0x0000003d2e3372a4 */ /* 0x000fe4000f8e02ff */
[----:B------:R-:W-:Y:S01]  /*1320*/  USHF.L.U32 UR53, UR8, 0x5, URZ ;  /* 0x0000000508357899 */ /* 0x000fe200080006ff */
[----:B------:R-:W-:Y:S01]  /*1330*/  IMAD.WIDE.U32 R16, R3, UR8, R16 ;  /* 0x0000000803107c25 */ /* 0x000fe2000f8e0010 */
[----:B------:R-:W-:Y:S01]  /*1340*/  IADD3.X R13, PT, PT, R13, UR49, R2, P0, !PT ;  /* 0x000000310d0d7c10 */ /* 0x000fe200087fe402 */
[----:B------:R-:W-:-:S02]  /*1350*/  USHF.L.U64.HI UR49, UR8, 0x5, UR9 ;  /* 0x0000000508317899 */ /* 0x000fc40008010209 */
[----:B------:R-:W-:Y:S01]  /*1360*/  IMAD R2, R3, UR9, R17 ;  /* 0x0000000903027c24 */ /* 0x000fe2000f8e0211 */
[----:B------:R-:W-:Y:S01]  /*1370*/  SHF.R.U32.HI R17, RZ, 0x5, R0 ;  /* 0x00000005ff117819 */ /* 0x000fe20000011600 */
[----:B---3--:R-:W-:Y:S01]  /*1380*/  IMAD.U32 R20, RZ, RZ, UR16 ;  /* 0x00000010ff147e24 */ /* 0x008fe2000f8e00ff */
[----:B------:R-:W3:Y:S01]  /*1390*/  LDCU.64 UR8, c[0x0][0x380] ;  /* 0x00007000ff0877ac */ /* 0x000ee20008000a00 */
[----:B--2---:R-:W-:Y:S01]  /*13a0*/  IMAD.WIDE.U32 R24, R8, UR21, RZ ;  /* 0x0000001508187c25 */ /* 0x004fe2000f8e00ff */
[----:B----4-:R-:W-:Y:S01]  /*13b0*/  LEA R242, P2, R16, UR10, 0x1 ;  /* 0x0000000a10f27c11 */ /* 0x010fe2000f8408ff */
[----:B------:R-:W-:Y:S02]  /*13c0*/  USHF.L.U32 UR54, UR51, 0x6, URZ ;  /* 0x0000000633367899 */ /* 0x000fe400080006ff */
[----:B------:R-:W-:Y:S01]  /*13d0*/  IMAD.WIDE.U32 R20, R20, UR23, R12 ;  /* 0x0000001714147c25 */ /* 0x000fe2000f8e000c */
[----:B------:R-:W-:Y:S01]  /*13e0*/  SEL R23, R24, RZ, P3 ;  /* 0x000000ff18177207 */ /* 0x000fe20001800000 */
[----:B------:R-:W2:Y:S01]  /*13f0*/  LDCU.64 UR60, c[0x0][0x420] ;  /* 0x00008400ff3c77ac */ /* 0x000ea20008000a00 */
[----:B------:R-:W-:Y:S01]  /*1400*/  LEA.HI.X R243, R16, UR11, R2, 0x1, P2 ;  /* 0x0000000b10f37c11 */ /* 0x000fe200090f0c02 */
[----:B------:R-:W-:Y:S01]  /*1410*/  IMAD.U32 R13, RZ, RZ, UR17 ;  /* 0x00000011ff0d7e24 */ /* 0x000fe2000f8e00ff */
[----:B------:R-:W4:Y:S01]  /*1420*/  LDCU.64 UR16, c[0x0][0x570] ;  /* 0x0000ae00ff1077ac */ /* 0x000f220008000a00 */
[----:B------:R-:W-:-:S02]  /*1430*/  IMAD R8, R17, UR51, R4 ;  /* 0x0000003311087c24 */ /* 0x000fc4000f8e0204 */
[----:B------:R-:W-:Y:S01]  /*1440*/  IMAD R9, R9, UR21, R25 ;  /* 0x0000001509097c24 */ /* 0x000fe2000f8e0219 */
[----:B-1----:R-:W-:Y:S01]  /*1450*/  UIMAD.WIDE UR10, UR58, 0x4, UR62 ;  /* 0x000000043a0a78a5 */ /* 0x002fe2000f8e023e */
[----:B------:R-:W-:Y:S01]  /*1460*/  IMAD R21, R13, UR23, R21 ;  /* 0x000000170d157c24 */ /* 0x000fe2000f8e0215 */
[----:B------:R-:W-:Y:S01]  /*1470*/  IADD3 R12, P1, P0, R8, UR57, R23 ;  /* 0x00000039080c7c10 */ /* 0x000fe2000f83e017 */
[C---:B------:R-:W-:Y:S01]  /*1480*/  VIADD R16, R3.reuse, 0x20 ;  /* 0x0000002003107836 */ /* 0x040fe20000000000 */
[----:B------:R-:W-:Y:S01]  /*1490*/  SHF.R.S32.HI R8, RZ, 0x1f, R8 ;  /* 0x0000001fff087819 */ /* 0x000fe20000011408 */
[----:B------:R-:W-:Y:S01]  /*14a0*/  IMAD.WIDE.U32 R20, R3, R6, R20 ;  /* 0x0000000603147225 */ /* 0x000fe200078e0014 */
[----:B------:R-:W-:Y:S02]  /*14b0*/  SEL R9, R9, RZ, P3 ;  /* 0x000000ff09097207 */ /* 0x000fe40001800000 */
[----:B------:R-:W-:Y:S01]  /*14c0*/  SHF.L.U32 R23, R6, 0x5, RZ ;  /* 0x0000000506177819 */ /* 0x000fe200000006ff */
[----:B------:R-:W-:Y:S01]  /*14d0*/  IMAD R2, R3, R7, R21 ;  /* 0x0000000703027224 */ /* 0x000fe200078e0215 */
[----:B------:R-:W-:Y:S01]  /*14e0*/  IADD3.X R9, PT, PT, R8, UR56, R9, P1, P0 ;  /* 0x0000003808097c10 */ /* 0x000fe20008fe0409 */
[----:B------:R-:W-:Y:S01]  /*14f0*/  IMAD.U32 R8, RZ, RZ, UR54 ;  /* 0x00000036ff087e24 */ /* 0x000fe2000f8e00ff */
[----:B------:R-:W-:Y:S01]  /*1500*/  IADD3 R12, P0, PT, R12, UR54, RZ ;  /* 0x000000360c0c7c10 */ /* 0x000fe2000ff1e0ff */
[----:B--2---:R-:W-:Y:S01]  /*1510*/  UIMAD.WIDE UR56, UR59, 0x4, UR60 ;  /* 0x000000043b3878a5 */ /* 0x004fe2000f8e023c */
[----:B------:R-:W-:-:S02]  /*1520*/  SHF.L.U64.HI R21, R6, 0x5, R7 ;  /* 0x0000000506157819 */ /* 0x000fc40000010207 */
[----:B------:R-:W-:Y:S02]  /*1530*/  LEA.HI.X.SX32 R9, R8, R9, 0x1, P0 ;  /* 0x0000000908097211 */ /* 0x000fe400000f0eff */
[----:B----4-:R-:W-:Y:S02]  /*1540*/  LEA R240, P0, R12, UR16, 0x2 ;  /* 0x000000100cf07c11 */ /* 0x010fe4000f8010ff */
[----:B---3--:R-:W-:Y:S02]  /*1550*/  LEA R244, P1, R20, UR8, 0x1 ;  /* 0x0000000814f47c11 */ /* 0x008fe4000f8208ff */
[----:B------:R-:W-:Y:S02]  /*1560*/  LEA.HI.X R241, R12, UR17, R9, 0x2, P0 ;  /* 0x000000110cf17c11 */ /* 0x000fe400080f1409 */
[----:B------:R-:W-:Y:S02]  /*1570*/  IADD3 R7, P0, PT, R3, 0x20, RZ ;  /* 0x0000002003077810 */ /* 0x000fe40007f1e0ff */
[----:B------:R-:W-:-:S02]  /*1580*/  LEA.HI.X R245, R20, UR9, R2, 0x1, P1 ;  /* 0x0000000914f57c11 */ /* 0x000fc400088f0c02 */
        /* <DEDUP_REMOVED lines=18> */
.L_x_936:
[----:B------:R-:W1:Y:S01]  /*16b0*/  LDCU.64 UR10, c[0x0][0x5c0] ;  /* 0x0000b800ff0a77ac */ /* 0x000e620008000a00 */
[----:B------:R-:W-:-:S04]  /*16c0*/  UIADD3 UR8, UPT, UPT, UR38, UR40, URZ ;  /* 0x0000002826087290 */ /* 0x000fc8000fffe0ff */
[----:B-1----:R-:W-:Y:S02]  /*16d0*/  UIMAD.WIDE.U32 UR16, UR8, UR10, URZ ;  /* 0x0000000a081072a5 */ /* 0x002fe4000f8e00ff */
[----:B------:R-:W-:-:S04]  /*16e0*/  UIMAD UR8, UR8, UR11, URZ ;  /* 0x0000000b080872a4 */ /* 0x000fc8000f8e02ff */
[----:B------:R-:W-:-:S06]  /*16f0*/  UIADD3 UR8, UPT, UPT, UR17, UR8, URZ ;  /* 0x0000000811087290 */ /* 0x000fcc000fffe0ff */
[----:B------:R-:W-:Y:S02]  /*1700*/  MOV R2, UR8 ;  /* 0x0000000800027c02 */ /* 0x000fe40008000f00 */
.L_x_937:
        /* <DEDUP_REMOVED lines=13> */
.L_x_938:
[----:B------:R-:W1:Y:S01]  /*17e0*/  LDCU.64 UR8, c[0x0][0x5c8] ;  /* 0x0000b900ff0877ac */ /* 0x000e620008000a00 */
[----:B------:R-:W-:-:S04]  /*17f0*/  UIADD3 UR38, UPT, UPT, UR38, UR40, URZ ;  /* 0x0000002826267290 */ /* 0x000fc8000fffe0ff */
[----:B-1----:R-:W-:Y:S02]  /*1800*/  UIMAD.WIDE.U32 UR14, UR38, UR8, URZ ;  /* 0x00000008260e72a5 */ /* 0x002fe4000f8e00ff */
[----:B------:R-:W-:-:S04]  /*1810*/  UIMAD UR38, UR38, UR9, URZ ;  /* 0x00000009262672a4 */ /* 0x000fc8000f8e02ff */
[----:B------:R-:W-:-:S06]  /*1820*/  UIADD3 UR38, UPT, UPT, UR15, UR38, URZ ;  /* 0x000000260f267290 */ /* 0x000fcc000fffe0ff */
[----:B------:R-:W-:-:S07]  /*1830*/  MOV R0, UR38 ;  /* 0x0000002600007c02 */ /* 0x000fce0008000f00 */
.L_x_939:
        /* <DEDUP_REMOVED lines=31> */
.L_x_941:
[----:B------:R-:W-:Y:S05]  /*1a30*/  BSYNC.RECONVERGENT B0 ;  /* 0x0000000000007941 */ /* 0x000fea0003800200 */
.L_x_940:
        /* <DEDUP_REMOVED lines=19> */
.L_x_943:
[----:B------:R-:W-:Y:S05]  /*1b70*/  BSYNC.RECONVERGENT B0 ;  /* 0x0000000000007941 */ /* 0x000fea0003800200 */
.L_x_942:
[----:B------:R-:W2:Y:S01]  /*1b80*/  LDCU.64 UR10, c[0x0][0x5e0] ;  /* 0x0000bc00ff0a77ac */ /* 0x000ea20008000a00 */
[----:B------:R-:W-:Y:S01]  /*1b90*/  MOV R5, UR8 ;  /* 0x0000000800057c02 */ /* 0x000fe20008000f00 */
[----:B------:R-:W-:Y:S01]  /*1ba0*/  BSSY.RECONVERGENT B0, `(.L_x_944) ;  /* 0x000001a000007945 */ /* 0x000fe20003800200 */
[----:B------:R-:W-:-:S03]  /*1bb0*/  UIMAD UR45, UR45, UR8, URZ ;  /* 0x000000082d2d72a4 */ /* 0x000fc6000f8e02ff */
[----:B------:R-:W-:Y:S01]  /*1bc0*/  IMAD.WIDE.U32 R4, R5, UR44, R18 ;  /* 0x0000002c05047c25 */ /* 0x000fe2000f8e0012 */
[----:B------:R-:W-:Y:S02]  /*1bd0*/  UIMAD UR45, UR44, UR9, UR45 ;  /* 0x000000092c2d72a4 */ /* 0x000fe4000f8e022d */
[----:B------:R-:W-:-:S04]  /*1be0*/  IADD3 R4, P0, PT, R4, UR14, RZ ;  /* 0x0000000e04047c10 */ /* 0x000fc8000ff1e0ff */
[----:B------:R-:W-:Y:S02]  /*1bf0*/  IADD3.X R5, PT, PT, R0, UR45, R5, P0, !PT ;  /* 0x0000002d00057c10 */ /* 0x000fe400087fe405 */
[----:B--2---:R-:W-:Y:S02]  /*1c00*/  MOV R10, UR10 ;  /* 0x0000000a000a7c02 */ /* 0x004fe40008000f00 */
        /* <DEDUP_REMOVED lines=19> */
.L_x_945:
[----:B------:R-:W-:Y:S05]  /*1d40*/  BSYNC.RECONVERGENT B0 ;  /* 0x0000000000007941 */ /* 0x000fea0003800200 */
.L_x_944:
[----:B------:R-:W-:Y:S05]  /*1d50*/  @P5 BRA `(.L_x_946) ;  /* 0x0000008400c85947 */ /* 0x000fea0003800000 */
[----:B------:R-:W3:Y:S01]  /*1d60*/  LDCU UR12, c[0x0][0x440] ;  /* 0x00008800ff0c77ac */ /* 0x000ee20008000800 */
[----:B------:R-:W-:Y:S02]  /*1d70*/  IMAD R6, R6, UR8, RZ ;  /* 0x0000000806067c24 */ /* 0x000fe4000f8e02ff */
[----:B------:R-:W-:Y:S01]  /*1d80*/  IMAD.MOV.U32 R4, RZ, RZ, R10 ;  /* 0x000000ffff047224 */ /* 0x000fe200078e000a */
[----:B------:R-:W4:Y:S01]  /*1d90*/  LDCU.64 UR10, c[0x0][0x568] ;  /* 0x0000ad00ff0a77ac */ /* 0x000f220008000a00 */
[C---:B------:R-:W-:Y:S02]  /*1da0*/  IMAD R6, R7.reuse, UR9, R6 ;  /* 0x0000000907067c24 */ /* 0x040fe4000f8e0206 */
[----:B--2---:R-:W-:-:S04]  /*1db0*/  IMAD.WIDE.U32 R2, R7, UR8, R4 ;  /* 0x0000000807027c25 */ /* 0x004fc8000f8e0004 */
        /* <DEDUP_REMOVED lines=13> */
.L_x_935:
        /* <DEDUP_REMOVED lines=38> */
.L_x_948:
[----:B------:R2:W-:Y:S04]  /*20f0*/  STS.128 [R9+0x10000], RZ ;  /* 0x010000ff09007388 */ /* 0x0005e80000000c00 */
[----:B------:R2:W-:Y:S04]  /*2100*/  STS.128 [R9+0x12000], RZ ;  /* 0x012000ff09007388 */ /* 0x0005e80000000c00 */
[----:B------:R2:W-:Y:S04]  /*2110*/  STS.128 [R9+0x14000], RZ ;  /* 0x014000ff09007388 */ /* 0x0005e80000000c00 */
[----:B------:R2:W-:Y:S02]  /*2120*/  STS.128 [R9+0x16000], RZ ;  /* 0x016000ff09007388 */ /* 0x0005e40000000c00 */
.L_x_949:
[----:B------:R-:W-:Y:S05]  /*2130*/  BSYNC.RECONVERGENT B0 ;  /* 0x0000000000007941 */ /* 0x000fea0003800200 */
.L_x_947:
        /* <DEDUP_REMOVED lines=37> */
.L_x_951:
[----:B------:R-:W-:Y:S05]  /*2390*/  BSYNC.RECONVERGENT B0 ;  /* 0x0000000000007941 */ /* 0x000fea0003800200 */
.L_x_950:
        /* <DEDUP_REMOVED lines=29> */
.L_x_953:
[----:B------:R1:W-:Y:S04]  /*2570*/  STS.128 [R238], RZ ;  /* 0x000000ffee007388 */ /* 0x0003e80000000c00 */
[----:B------:R1:W-:Y:S04]  /*2580*/  STS.128 [R238+0x2000], RZ ;  /* 0x002000ffee007388 */ /* 0x0003e80000000c00 */
[----:B------:R1:W-:Y:S04]  /*2590*/  STS.128 [R238+0x4000], RZ ;  /* 0x004000ffee007388 */ /* 0x0003e80000000c00 */
[----:B------:R1:W-:Y:S02]  /*25a0*/  STS.128 [R238+0x6000], RZ ;  /* 0x006000ffee007388 */ /* 0x0003e40000000c00 */
.L_x_954:
[----:B------:R-:W-:Y:S05]  /*25b0*/  BSYNC.RECONVERGENT B0 ;  /* 0x0000000000007941 */ /* 0x000fea0003800200 */
.L_x_952:
        /* <DEDUP_REMOVED lines=20> */
[----:B------:R-:W-:-:S04]  /*2700*/  LEA R20, P4, R23, R244, 0x1 ;  /* 0x000000f417147211 */ /* 0x000fc800078808ff */
        /* <DEDUP_REMOVED lines=25> */
.L_x_956:
[----:B------:R-:W-:Y:S05]  /*28a0*/  BSYNC.RECONVERGENT B0 ;  /* 0x0000000000007941 */ /* 0x000fea0003800200 */
.L_x_955:
[----:B------:R-:W2:Y:S01]  /*28b0*/  LDCU.64 UR8, c[0x0][0x3d0] ;  /* 0x00007a00ff0877ac */ /* 0x000ea20008000a00 */
[----:B-1----:R-:W-:Y:S01]  /*28c0*/  MOV R21, UR14 ;  /* 0x0000000e00157c02 */ /* 0x002fe20008000f00 */
[----:B------:R-:W-:Y:S01]  /*28d0*/  BSSY.RECONVERGENT B0, `(.L_x_957) ;  /* 0x0000031000007945 */ /* 0x000fe20003800200 */
[----:B------:R-:W-:Y:S02]  /*28e0*/  UIADD3 UR17, UPT, UPT, -UR44, UR37, URZ ;  /* 0x000000252c117290 */ /* 0x000fe4000fffe1ff */
[----:B------:R-:W-:Y:S01]  /*28f0*/  UIMAD UR54, UR45, UR14, URZ ;  /* 0x0000000e2d3672a4 */ /* 0x000fe2000f8e02ff */
[----:B------:R-:W-:-:S03]  /*2900*/  IMAD.WIDE.U32 R20, R21, UR44, R18 ;  /* 0x0000002c15147c25 */ /* 0x000fc6000f8e0012 */
        /* <DEDUP_REMOVED lines=10> */
[----:B------:R-:W-:Y:S01]  /*29b0*/  IMAD.MOV.U32 R20, RZ, RZ, R22 ;  /* 0x000000ffff147224 */ /* 0x000fe200078e0016 */
[----:B------:R-:W4:Y:S03]  /*29c0*/  LDCU.64 UR8, c[0x0][0x388] ;  /* 0x00007100ff0877ac */ /* 0x000f260008000a00 */
[----:B------:R-:W-:-:S04]  /*29d0*/  IMAD.WIDE.U32 R26, R3, UR14, R20 ;  /* 0x0000000e031a7c25 */ /* 0x000fc8000f8e0014 */
[----:B------:R-:W-:Y:S01]  /*29e0*/  IMAD R14, R3, UR15, R27 ;  /* 0x0000000f030e7c24 */ /* 0x000fe2000f8e021b */
[----:B-1----:R-:W-:Y:S02]  /*29f0*/  ISETP.GE.AND P3, PT, R18, UR52, PT ;  /* 0x0000003412007c0c */ /* 0x002fe4000bf66270 */
        /* <DEDUP_REMOVED lines=26> */
.L_x_958:
[----:B------:R2:W-:Y:S04]  /*2ba0*/  STS.128 [R9+0x18000], RZ ;  /* 0x018000ff09007388 */ /* 0x0005e80000000c00 */
[----:B------:R2:W-:Y:S04]  /*2bb0*/  STS.128 [R9+0x1a000], RZ ;  /* 0x01a000ff09007388 */ /* 0x0005e80000000c00 */
[----:B------:R2:W-:Y:S04]  /*2bc0*/  STS.128 [R9+0x1c000], RZ ;  /* 0x01c000ff09007388 */ /* 0x0005e80000000c00 */
[----:B------:R2:W-:Y:S02]  /*2bd0*/  STS.128 [R9+0x1e000], RZ ;  /* 0x01e000ff09007388 */ /* 0x0005e40000000c00 */
.L_x_959:
[----:B------:R-:W-:Y:S05]  /*2be0*/  BSYNC.RECONVERGENT B0 ;  /* 0x0000000000007941 */ /* 0x000fea0003800200 */
.L_x_957:
        /* <DEDUP_REMOVED lines=40> */
.L_x_961:
[----:B------:R-:W-:Y:S05]  /*2e70*/  BSYNC.RECONVERGENT B0 ;  /* 0x0000000000007941 */ /* 0x000fea0003800200 */
.L_x_960:
[----:B------:R-:W3:Y:S01]  /*2e80*/  LDCU.64 UR8, c[0x0][0x3d8] ;  /* 0x00007b00ff0877ac */ /* 0x000ee20008000a00 */
[----:B------:R-:W-:Y:S01]  /*2e90*/  MOV R21, UR12 ;  /* 0x0000000c00157c02 */ /* 0x000fe20008000f00 */
[----:B------:R-:W-:Y:S01]  /*2ea0*/  BSSY.RECONVERGENT B0, `(.L_x_962) ;  /* 0x000002f000007945 */ /* 0x000fe20003800200 */
[----:B------:R-:W-:-:S03]  /*2eb0*/  UIMAD UR45, UR45, UR12, URZ ;  /* 0x0000000c2d2d72a4 */ /* 0x000fc6000f8e02ff */
[----:B------:R-:W-:Y:S01]  /*2ec0*/  IMAD.WIDE.U32 R20, R21, UR44, R18 ;  /* 0x0000002c15147c25 */ /* 0x000fe2000f8e0012 */
[----:B------:R-:W-:Y:S02]  /*2ed0*/  UIMAD UR45, UR44, UR13, UR45 ;  /* 0x0000000d2c2d72a4 */ /* 0x000fe4000f8e022d */
[----:B--2---:R-:W-:-:S04]  /*2ee0*/  IADD3 R22, P0, PT, R20, UR50, RZ ;  /* 0x0000003214167c10 */ /* 0x004fc8000ff1e0ff */
[----:B------:R-:W-:Y:S01]  /*2ef0*/  IADD3.X R23, PT, PT, R15, UR45, R21, P0, !PT ;  /* 0x0000002d0f177c10 */ /* 0x000fe200087fe415 */
[----:B---3--:R-:W-:Y:S02]  /*2f00*/  IMAD R10, R10, UR8, RZ ;  /* 0x000000080a0a7c24 */ /* 0x008fe4000f8e02ff */
[----:B------:R-:W-:-:S04]  /*2f10*/  IMAD.WIDE.U32 R22, R11, UR8, R22 ;  /* 0x000000080b167c25 */ /* 0x000fc8000f8e0016 */
[----:B------:R-:W-:-:S05]  /*2f20*/  IMAD R21, R11, UR9, R10 ;  /* 0x000000090b157c24 */ /* 0x000fca000f8e020a */
[----:B------:R-:W-:Y:S01]  /*2f30*/  IADD3 R21, PT, PT, R23, R21, RZ ;  /* 0x0000001517157210 */ /* 0x000fe20007ffe0ff */
[----:B------:R-:W-:Y:S06]  /*2f40*/  @P6 BRA `(.L_x_963) ;  /* 0x0000000000806947 */ /* 0x000fec0003800000 */
[----:B------:R-:W2:Y:S01]  /*2f50*/  LDCU UR14, c[0x0][0x440] ;  /* 0x00008800ff0e77ac */ /* 0x000ea20008000800 */
[----:B------:R-:W-:Y:S01]  /*2f60*/  IMAD.MOV.U32 R20, RZ, RZ, R22 ;  /* 0x000000ffff147224 */ /* 0x000fe200078e0016 */
[----:B------:R-:W3:Y:S03]  /*2f70*/  LDCU.64 UR8, c[0x0][0x390] ;  /* 0x00007200ff0877ac */ /* 0x000ee60008000a00 */
[----:B-1--4-:R-:W-:-:S04]  /*2f80*/  IMAD.WIDE.U32 R24, R3, UR12, R20 ;  /* 0x0000000c03187c25 */ /* 0x012fc8000f8e0014 */
        /* <DEDUP_REMOVED lines=28> */
.L_x_963:
[----:B------:R2:W-:Y:S04]  /*3150*/  STS.128 [R9+0x20000], RZ ;  /* 0x020000ff09007388 */ /* 0x0005e80000000c00 */
[----:B------:R2:W-:Y:S04]  /*3160*/  STS.128 [R9+0x22000], RZ ;  /* 0x022000ff09007388 */ /* 0x0005e80000000c00 */
[----:B------:R2:W-:Y:S04]  /*3170*/  STS.128 [R9+0x24000], RZ ;  /* 0x024000ff09007388 */ /* 0x0005e80000000c00 */
[----:B------:R2:W-:Y:S02]  /*3180*/  STS.128 [R9+0x26000], RZ ;  /* 0x026000ff09007388 */ /* 0x0005e40000000c00 */
.L_x_964:
[----:B------:R-:W-:Y:S05]  /*3190*/  BSYNC.RECONVERGENT B0 ;  /* 0x0000000000007941 */ /* 0x000fea0003800200 */
.L_x_962:
[----:B-1--4-:R-:W3:Y:S02]  /*31a0*/  LDC.64 R24, c[0x0][0x528] ;  /* 0x00014a00ff187b82 */ /* 0x012ee40000000a00 */
[----:B---3--:R1:W5:Y:S04]  /*31b0*/  LDG.E.64 R14, desc[UR32][R24.64+0x8] ;  /* 0x00000820180e7981 */ /* 0x008368000c1e1b00 */
[----:B------:R1:W5:Y:S01]  /*31c0*/  LDG.E.64 R10, desc[UR32][R24.64] ;  /* 0x00000020180a7981 */ /* 0x000362000c1e1b00 */
[----:B------:R-:W-:Y:S01]  /*31d0*/  IMAD.U32 R234, RZ, RZ, UR36 ;  /* 0x00000024ffea7e24 */ /* 0x000fe2000f8e00ff */
[----:B------:R-:W-:Y:S01]  /*31e0*/  LOP3.LUT R17, R17, 0x3, RZ, 0xc0, !PT ;  /* 0x0000000311117812 */ /* 0x000fe200078ec0ff */
[----:B------:R-:W-:Y:S01]  /*31f0*/  BSSY.RECONVERGENT B0, `(.L_x_965) ;  /* 0x0000029000007945 */ /* 0x000fe20003800200 */
[----:B------:R-:W3:Y:S02]  /*3200*/  S2R R219, SR_TID.X ;  /* 0x0000000000db7919 */ /* 0x000ee40000002100 */
[----:B------:R-:W-:Y:S01]  /*3210*/  LEA R234, R234, R17, 0x2 ;  /* 0x00000011eaea7211 */ /* 0x000fe200078e10ff */
[----:B------:R1:W-:Y:S04]  /*3220*/  @P5 STS.128 [R9+0x21000], RZ ;  /* 0x021000ff09005388 */ /* 0x0003e80000000c00 */
[----:B------:R1:W-:Y:S04]  /*3230*/  @P5 STS.128 [R9+0x23000], RZ ;  /* 0x023000ff09005388 */ /* 0x0003e80000000c00 */
[----:B------:R1:W-:Y:S04]  /*3240*/  @P5 STS.128 [R9+0x25000], RZ ;  /* 0x025000ff09005388 */ /* 0x0003e80000000c00 */
[----:B------:R1:W-:Y:S01]  /*3250*/  @P5 STS.128 [R9+0x27000], RZ ;  /* 0x027000ff09005388 */ /* 0x0003e20000000c00 */
[----:B------:R-:W-:Y:S05]  /*3260*/  @P5 BRA `(.L_x_966) ;  /* 0x0000000000845947 */ /* 0x000fea0003800000 */
[----:B------:R-:W4:Y:S01]  /*3270*/  LDCU UR14, c[0x0][0x440] ;  /* 0x00008800ff0e77ac */ /* 0x000f220008000800 */
[----:B------:R-:W-:Y:S02]  /*3280*/  IMAD R6, R6, UR12, RZ ;  /* 0x0000000c06067c24 */ /* 0x000fe4000f8e02ff */
[----:B------:R-:W-:Y:S01]  /*3290*/  IMAD.MOV.U32 R20, RZ, RZ, R22 ;  /* 0x000000ffff147224 */ /* 0x000fe200078e0016 */
[----:B------:R-:W2:Y:S01]  /*32a0*/  LDCU.64 UR8, c[0x0][0x390] ;  /* 0x00007200ff0877ac */ /* 0x000ea20008000a00 */
[C---:B------:R-:W-:Y:S02]  /*32b0*/  IMAD R6, R7.reuse, UR13, R6 ;  /* 0x0000000d07067c24 */ /* 0x040fe4000f8e0206 */
[----:B------:R-:W-:-:S04]  /*32c0*/  IMAD.WIDE.U32 R16, R7, UR12, R20 ;  /* 0x0000000c07107c25 */ /* 0x000fc8000f8e0014 */
[----:B------:R-:W-:Y:S01]  /*32d0*/  IMAD.IADD R7, R17, 0x1, R6 ;  /* 0x0000000111077824 */ /* 0x000fe200078e0206 */
[----:B----4-:R-:W-:Y:S02]  /*32e0*/  ISETP.GE.AND P3, PT, R18, UR14, PT ;  /* 0x0000000e12007c0c */ /* 0x010fe4000bf66270 */
        /* <DEDUP_REMOVED lines=25> */
.L_x_966:
[----:B------:R-:W-:Y:S05]  /*3480*/  BSYNC.RECONVERGENT B0 ;  /* 0x0000000000007941 */ /* 0x000fea0003800200 */
.L_x_965:
[C---:B------:R-:W-:Y:S01]  /*3490*/  IMAD.SHL.U32 R12, R0.reuse, 0x2, RZ ;  /* 0x00000002000c7824 */ /* 0x040fe200078e00ff */
[----:B---3--:R-:W-:Y:S01]  /*34a0*/  SHF.R.U32.HI R233, RZ, 0x2, R219 ;  /* 0x00000002ffe97819 */ /* 0x008fe200000116db */
[C---:B----4-:R-:W-:Y:S01]  /*34b0*/  IMAD.SHL.U32 R6, R0.reuse, 0x40, RZ ;  /* 0x0000004000067824 */ /* 0x050fe200078e00ff */
[C---:B------:R-:W-:Y:S01]  /*34c0*/  R2P PR, R0.reuse, 0x6 ;  /* 0x0000000600007804 */ /* 0x040fe20000000000 */
[----:B-12---:R-:W-:Y:S01]  /*34d0*/  IMAD.SHL.U32 R9, R0, 0x20, RZ ;  /* 0x0000002000097824 */ /* 0x006fe200078e00ff */
[----:B------:R-:W-:Y:S01]  /*34e0*/  LOP3.LUT R12, R12, 0x20, RZ, 0xc0, !PT ;  /* 0x000000200c0c7812 */ /* 0x000fe200078ec0ff */
        /* <DEDUP_REMOVED lines=8> */
[----:B------:R-:W-:Y:S01]  /*3570*/  UIMAD UR13, UR24, UR46, UR23 ;  /* 0x0000002e180d72a4 */ /* 0x000fe2000f8e0217 */
[----:B------:R-:W-:Y:S01]  /*3580*/  LOP3.LUT R13, R16, 0x38, R5, 0xf8, !PT ;  /* 0x00000038100d7812 */ /* 0x000fe200078ef805 */
[----:B------:R-:W1:Y:S01]  /*3590*/  LDC R250, c[0x0][0x44c] ;  /* 0x00011300fffa7b82 */ /* 0x000e620000000800 */
[----:B------:R-:W-:Y:S01]  /*35a0*/  LOP3.LUT R7, R8, 0x3800, R7, 0xf8, !PT ;  /* 0x0000380008077812 */ /* 0x000fe200078ef807 */
[----:B------:R-:W-:Y:S01]  /*35b0*/  USHF.L.U32 UR13, UR13, 0x5, URZ ;  /* 0x000000050d0d7899 */ /* 0x000fe200080006ff */
[----:B------:R-:W-:Y:S01]  /*35c0*/  LOP3.LUT R8, R3, 0x1c0, R6, 0xf8, !PT ;  /* 0x000001c003087812 */ /* 0x000fe200078ef806 */
[----:B------:R-:W0:Y:S01]  /*35d0*/  LDGDEPBAR ;  /* 0x00000000000079af */ /* 0x000e220000000000 */
[----:B------:R-:W-:Y:S01]  /*35e0*/  LOP3.LUT R18, R18, 0xc00, R9, 0xf8, !PT ;  /* 0x00000c0012127812 */ /* 0x000fe200078ef809 */
[----:B------:R-:W-:Y:S01]  /*35f0*/  IMAD.SHL.U32 R9, R219, 0x10, RZ ;  /* 0x00000010db097824 */ /* 0x000fe200078e00ff */
[----:B------:R-:W-:Y:S01]  /*3600*/  LOP3.LUT R3, R13, 0x8, R2, 0x78, !PT ;  /* 0x000000080d037812 */ /* 0x000fe200078e7802 */
[----:B------:R-:W-:Y:S01]  /*3610*/  USHF.R.S32.HI UR14, URZ, 0x1f, UR13 ;  /* 0x0000001fff0e7899 */ /* 0x000fe2000801140d */
[----:B------:R-:W-:Y:S01]  /*3620*/  LOP3.LUT R5, R8, 0x38, R5, 0x78, !PT ;  /* 0x0000003808057812 */ /* 0x000fe200078e7805 */
[----:B------:R-:W-:Y:S01]  /*3630*/  IMAD.MOV.U32 R229, RZ, RZ, 0x40 ;  /* 0x00000040ffe57424 */ /* 0x000fe200078e00ff */
[----:B------:R-:W-:Y:S01]  /*3640*/  LOP3.LUT R8, R18, R3, RZ, 0xfc, !PT ;  /* 0x0000000312087212 */ /* 0x000fe200078efcff */
[----:B------:R-:W-:Y:S01]  /*3650*/  IMAD.SHL.U32 R3, R219, 0x40, RZ ;  /* 0x00000040db037824 */ /* 0x000fe200078e00ff */
[----:B------:R-:W-:Y:S01]  /*3660*/  LOP3.LUT R12, R218, 0x38, RZ, 0xc0, !PT ;  /* 0x00000038da0c7812 */ /* 0x000fe200078ec0ff */
[----:B------:R-:W-:Y:S01]  /*3670*/  IMAD.MOV.U32 R227, RZ, RZ, 0x20 ;  /* 0x00000020ffe37424 */ /* 0x000fe200078e00ff */
[----:B------:R-:W-:Y:S01]  /*3680*/  LOP3.LUT R226, R13, 0x8, R0, 0x78, !PT ;  /* 0x000000080de27812 */ /* 0x000fe200078e7800 */
[----:B------:R-:W-:Y:S01]  /*3690*/  IMAD.MOV.U32 R248, RZ, RZ, 0x3f ;  /* 0x0000003ffff87424 */ /* 0x000fe200078e00ff */
[----:B------:R-:W-:Y:S01]  /*36a0*/  LOP3.LUT R2, R3, 0x1c0, RZ, 0xc0, !PT ;  /* 0x000001c003027812 */ /* 0x000fe200078ec0ff */
[----:B------:R-:W-:Y:S01]  /*36b0*/  IMAD.MOV.U32 R247, RZ, RZ, 0x37 ;  /* 0x00000037fff77424 */ /* 0x000fe200078e00ff */
[----:B------:R-:W-:Y:S01]  /*36c0*/  LOP3.LUT R0, R216, 0x200, RZ, 0xc0, !PT ;  /* 0x00000200d8007812 */ /* 0x000fe200078ec0ff */
[----:B------:R-:W-:Y:S01]  /*36d0*/  IMAD.MOV.U32 R252, RZ, RZ, 0x20 ;  /* 0x00000020fffc7424 */ /* 0x000fe200078e00ff */
[----:B------:R-:W-:Y:S01]  /*36e0*/  LOP3.LUT R2, R2, 0x38, R217, 0xf8, !PT ;  /* 0x0000003802027812 */ /* 0x000fe200078ef8d9 */
[----:B------:R-:W-:Y:S01]  /*36f0*/  IMAD.MOV.U32 R251, RZ, RZ, 0x40 ;  /* 0x00000040fffb7424 */ /* 0x000fe200078e00ff */
[----:B------:R-:W-:Y:S01]  /*3700*/  LOP3.LUT R6, R5, 0x200, R6, 0xf8, !PT ;  /* 0x0000020005067812 */ /* 0x000fe200078ef806 */
[----:B------:R-:W-:Y:S01]  /*3710*/  IMAD.MOV.U32 R246, RZ, RZ, 0x4 ;  /* 0x00000004fff67424 */ /* 0x000fe200078e00ff */
[----:B------:R-:W-:-:S02]  /*3720*/  LOP3.LUT R12, R12, 0x20, R233, 0x78, !PT ;  /* 0x000000200c0c7812 */ /* 0x000fc400078e78e9 */
[----:B------:R-:W-:Y:S02]  /*3730*/  CS2R R190, SRZ ;  /* 0x0000000000be7805 */ /* 0x000fe4000001ff00 */
[----:B------:R-:W-:Y:S02]  /*3740*/  LOP3.LUT R5, R3, 0x200, RZ, 0xc0, !PT ;  /* 0x0000020003057812 */ /* 0x000fe400078ec0ff */
[----:B------:R-:W-:Y:S02]  /*3750*/  CS2R R188, SRZ ;  /* 0x0000000000bc7805 */ /* 0x000fe4000001ff00 */
[----:B------:R-:W-:Y:S02]  /*3760*/  SHF.R.U32.HI R17, RZ, 0x1, R219 ;  /* 0x00000001ff117819 */ /* 0x000fe400000116db */
[----:B------:R-:W-:Y:S02]  /*3770*/  CS2R R194, SRZ ;  /* 0x0000000000c27805 */ /* 0x000fe4000001ff00 */
[----:B------:R-:W-:-:S02]  /*3780*/  LOP3.LUT R13, R216, 0xc00, RZ, 0xc0, !PT ;  /* 0x00000c00d80d7812 */ /* 0x000fc400078ec0ff */
[----:B------:R-:W-:Y:S02]  /*3790*/  CS2R R192, SRZ ;  /* 0x0000000000c07805 */ /* 0x000fe4000001ff00 */
[----:B------:R-:W-:Y:S02]  /*37a0*/  LOP3.LUT R226, R7, R226, RZ, 0xfc, !PT ;  /* 0x000000e207e27212 */ /* 0x000fe400078efcff */
        /* <DEDUP_REMOVED lines=11> */
[----:B------:R-:W-:Y:S02]  /*3860*/  LOP3.LUT R12, R13, 0x6, R218, 0xf8, !PT ;  /* 0x000000060d0c7812 */ /* 0x000fe400078ef8da */
[----:B------:R-:W-:Y:S02]  /*3870*/  CS2R R178, SRZ ;  /* 0x0000000000b27805 */ /* 0x000fe4000001ff00 */
[----:B------:R-:W-:Y:S02]  /*3880*/  LOP3.LUT R239, R0, R239, RZ, 0xfc, !PT ;  /* 0x000000ef00ef7212 */ /* 0x000fe400078efcff */
[----:B------:R-:W-:Y:S02]  /*3890*/  CS2R R176, SRZ ;  /* 0x0000000000b07805 */ /* 0x000fe4000001ff00 */
[----:B------:R-:W-:-:S02]  /*38a0*/  LOP3.LUT R0, R7, R220, RZ, 0xfc, !PT ;  /* 0x000000dc07007212 */ /* 0x000fc400078efcff */
[----:B------:R-:W-:Y:S02]  /*38b0*/  CS2R R170, SRZ ;  /* 0x0000000000aa7805 */ /* 0x000fe4000001ff00 */
[----:B------:R-:W-:Y:S02]  /*38c0*/  LOP3.LUT R7, R12, R9, RZ, 0xfc, !PT ;  /* 0x000000090c077212 */ /* 0x000fe400078efcff */
[----:B------:R-:W-:Y:S02]  /*38d0*/  CS2R R168, SRZ ;  /* 0x0000000000a87805 */ /* 0x000fe4000001ff00 */
[----:B-----5:R-:W-:Y:S01]  /*38e0*/  R2UR UR17, R10 ;  /* 0x000000000a1172ca */ /* 0x020fe200000e0000 */
[----:B------:R-:W-:Y:S01]  /*38f0*/  IMAD.U32 R10, RZ, RZ, UR35 ;  /* 0x00000023ff0a7e24 */ /* 0x000fe2000f8e00ff */
[----:B------:R-:W-:Y:S01]  /*3900*/  LOP3.LUT R5, R5, 0x400, R216, 0xf8, !PT ;  /* 0x0000040005057812 */ /* 0x000fe200078ef8d8 */
[----:B------:R2:W-:Y:S01]  /*3910*/  STL [R1+0x4], R7 ;  /* 0x0000040701007387 */ /* 0x0005e20000100800 */
[----:B------:R-:W-:-:S02]  /*3920*/  IADD3 R4, P3, P0, R14, UR13, R4 ;  /* 0x0000000d0e047c10 */ /* 0x000fc4000f87e004 */
[----:B------:R-:W-:Y:S02]  /*3930*/  CS2R R166, SRZ ;  /* 0x0000000000a67805 */ /* 0x000fe4000001ff00 */
[----:B------:R-:W-:Y:S02]  /*3940*/  LOP3.LUT R220, R5, R220, RZ, 0xfc, !PT ;  /* 0x000000dc05dc7212 */ /* 0x000fe400078efcff */
[----:B------:R-:W-:Y:S02]  /*3950*/  CS2R R164, SRZ ;  /* 0x0000000000a47805 */ /* 0x000fe4000001ff00 */
[----:B------:R-:W-:Y:S01]  /*3960*/  IADD3.X R5, PT, PT, R15, UR14, RZ, P3, P0 ;  /* 0x0000000e0f057c10 */ /* 0x000fe20009fe04ff */
[----:B------:R-:W3:Y:S01]  /*3970*/  LDCU UR14, c[0x0][0x590] ;  /* 0x0000b200ff0e77ac */ /* 0x000ee20008000800 */
[----:B------:R-:W-:Y:S02]  /*3980*/  LOP3.LUT P0, RZ, R219, 0x4, RZ, 0xc0, !PT ;  /* 0x00000004dbff7812 */ /* 0x000fe4000780c0ff */
[----:B------:R-:W-:-:S02]  /*3990*/  CS2R R158, SRZ ;  /* 0x00000000009e7805 */ /* 0x000fc4000001ff00 */
[----:B------:R-:W-:Y:S01]  /*39a0*/  R2UR UR15, R11 ;  /* 0x000000000b0f72ca */ /* 0x000fe200000e0000 */
[----:B------:R4:W-:Y:S01]  /*39b0*/  STL [R1], R5 ;  /* 0x0000000501007387 */ /* 0x0009e20000100800 */
[----:B------:R-:W-:Y:S02]  /*39c0*/  SEL R229, R229, 0xffffffc0, !P2 ;  /* 0xffffffc0e5e57807 */ /* 0x000fe40005000000 */
[----:B------:R-:W-:Y:S02]  /*39d0*/  CS2R R156, SRZ ;  /* 0x00000000009c7805 */ /* 0x000fe4000001ff00 */
[----:B------:R-:W-:Y:S01]  /*39e0*/  LEA R226, R226, UR34, 0x1 ;  /* 0x00000022e2e27c11 */ /* 0x000fe2000f8e08ff */
[----:B------:R-:W-:Y:S01]  /*39f0*/  STL [R1+0x8], R238 ;  /* 0x000008ee01007387 */ /* 0x000fe20000100800 */
[----:B------:R-:W-:Y:S02]  /*3a00*/  SEL R227, R227, 0xffffffe0, !P1 ;  /* 0xffffffe0e3e37807 */ /* 0x000fe40004800000 */
[----:B------:R-:W-:-:S02]  /*3a10*/  CS2R R162, SRZ ;  /* 0x0000000000a27805 */ /* 0x000fc4000001ff00 */
[----:B------:R-:W-:Y:S01]  /*3a20*/  LEA R8, R8, UR34, 0x1 ;  /* 0x0000002208087c11 */ /* 0x000fe2000f8e08ff */
[----:B------:R-:W-:Y:S01]  /*3a30*/  IMAD.IADD R224, R229, 0x1, R226 ;  /* 0x00000001e5e07824 */ /* 0x000fe200078e02e2 */
[----:B------:R-:W-:Y:S02]  /*3a40*/  LEA R6, R6, UR34, 0x1 ;  /* 0x0000002206067c11 */ /* 0x000fe4000f8e08ff */
[----:B------:R-:W-:Y:S02]  /*3a50*/  CS2R R160, SRZ ;  /* 0x0000000000a07805 */ /* 0x000fe4000001ff00 */
[----:B------:R-:W-:Y:S02]  /*3a60*/  CS2R R154, SRZ ;  /* 0x00000000009a7805 */ /* 0x000fe4000001ff00 */
[----:B------:R-:W-:Y:S02]  /*3a70*/  CS2R R152, SRZ ;  /* 0x0000000000987805 */ /* 0x000fe4000001ff00 */
[----:B------:R-:W-:-:S02]  /*3a80*/  CS2R R150, SRZ ;  /* 0x0000000000967805 */ /* 0x000fc4000001ff00 */
[----:B------:R-:W-:Y:S02]  /*3a90*/  CS2R R148, SRZ ;  /* 0x0000000000947805 */ /* 0x000fe4000001ff00 */
[----:B--2---:R-:W-:Y:S02]  /*3aa0*/  IADD3 R7, PT, PT, R10, UR37, R237 ;  /* 0x000000250a077c10 */ /* 0x004fe4000fffe0ed */
[----:B------:R-:W-:Y:S02]  /*3ab0*/  CS2R R142, SRZ ;  /* 0x00000000008e7805 */ /* 0x000fe4000001ff00 */
[----:B------:R-:W-:Y:S02]  /*3ac0*/  CS2R R140, SRZ ;  /* 0x00000000008c7805 */ /* 0x000fe4000001ff00 */
[----:B------:R-:W-:Y:S02]  /*3ad0*/  CS2R R146, SRZ ;  /* 0x0000000000927805 */ /* 0x000fe4000001ff00 */
[----:B------:R-:W-:Y:S01]  /*3ae0*/  CS2R R144, SRZ ;  /* 0x0000000000907805 */ /* 0x000fe2000001ff00 */
[----:B------:R-:W-:Y:S01]  /*3af0*/  VIADD R7, R7, -UR39 ;  /* 0x8000002707077c36 */ /* 0x000fe20008000000 */
[----:B------:R-:W-:-:S02]  /*3b00*/  CS2R R138, SRZ ;  /* 0x00000000008a7805 */ /* 0x000fc4000001ff00 */
[----:B------:R-:W-:Y:S02]  /*3b10*/  CS2R R136, SRZ ;  /* 0x0000000000887805 */ /* 0x000fe4000001ff00 */
[----:B------:R-:W-:Y:S02]  /*3b20*/  CS2R R134, SRZ ;  /* 0x0000000000867805 */ /* 0x000fe4000001ff00 */
[----:B------:R-:W-:Y:S01]  /*3b30*/  CS2R R132, SRZ ;  /* 0x0000000000847805 */ /* 0x000fe2000001ff00 */
[----:B----4-:R-:W-:Y:S01]  /*3b40*/  IMAD.MOV.U32 R5, RZ, RZ, 0x10 ;  /* 0x00000010ff057424 */ /* 0x010fe200078e00ff */
[----:B------:R2:W-:Y:S01]  /*3b50*/  STL [R1+0xc], R7 ;  /* 0x00000c0701007387 */ /* 0x0005e20000100800 */
        /* <DEDUP_REMOVED lines=24> */
[----:B--2---:R-:W-:Y:S02]  /*3ce0*/  LOP3.LUT R7, R217, 0x38, RZ, 0xc0, !PT ;  /* 0x00000038d9077812 */ /* 0x004fe400078ec0ff */
[----:B------:R-:W-:Y:S02]  /*3cf0*/  CS2R R36, SRZ ;  /* 0x0000000000247805 */ /* 0x000fe4000001ff00 */
[----:B------:R-:W-:-:S02]  /*3d00*/  CS2R R30, SRZ ;  /* 0x00000000001e7805 */ /* 0x000fc4000001ff00 */
[----:B------:R-:W-:Y:S02]  /*3d10*/  CS2R R28, SRZ ;  /* 0x00000000001c7805 */ /* 0x000fe4000001ff00 */
[C---:B------:R-:W-:Y:S02]  /*3d20*/  LOP3.LUT R5, R7.reuse, 0x40, RZ, 0xfc, !PT ;  /* 0x0000004007057812 */ /* 0x040fe400078efcff */
[----:B------:R-:W-:Y:S02]  /*3d30*/  CS2R R34, SRZ ;  /* 0x0000000000227805 */ /* 0x000fe4000001ff00 */
[----:B------:R-:W-:Y:S01]  /*3d40*/  LOP3.LUT R5, R7, 0x80, RZ, 0xfc, !PT ;  /* 0x0000008007057812 */ /* 0x000fe200078efcff */
[----:B------:R-:W-:Y:S01]  /*3d50*/  IMAD.WIDE.U32 R4, R4, -0x2daee0ad, RZ ;  /* 0xd2511f5304047825 */ /* 0x000fe200078e00ff */
[----:B------:R-:W-:Y:S02]  /*3d60*/  CS2R R32, SRZ ;  /* 0x0000000000207805 */ /* 0x000fe4000001ff00 */
[----:B------:R-:W-:-:S02]  /*3d70*/  CS2R R26, SRZ ;  /* 0x00000000001a7805 */ /* 0x000fc4000001ff00 */
[----:B------:R-:W-:Y:S02]  /*3d80*/  CS2R R24, SRZ ;  /* 0x0000000000187805 */ /* 0x000fe4000001ff00 */
[----:B------:R-:W-:Y:S01]  /*3d90*/  CS2R R22, SRZ ;  /* 0x0000000000167805 */ /* 0x000fe2000001ff00 */
[----:B------:R2:W-:Y:S01]  /*3da0*/  STL.64 [R1+0x10], R4 ;  /* 0x0000100401007387 */ /* 0x0005e20000100a00 */
[----:B------:R-:W-:Y:S02]  /*3db0*/  CS2R R20, SRZ ;  /* 0x0000000000147805 */ /* 0x000fe4000001ff00 */
[C---:B------:R-:W-:Y:S01]  /*3dc0*/  LOP3.LUT P3, RZ, R219.reuse, 0x2, RZ, 0xc0, !PT ;  /* 0x00000002dbff7812 */ /* 0x040fe2000786c0ff */
[----:B------:R-:W-:Y:S01]  /*3dd0*/  VIADD R222, R8, UR16 ;  /* 0x0000001008de7c36 */ /* 0x000fe20008000000 */
[----:B------:R-:W-:Y:S01]  /*3de0*/  LOP3.LUT P4, RZ, R219, 0x8, RZ, 0xc0, !PT ;  /* 0x00000008dbff7812 */ /* 0x000fe2000788c0ff */
[----:B------:R-:W-:Y:S01]  /*3df0*/  IMAD.IADD R225, R227, 0x1, R226 ;  /* 0x00000001e3e17824 */ /* 0x000fe200078e02e2 */
[----:B------:R-:W-:Y:S01]  /*3e00*/  SHF.R.U32.HI R249, RZ, 0x2, R219 ;  /* 0x00000002fff97819 */ /* 0x000fe200000116db */
[----:B------:R-:W-:Y:S01]  /*3e10*/  VIADD R221, R6, UR16 ;  /* 0x0000001006dd7c36 */ /* 0x000fe20008000000 */
[----:B------:R-:W-:Y:S01]  /*3e20*/  LOP3.LUT R9, R7, 0xc0, RZ, 0xfc, !PT ;  /* 0x000000c007097812 */ /* 0x000fe200078efcff */
[----:B------:R-:W-:Y:S01]  /*3e30*/  IMAD.IADD R223, R227, 0x1, R224 ;  /* 0x00000001e3df7824 */ /* 0x000fe200078e02e0 */
[----:B------:R-:W4:Y:S01]  /*3e40*/  LDCU UR8, c[0x0][0x440] ;  /* 0x00008800ff0877ac */ /* 0x000f220008000800 */
[----:B------:R-:W1:Y:S01]  /*3e50*/  LDCU UR9, c[0x0][0x3e0] ;  /* 0x00007c00ff0977ac */ /* 0x000e620008000800 */
[----:B------:R-:W1:Y:S01]  /*3e60*/  LDCU UR12, c[0x0][0x45c] ;  /* 0x00008b80ff0c77ac */ /* 0x000e620008000800 */
[----:B------:R-:W1:Y:S01]  /*3e70*/  LDCU.U8 UR13, c[0x0][0x4f8] ;  /* 0x00009f00ff0d77ac */ /* 0x000e620008000000 */
[----:B---3--:R-:W-:-:S02]  /*3e80*/  USHF.L.U32 UR14, UR14, 0x6, URZ ;  /* 0x000000060e0e7899 */ /* 0x008fc400080006ff */
[----:B------:R-:W-:Y:S02]  /*3e90*/  UIADD3 UR48, UPT, UPT, UR48, 0x40, -UR37 ;  /* 0x0000004030307890 */ /* 0x000fe4000fffe825 */
[----:B------:R-:W-:Y:S02]  /*3ea0*/  USHF.L.U32 UR51, UR51, 0x3, URZ ;  /* 0x0000000333337899 */ /* 0x000fe400080006ff */
[----:B------:R-:W-:Y:S02]  /*3eb0*/  UIADD3 UR44, UPT, UPT, UR17, -0x61c88647, URZ ;  /* 0x9e3779b9112c7890 */ /* 0x000fe4000fffe0ff */
[----:B------:R-:W-:Y:S02]  /*3ec0*/  UIADD3 UR24, UPT, UPT, UR15, -0x4498517b, URZ ;  /* 0xbb67ae850f187890 */ /* 0x000fe4000fffe0ff */
[----:B------:R-:W-:Y:S02]  /*3ed0*/  UIADD3 UR60, UPT, UPT, UR17, 0x3c6ef372, URZ ;  /* 0x3c6ef372113c7890 */ /* 0x000fe4000fffe0ff */
        /* <DEDUP_REMOVED lines=8> */
[----:B-12-4-:R-:W-:-:S12]  /*3f60*/  UIADD3 UR39, UPT, UPT, UR15, 0x646e171e, URZ ;  /* 0x646e171e0f277890 */ /* 0x016fd8000fffe0ff */
.L_x_969:
[----:B------:R-:W0:Y:S01]  /*3f70*/  LDGDEPBAR ;  /* 0x00000000000079af */ /* 0x000e220000000000 */
[C---:B------:R-:W-:Y:S01]  /*3f80*/  IMAD.IADD R117, R222.reuse, 0x1, R227 ;  /* 0x00000001de757824 */ /* 0x040fe200078e02e3 */
[----:B-----5:R-:W-:Y:S01]  /*3f90*/  FSETP.NEU.FTZ.AND P1, PT, R235, -INF , PT ;  /* 0xff800000eb00780b */ /* 0x020fe20003f3d000 */
[----:B------:R-:W-:Y:S03]  /*3fa0*/  IMAD.IADD R116, R222, 0x1, R229 ;  /* 0x00000001de747824 */ /* 0x000fe600078e02e5 */
[----:B------:R-:W2:Y:S01]  /*3fb0*/  LDL R119, [R1] ;  /* 0x0000000001777983 */ /* 0x000ea20000100800 */
[----:B------:R-:W-:Y:S01]  /*3fc0*/  SEL R229, R251, 0xffffffc0, !P0 ;  /* 0xffffffc0fbe57807 */ /* 0x000fe20004000000 */
[----:B------:R-:W-:Y:S01]  /*3fd0*/  IMAD.MOV.U32 R213, RZ, RZ, 0x10 ;  /* 0x00000010ffd57424 */ /* 0x000fe200078e00ff */
[----:B------:R-:W-:Y:S01]  /*3fe0*/  FSETP.NEU.FTZ.AND P5, PT, R236, -INF , PT ;  /* 0xff800000ec00780b */ /* 0x000fe20003fbd000 */
[----:B------:R-:W-:Y:S02]  /*3ff0*/  IMAD.IADD R227, R227, 0x1, R116 ;  /* 0x00000001e3e37824 */ /* 0x000fe400078e0274 */
[----:B------:R-:W3:Y:S01]  /*4000*/  LDL.64 R124, [R1+0x10] ;  /* 0x00001000017c7983 */ /* 0x000ee20000100a00 */
[----:B------:R-:W-:Y:S01]  /*4010*/  VIADD R234, R234, 0xfffffffc ;  /* 0xfffffffceaea7836 */ /* 0x000fe20000000000 */
[----:B------:R-:W-:Y:S01]  /*4020*/  SEL R213, R213, 0xfffffff0, !P0 ;  /* 0xfffffff0d5d57807 */ /* 0x000fe20004000000 */
[----:B------:R-:W-:Y:S03]  /*4030*/  UIADD3 UR35, UPT, UPT, UR35, -0x40, URZ ;  /* 0xffffffc023237890 */ /* 0x000fe6000fffe0ff */
[----:B------:R-:W4:Y:S01]  /*4040*/  LDL R127, [R1+0xc] ;  /* 0x00000c00017f7983 */ /* 0x000f220000100800 */
[----:B------:R-:W-:Y:S01]  /*4050*/  IMAD.WIDE.U32 R122, R234, -0x326172a9, RZ ;  /* 0xcd9e8d57ea7a7825 */ /* 0x000fe200078e00ff */
[----:B------:R-:W-:Y:S01]  /*4060*/  SHF.R.U32.HI R120, RZ, 0x7, R219 ;  /* 0x00000007ff787819 */ /* 0x000fe200000116db */
[----:B------:R-:W-:Y:S03]  /*4070*/  UISETP.GE.AND UP0, UPT, UR35, UR48, UPT ;  /* 0x000000302300728c */ /* 0x000fe6000bf06270 */
[----:B------:R-:W5:Y:S01]  /*4080*/  LDL R214, [R1+0x4] ;  /* 0x0000040001d67983 */ /* 0x000f620000100800 */
[----:B------:R-:W-:Y:S01]  /*4090*/  USHF.L.U32 UR16, UR41, 0x6, URZ ;  /* 0x0000000629107899 */ /* 0x000fe200080006ff */
[----:B------:R-:W-:Y:S01]  /*40a0*/  IMAD.U32 R118, RZ, RZ, UR41 ;  /* 0x00000029ff767e24 */ /* 0x000fe2000f8e00ff */
[----:B------:R-:W-:Y:S01]  /*40b0*/  UIADD3 UR36, UPT, UPT, UR36, -0x1, URZ ;  /* 0xffffffff24247890 */ /* 0x000fe2000fffe0ff */
[----:B------:R-:W-:Y:S01]  /*40c0*/  LOP3.LUT R212, R217, 0x38, RZ, 0xc0, !PT ;  /* 0x00000038d9d47812 */ /* 0x000fe200078ec0ff */
[----:B------:R-:W-:Y:S01]  /*40d0*/  UIADD3 UR16, UPT, UPT, UR16, 0x40, URZ ;  /* 0x0000004010107890 */ /* 0x000fe2000fffe0ff */
[----:B------:R-:W-:Y:S02]  /*40e0*/  IMAD R118, R118, 0x2, R120 ;  /* 0x0000000276767824 */ /* 0x000fe400078e0278 */
[C---:B------:R-:W-:Y:S01]  /*40f0*/  LOP3.LUT R209, R212.reuse, 0xc0, RZ, 0xfc, !PT ;  /* 0x000000c0d4d17812 */ /* 0x040fe200078efcff */
[----:B------:R-:W-:Y:S01]  /*4100*/  UISETP.LT.AND UP0, UPT, UR16, UR37, UP0 ;  /* 0x000000251000728c */ /* 0x000fe20008701270 */
[C---:B------:R-:W-:Y:S02]  /*4110*/  LOP3.LUT R210, R212.reuse, 0x80, RZ, 0xfc, !PT ;  /* 0x00000080d4d27812 */ /* 0x040fe400078efcff */
[----:B------:R-:W-:Y:S03]  /*4120*/  LOP3.LUT R211, R212, 0x40, RZ, 0xfc, !PT ;  /* 0x00000040d4d37812 */ /* 0x000fe600078efcff */
[----:B------:R-:W-:Y:S01]  /*4130*/  PLOP3.LUT P2, PT, PT, PT, UP0, 0x80, 0x8 ;  /* 0x000000000008781c */ /* 0x000fe20003f4f008 */
[----:B------:R-:W-:Y:S11]  /*4140*/  UISETP.GT.AND UP0, UPT, UR36, UR47, UPT ;  /* 0x0000002f2400728c */ /* 0x000ff6000bf04270 */
[----:B------:R-:W-:Y:S01]  /*4150*/  @!UPT UIADD3 URZ, UPT, UPT, URZ, URZ, URZ ;  /* 0x000000fffffff290 */ /* 0x000fe2000fffe0ff */
[----:B------:R-:W-:Y:S01]  /*4160*/  @!P2 LOP3.LUT R126, R218, 0x6, RZ, 0xc0, !PT ;  /* 0x00000006da7ea812 */ /* 0x000fe200078ec0ff */
[----:B------:R-:W-:Y:S04]  /*4170*/  DEPBAR.LE SB0, 0x0 ;  /* 0x000080000000791a */ /* 0x000fe80000000000 */
[----:B------:R-:W-:Y:S06]  /*4180*/  BAR.SYNC.DEFER_BLOCKING 0x0 ;  /* 0x0000000000007b1d */ /* 0x000fec0000010000 */
[----:B------:R-:W-:Y:S06]  /*4190*/  LDSM.16.M88.4 R84, [R222] ;  /* 0x00000000de54783b */ /* 0x000fec0000000200 */
[----:B------:R-:W1:Y:S06]  /*41a0*/  LDSM.16.M88.4 R88, [R226+0x18000] ;  /* 0x01800000e258783b */ /* 0x000e6c0000000200 */
[----:B------:R-:W1:Y:S06]  /*41b0*/  LDSM.16.M88.4 R92, [R226+0x18800] ;  /* 0x01880000e25c783b */ /* 0x000e6c0000000200 */
[----:B------:R-:W-:Y:S06]  /*41c0*/  LDSM.16.M88.4 R96, [R117] ;  /* 0x000000007560783b */ /* 0x000fec0000000200 */
[----:B------:R-:W1:Y:S06]  /*41d0*/  LDSM.16.M88.4 R100, [R225+0x18000] ;  /* 0x01800000e164783b */ /* 0x000e6c0000000200 */
[----:B------:R-:W1:Y:S06]  /*41e0*/  LDSM.16.M88.4 R104, [R225+0x18800] ;  /* 0x01880000e168783b */ /* 0x000e6c0000000200 */
[----:B------:R-:W-:Y:S06]  /*41f0*/  LDSM.16.M88.4 R108, [R116] ;  /* 0x00000000746c783b */ /* 0x000fec0000000200 */
[----:B------:R-:W1:Y:S02]  /*4200*/  LDSM.16.M88.4 R112, [R224+0x18000] ;  /* 0x01800000e070783b */ /* 0x000e640000000200 */
[C---:B-1----:R-:W-:Y:S08]  /*4210*/  HMMA.16816.F32 R4, R84.reuse, R88, RZ ;  /* 0x000000585404723c */ /* 0x042ff000000018ff */
[C---:B------:R-:W-:Y:S01]  /*4220*/  HMMA.16816.F32 R8, R84.reuse, R90, RZ ;  /* 0x0000005a5408723c */ /* 0x040fe200000018ff */
[----:B------:R-:W-:Y:S07]  /*4230*/  LDSM.16.M88.4 R88, [R227] ;  /* 0x00000000e358783b */ /* 0x000fee0000000200 */
[C---:B------:R-:W-:Y:S08]  /*4240*/  HMMA.16816.F32 R12, R84.reuse, R92, RZ ;  /* 0x0000005c540c723c */ /* 0x040ff000000018ff */
[----:B------:R-:W-:Y:S01]  /*4250*/  HMMA.16816.F32 R16, R84, R94, RZ ;  /* 0x0000005e5410723c */ /* 0x000fe200000018ff */
[----:B------:R-:W1:Y:S06]  /*4260*/  LDSM.16.M88.4 R84, [R224+0x18800] ;  /* 0x01880000e054783b */ /* 0x000e6c0000000200 */
[----:B------:R-:W1:Y:S01]  /*4270*/  LDSM.16.M88.4 R92, [R223+0x18000] ;  /* 0x01800000df5c783b */ /* 0x000e620000000200 */
        /* <DEDUP_REMOVED lines=33> */
[----:B------:R-:W5:Y:S02]  /*4490*/  LDSM.16.M88.4 R88, [R223+0x1a800] ;  /* 0x01a80000df58783b */ /* 0x000f640000000200 */
[----:B--2---:R-:W-:Y:S01]  /*44a0*/  LOP3.LUT R120, R119, UR17, R123, 0x96, !PT ;  /* 0x0000001177787c12 */ /* 0x004fe2000f8e967b */
[----:B------:R-:W-:Y:S01]  /*44b0*/  IMAD.U32 R123, RZ, RZ, UR41 ;  /* 0x00000029ff7b7e24 */ /* 0x000fe2000f8e00ff */
[----:B---3--:R-:W-:Y:S02]  /*44c0*/  LOP3.LUT R118, R118, UR15, R125, 0x96, !PT ;  /* 0x0000000f76767c12 */ /* 0x008fe4000f8e967d */
[----:B------:R-:W2:Y:S01]  /*44d0*/  LDSM.16.M88.4 R108, [R222+0x4000] ;  /* 0x00400000de6c783b */ /* 0x000ea20000000200 */
[C---:B------:R-:W-:Y:S05]  /*44e0*/  HMMA.16816.F32 R4, R92.reuse, R96, R4 ;  /* 0x000000605c04723c */ /* 0x040fea0000001804 */
[C---:B----4-:R-:W-:Y:S01]  /*44f0*/  @!P2 VIADDMNMX R128, R127.reuse, -R247, UR37, PT ;  /* 0x000000257f80ae46 */ /* 0x050fe2000b8009f7 */
[----:B------:R-:W-:Y:S02]  /*4500*/  IMAD.WIDE.U32 R118, R118, -0x326172a9, RZ ;  /* 0xcd9e8d5776767825 */ /* 0x000fe400078e00ff */
[C---:B------:R-:W-:Y:S01]  /*4510*/  HMMA.16816.F32 R8, R92.reuse, R98, R8 ;  /* 0x000000625c08723c */ /* 0x040fe20000001808 */
[----:B------:R-:W-:Y:S02]  /*4520*/  LDSM.16.M88.4 R96, [R225+0x1c000] ;  /* 0x01c00000e160783b */ /* 0x000fe40000000200 */
[----:B------:R-:W-:Y:S01]  /*4530*/  LOP3.LUT R130, R122, UR44, R119, 0x96, !PT ;  /* 0x0000002c7a827c12 */ /* 0x000fe2000f8e9677 */
[----:B------:R-:W-:Y:S01]  /*4540*/  IMAD.WIDE.U32 R120, R120, -0x2daee0ad, RZ ;  /* 0xd2511f5378787825 */ /* 0x000fe200078e00ff */
[----:B------:R-:W-:Y:S02]  /*4550*/  @!P2 LOP3.LUT R122, R126, 0xe0, R233, 0xf8, !PT ;  /* 0x000000e07e7aa812 */ /* 0x000fe400078ef8e9 */
[----:B------:R-:W-:Y:S01]  /*4560*/  @!P2 VIADDMNMX R126, R127, -R248, UR37, PT ;  /* 0x000000257f7eae46 */ /* 0x000fe2000b8009f8 */
[C---:B-1----:R-:W-:Y:S03]  /*4570*/  HMMA.16816.F32 R12, R92.reuse, R84, R12 ;  /* 0x000000545c0c723c */ /* 0x042fe6000000180c */
[----:B------:R-:W-:Y:S01]  /*4580*/  @!P2 IMAD R123, R123, 0x40, R122 ;  /* 0x000000407b7ba824 */ /* 0x000fe200078e027a */
[----:B------:R-:W-:Y:S01]  /*4590*/  LOP3.LUT R124, R124, UR24, R121, 0x96, !PT ;  /* 0x000000187c7c7c12 */ /* 0x000fe2000f8e9679 */
[----:B------:R-:W-:Y:S03]  /*45a0*/  IMAD.WIDE.U32 R130, R130, -0x2daee0ad, RZ ;  /* 0xd2511f5382827825 */ /* 0x000fe600078e00ff */
[----:B------:R-:W-:Y:S01]  /*45b0*/  HMMA.16816.F32 R16, R92, R86, R16 ;  /* 0x000000565c10723c */ /* 0x000fe20000001810 */
[----:B------:R-:W1:Y:S02]  /*45c0*/  LDSM.16.M88.4 R84, [R226+0x1c800] ;  /* 0x01c80000e254783b */ /* 0x000e640000000200 */
[----:B------:R-:W-:Y:S01]  /*45d0*/  LOP3.LUT R121, R120, UR59, R131, 0x96, !PT ;  /* 0x0000003b78797c12 */ /* 0x000fe2000f8e9683 */
[----:B------:R-:W-:Y:S01]  /*45e0*/  FMUL.FTZ R120, R236, 1.4426950216293334961 ;  /* 0x3fb8aa3bec787820 */ /* 0x000fe20000410000 */
[----:B------:R-:W-:Y:S02]  /*45f0*/  IMAD.WIDE.U32 R124, R124, -0x326172a9, RZ ;  /* 0xcd9e8d577c7c7825 */ /* 0x000fe400078e00ff */
[----:B------:R-:W3:Y:S01]  /*4600*/  LDSM.16.M88.4 R92, [R117+0x4000] ;  /* 0x00400000755c783b */ /* 0x000ee20000000200 */
[C---:B------:R-:W-:Y:S05]  /*4610*/  HMMA.16816.F32 R4, R100.reuse, R104, R4 ;  /* 0x000000686404723c */ /* 0x040fea0000001804 */
[----:B------:R-:W-:Y:S01]  /*4620*/  FSEL R120, R120, RZ, P5 ;  /* 0x000000ff78787208 */ /* 0x000fe20002800000 */
[----:B------:R-:W-:Y:S01]  /*4630*/  IMAD.WIDE.U32 R198, R121, -0x326172a9, RZ ;  /* 0xcd9e8d5779c67825 */ /* 0x000fe200078e00ff */
[----:B------:R-:W-:Y:S01]  /*4640*/  LOP3.LUT R119, R118, UR60, R125, 0x96, !PT ;  /* 0x0000003c76777c12 */ /* 0x000fe2000f8e967d */
[C---:B------:R-:W-:Y:S01]  /*4650*/  HMMA.16816.F32 R8, R100.reuse, R106, R8 ;  /* 0x0000006a6408723c */ /* 0x040fe20000001808 */
[----:B------:R-:W-:Y:S02]  /*4660*/  LDSM.16.M88.4 R104, [R224+0x1c000] ;  /* 0x01c00000e068783b */ /* 0x000fe40000000200 */
[----:B------:R-:W-:Y:S01]  /*4670*/  FMUL.FTZ R118, R235, 1.4426950216293334961 ;  /* 0x3fb8aa3beb767820 */ /* 0x000fe20000410000 */
[----:B------:R-:W-:Y:S01]  /*4680*/  IMAD.WIDE.U32 R196, R119, -0x2daee0ad, RZ ;  /* 0xd2511f5377c47825 */ /* 0x000fe200078e00ff */
[----:B------:R-:W-:Y:S03]  /*4690*/  LOP3.LUT R124, R124, UR58, R199, 0x96, !PT ;  /* 0x0000003a7c7c7c12 */ /* 0x000fe6000f8e96c7 */
[C---:B-----5:R-:W-:Y:S03]  /*46a0*/  HMMA.16816.F32 R12, R100.reuse, R88, R12 ;  /* 0x00000058640c723c */ /* 0x060fe6000000180c */
[----:B------:R-:W-:Y:S01]  /*46b0*/  FSEL R118, R118, RZ, P1 ;  /* 0x000000ff76767208 */ /* 0x000fe20000800000 */
[C---:B------:R-:W-:Y:S01]  /*46c0*/  @!P2 VIADD R119, R123.reuse, 0x8 ;  /* 0x000000087b77a836 */ /* 0x040fe20000000000 */
[CC--:B------:R-:W-:Y:S01]  /*46d0*/  @!P2 ISETP.GE.AND P1, PT, R123.reuse, R126.reuse, PT ;  /* 0x0000007e7b00a20c */ /* 0x0c0fe20003f26270 */
[----:B------:R-:W-:Y:S01]  /*46e0*/  @!P2 VIADD R125, R123, 0x1 ;  /* 0x000000017b7da836 */ /* 0x000fe20000000000 */
[----:B------:R-:W-:Y:S01]  /*46f0*/  LOP3.LUT R130, R130, UR55, R197, 0x96, !PT ;  /* 0x0000003782827c12 */ /* 0x000fe2000f8e96c5 */
[----:B------:R-:W-:Y:S01]  /*4700*/  HMMA.16816.F32 R16, R100, R90, R16 ;  /* 0x0000005a6410723c */ /* 0x000fe20000001810 */
[----:B------:R-:W4:Y:S02]  /*4710*/  LDSM.16.M88.4 R88, [R225+0x1c800] ;  /* 0x01c80000e158783b */ /* 0x000f240000000200 */
[C---:B------:R-:W-:Y:S01]  /*4720*/  @!P2 ISETP.GE.AND P5, PT, R125.reuse, R126, PT ;  /* 0x0000007e7d00a20c */ /* 0x040fe20003fa6270 */
[----:B------:R-:W-:Y:S01]  /*4730*/  IMAD.WIDE.U32 R130, R130, -0x326172a9, RZ ;  /* 0xcd9e8d5782827825 */ /* 0x000fe200078e00ff */
[-C--:B------:R-:W-:Y:S02]  /*4740*/  @!P2 ISETP.GE.AND P6, PT, R125, R128.reuse, PT ;  /* 0x000000807d00a20c */ /* 0x080fe40003fc6270 */
[----:B------:R-:W5:Y:S01]  /*4750*/  LDSM.16.M88.4 R100, [R116+0x4000] ;  /* 0x004000007464783b */ /* 0x000f620000000200 */
[C---:B--2---:R-:W-:Y:S05]  /*4760*/  HMMA.16816.F32 R4, R108.reuse, R112, R4 ;  /* 0x000000706c04723c */ /* 0x044fea0000001804 */
[C---:B------:R-:W-:Y:S01]  /*4770*/  @!P2 VIADD R125, R123.reuse, 0x9 ;  /* 0x000000097b7da836 */ /* 0x040fe20000000000 */
[----:B------:R-:W-:Y:S01]  /*4780*/  LOP3.LUT R198, R198, UR54, R131, 0x96, !PT ;  /* 0x00000036c6c67c12 */ /* 0x000fe2000f8e9683 */
[C---:B------:R-:W-:Y:S01]  /*4790*/  @!P2 VIADD R131, R123.reuse, 0x19 ;  /* 0x000000197b83a836 */ /* 0x040fe20000000000 */
[C---:B------:R-:W-:Y:S01]  /*47a0*/  HMMA.16816.F32 R8, R108.reuse, R114, R8 ;  /* 0x000000726c08723c */ /* 0x040fe20000001808 */
[----:B------:R-:W-:Y:S02]  /*47b0*/  LDSM.16.M88.4 R112, [R223+0x1c000] ;  /* 0x01c00000df70783b */ /* 0x000fe40000000200 */
[----:B------:R-:W-:Y:S04]  /*47c0*/  IMAD.WIDE.U32 R198, R198, -0x2daee0ad, RZ ;  /* 0xd2511f53c6c67825 */ /* 0x000fe800078e00ff */
[----:B------:R-:W-:Y:S01]  /*47d0*/  @!P2 VIADD R121, R123, 0x10 ;  /* 0x000000107b79a836 */ /* 0x000fe20000000000 */
[C---:B-1----:R-:W-:Y:S03]  /*47e0*/  HMMA.16816.F32 R12, R108.reuse, R84, R12 ;  /* 0x000000546c0c723c */ /* 0x042fe6000000180c */
[----:B------:R-:W-:Y:S05]  /*47f0*/  IMAD.WIDE.U32 R200, R124, -0x2daee0ad, RZ ;  /* 0xd2511f537cc87825 */ /* 0x000fea00078e00ff */
[----:B------:R-:W-:Y:S01]  /*4800*/  HMMA.16816.F32 R16, R108, R86, R16 ;  /* 0x000000566c10723c */ /* 0x000fe20000001810 */
[----:B------:R-:W1:Y:S02]  /*4810*/  LDSM.16.M88.4 R84, [R224+0x1c800] ;  /* 0x01c80000e054783b */ /* 0x000e640000000200 */
[----:B------:R-:W-:Y:S04]  /*4820*/  LOP3.LUT R196, R196, UR52, R201, 0x96, !PT ;  /* 0x00000034c4c47c12 */ /* 0x000fe8000f8e96c9 */
[----:B------:R-:W2:Y:S01]  /*4830*/  LDSM.16.M88.4 R108, [R227+0x4000] ;  /* 0x00400000e36c783b */ /* 0x000ea20000000200 */
[C---:B---3--:R-:W-:Y:S05]  /*4840*/  HMMA.16816.F32 R4, R92.reuse, R96, R4 ;  /* 0x000000605c04723c */ /* 0x048fea0000001804 */
[----:B------:R-:W-:Y:S03]  /*4850*/  IMAD.WIDE.U32 R204, R196, -0x326172a9, RZ ;  /* 0xcd9e8d57c4cc7825 */ /* 0x000fe600078e00ff */
[C---:B------:R-:W-:Y:S01]  /*4860*/  HMMA.16816.F32 R8, R92.reuse, R98, R8 ;  /* 0x000000625c08723c */ /* 0x040fe20000001808 */
[----:B------:R-:W-:Y:S02]  /*4870*/  LDSM.16.M88.4 R96, [R226+0x1e000] ;  /* 0x01e00000e260783b */ /* 0x000fe40000000200 */
[----:B------:R-:W-:Y:S05]  /*4880*/  LOP3.LUT R202, R130, UR50, R205, 0x96, !PT ;  /* 0x0000003282ca7c12 */ /* 0x000fea000f8e96cd */
[C---:B----4-:R-:W-:Y:S03]  /*4890*/  HMMA.16816.F32 R12, R92.reuse, R88, R12 ;  /* 0x000000585c0c723c */ /* 0x050fe6000000180c */
[----:B------:R-:W-:Y:S05]  /*48a0*/  IMAD.WIDE.U32 R202, R202, -0x2daee0ad, RZ ;  /* 0xd2511f53caca7825 */ /* 0x000fea00078e00ff */
[----:B------:R-:W-:Y:S01]  /*48b0*/  HMMA.16816.F32 R16, R92, R90, R16 ;  /* 0x0000005a5c10723c */ /* 0x000fe20000001810 */
[----:B------:R-:W3:Y:S02]  /*48c0*/  LDSM.16.M88.4 R88, [R223+0x1c800] ;  /* 0x01c80000df58783b */ /* 0x000ee40000000200 */
[----:B------:R-:W-:Y:S04]  /*48d0*/  LOP3.LUT R198, R198, UR39, R203, 0x96, !PT ;  /* 0x00000027c6c67c12 */ /* 0x000fe8000f8e96cb */
[----:B------:R-:W4:Y:S01]  /*48e0*/  LDSM.16.M88.4 R92, [R222+0x6000] ;  /* 0x00600000de5c783b */ /* 0x000f220000000200 */
[C---:B-----5:R-:W-:Y:S08]  /*48f0*/  HMMA.16816.F32 R4, R100.reuse, R104, R4 ;  /* 0x000000686404723c */ /* 0x060ff00000001804 */
[C---:B------:R-:W-:Y:S01]  /*4900*/  HMMA.16816.F32 R8, R100.reuse, R106, R8 ;  /* 0x0000006a6408723c */ /* 0x040fe20000001808 */
[----:B------:R-:W-:Y:S07]  /*4910*/  LDSM.16.M88.4 R104, [R225+0x1e000] ;  /* 0x01e00000e168783b */ /* 0x000fee0000000200 */
[C---:B-1----:R-:W-:Y:S08]  /*4920*/  HMMA.16816.F32 R12, R100.reuse, R84, R12 ;  /* 0x00000054640c723c */ /* 0x042ff0000000180c */
[----:B------:R-:W-:Y:S01]  /*4930*/  HMMA.16816.F32 R16, R100, R86, R16 ;  /* 0x000000566410723c */ /* 0x000fe20000001810 */
[----:B------:R1:W5:Y:S06]  /*4940*/  LDSM.16.M88.4 R84, [R226+0x1e800] ;  /* 0x01e80000e254783b */ /* 0x00036c0000000200 */
[----:B------:R-:W5:Y:S01]  /*4950*/  LDSM.16.M88.4 R100, [R117+0x6000] ;  /* 0x006000007564783b */ /* 0x000f620000000200 */
[C---:B--2---:R-:W-:Y:S08]  /*4960*/  HMMA.16816.F32 R4, R108.reuse, R112, R4 ;  /* 0x000000706c04723c */ /* 0x044ff00000001804 */
[C---:B------:R-:W-:Y:S01]  /*4970*/  HMMA.16816.F32 R8, R108.reuse, R114, R8 ;  /* 0x000000726c08723c */ /* 0x040fe20000001808 */
[----:B------:R-:W-:Y:S07]  /*4980*/  LDSM.16.M88.4 R112, [R224+0x1e000] ;  /* 0x01e00000e070783b */ /* 0x000fee0000000200 */
[C---:B---3--:R-:W-:Y:S03]  /*4990*/  HMMA.16816.F32 R12, R108.reuse, R88, R12 ;  /* 0x000000586c0c723c */ /* 0x048fe6000000180c */
[----:B-1----:R-:W-:Y:S05]  /*49a0*/  LEA R226, R239, UR4, 0x1 ;  /* 0x00000004efe27c11 */ /* 0x002fea000f8e08ff */
[----:B------:R-:W-:Y:S01]  /*49b0*/  HMMA.16816.F32 R16, R108, R90, R16 ;  /* 0x0000005a6c10723c */ /* 0x000fe20000001810 */
[----:B------:R-:W1:Y:S06]  /*49c0*/  LDSM.16.M88.4 R88, [R225+0x1e800] ;  /* 0x01e80000e158783b */ /* 0x000e6c0000000200 */
[----:B------:R-:W2:Y:S01]  /*49d0*/  LDSM.16.M88.4 R108, [R116+0x6000] ;  /* 0x00600000746c783b */ /* 0x000ea20000000200 */
[C---:B----4-:R-:W-:Y:S08]  /*49e0*/  HMMA.16816.F32 R4, R92.reuse, R96, R4 ;  /* 0x000000605c04723c */ /* 0x050ff00000001804 */
[C---:B------:R-:W-:Y:S08]  /*49f0*/  HMMA.16816.F32 R8, R92.reuse, R98, R8 ;  /* 0x000000625c08723c */ /* 0x040ff00000001808 */
[C---:B-----5:R-:W-:Y:S08]  /*4a00*/  HMMA.16816.F32 R12, R92.reuse, R84, R12 ;  /* 0x000000545c0c723c */ /* 0x060ff0000000180c */
[----:B------:R-:W-:Y:S01]  /*4a10*/  HMMA.16816.F32 R16, R92, R86, R16 ;  /* 0x000000565c10723c */ /* 0x000fe20000001810 */
[----:B------:R3:W4:Y:S06]  /*4a20*/  LDSM.16.M88.4 R84, [R224+0x1e800] ;  /* 0x01e80000e054783b */ /* 0x00072c0000000200 */
[----:B------:R-:W-:Y:S01]  /*4a30*/  LDSM.16.M88.4 R92, [R223+0x1e000] ;  /* 0x01e00000df5c783b */ /* 0x000fe20000000200 */
[C---:B------:R-:W-:Y:S08]  /*4a40*/  HMMA.16816.F32 R4, R100.reuse, R104, R4 ;  /* 0x000000686404723c */ /* 0x040ff00000001804 */
[C---:B------:R-:W-:Y:S08]  /*4a50*/  HMMA.16816.F32 R8, R100.reuse, R106, R8 ;  /* 0x0000006a6408723c */ /* 0x040ff00000001808 */
[C---:B-1----:R-:W-:Y:S03]  /*4a60*/  HMMA.16816.F32 R12, R100.reuse, R88, R12 ;  /* 0x00000058640c723c */ /* 0x042fe6000000180c */
[--C-:B---3--:R-:W-:Y:S05]  /*4a70*/  IMAD.IADD R224, R229, 0x1, R226.reuse ;  /* 0x00000001e5e07824 */ /* 0x108fea00078e02e2 */
[----:B------:R-:W-:Y:S01]  /*4a80*/  HMMA.16816.F32 R16, R100, R90, R16 ;  /* 0x0000005a6410723c */ /* 0x000fe20000001810 */
[----:B------:R1:W3:Y:S07]  /*4a90*/  LDSM.16.M88.4 R88, [R227+0x6000] ;  /* 0x00600000e358783b */ /* 0x0002ee0000000200 */
[C---:B--2---:R-:W-:Y:S08]  /*4aa0*/  HMMA.16816.F32 R4, R108.reuse, R112, R4 ;  /* 0x000000706c04723c */ /* 0x044ff00000001804 */
[C---:B------:R-:W-:Y:S08]  /*4ab0*/  HMMA.16816.F32 R8, R108.reuse, R114, R8 ;  /* 0x000000726c08723c */ /* 0x040ff00000001808 */
[C---:B----4-:R-:W-:Y:S03]  /*4ac0*/  HMMA.16816.F32 R12, R108.reuse, R84, R12 ;  /* 0x000000546c0c723c */ /* 0x050fe6000000180c */
[----:B-1----:R-:W-:Y:S05]  /*4ad0*/  SEL R227, R252, 0xffffffe0, !P3 ;  /* 0xffffffe0fce37807 */ /* 0x002fea0005800000 */
[----:B------:R-:W-:Y:S01]  /*4ae0*/  HMMA.16816.F32 R16, R108, R86, R16 ;  /* 0x000000566c10723c */ /* 0x000fe20000001810 */
[----:B------:R1:W2:Y:S02]  /*4af0*/  LDSM.16.M88.4 R84, [R223+0x1e800] ;  /* 0x01e80000df54783b */ /* 0x0002a40000000200 */
[C---:B------:R-:W-:Y:S05]  /*4b00*/  IMAD.IADD R225, R227.reuse, 0x1, R226 ;  /* 0x00000001e3e17824 */ /* 0x040fea00078e02e2 */
[C---:B---3--:R-:W-:Y:S08]  /*4b10*/  HMMA.16816.F32 R4, R88.reuse, R92, R4 ;  /* 0x0000005c5804723c */ /* 0x048ff00000001804 */
[C---:B------:R-:W-:Y:S03]  /*4b20*/  HMMA.16816.F32 R8, R88.reuse, R94, R8 ;  /* 0x0000005e5808723c */ /* 0x040fe60000001808 */
[----:B-1----:R-:W-:Y:S08]  /*4b30*/  IMAD.IADD R223, R227, 0x1, R224 ;  /* 0x00000001e3df7824 */ /* 0x002ff000078e02e0 */
[----:B------:R-:W-:Y:S02]  /*4b40*/  @!P2 FSEL R4, R4, -INF , !P1 ;  /* 0xff8000000404a808 */ /* 0x000fe40004800000 */
[-C--:B------:R-:W-:Y:S02]  /*4b50*/  @!P2 ISETP.GE.AND P1, PT, R123, R128.reuse, PT ;  /* 0x000000807b00a20c */ /* 0x080fe40003f26270 */
[----:B------:R-:W-:Y:S02]  /*4b60*/  @!P2 FSEL R7, R7, -INF , !P6 ;  /* 0xff8000000707a808 */ /* 0x000fe40007000000 */
[----:B------:R-:W-:Y:S02]  /*4b70*/  @!P2 FSEL R6, R6, -INF , !P1 ;  /* 0xff8000000606a808 */ /* 0x000fe40004800000 */
[----:B------:R-:W-:Y:S01]  /*4b80*/  @!P2 ISETP.GE.AND P1, PT, R119, R128, PT ;  /* 0x000000807700a20c */ /* 0x000fe20003f26270 */
[--C-:B------:R-:W-:Y:S01]  /*4b90*/  FFMA.FTZ R129, R7, UR12, -R118.reuse ;  /* 0x0000000c07817c23 */ /* 0x100fe20008010876 */
[-C--:B------:R-:W-:Y:S01]  /*4ba0*/  @!P2 ISETP.GE.AND P6, PT, R125, R126.reuse, PT ;  /* 0x0000007e7d00a20c */ /* 0x080fe20003fc6270 */
[----:B------:R-:W-:Y:S01]  /*4bb0*/  FFMA.FTZ R127, R6, UR12, -R118 ;  /* 0x0000000c067f7c23 */ /* 0x000fe20008010876 */
[----:B------:R-:W-:Y:S01]  /*4bc0*/  @!P2 FSEL R10, R10, -INF , !P1 ;  /* 0xff8000000a0aa808 */ /* 0x000fe20004800000 */
[C---:B--2---:R-:W-:Y:S01]  /*4bd0*/  HMMA.16816.F32 R12, R88.reuse, R84, R12 ;  /* 0x00000054580c723c */ /* 0x044fe2000000180c */
[----:B------:R1:W-:Y:S02]  /*4be0*/  MUFU.EX2 R124, R129 ;  /* 0x00000081007c7308 */ /* 0x0003e40000000800 */
[----:B------:R-:W-:Y:S02]  /*4bf0*/  @!P2 FSEL R9, R9, -INF , !P6 ;  /* 0xff8000000909a808 */ /* 0x000fe40007000000 */
[C---:B------:R-:W-:Y:S02]  /*4c00*/  @!P2 ISETP.GE.AND P6, PT, R121.reuse, R126, PT ;  /* 0x0000007e7900a20c */ /* 0x040fe40003fc6270 */
[----:B------:R-:W-:Y:S01]  /*4c10*/  @!P2 ISETP.GE.AND P1, PT, R121, R128, PT ;  /* 0x000000807900a20c */ /* 0x000fe20003f26270 */
[----:B------:R-:W-:Y:S03]  /*4c20*/  HMMA.16816.F32 R16, R88, R86, R16 ;  /* 0x000000565810723c */ /* 0x000fe60000001810 */
[----:B------:R2:W-:Y:S01]  /*4c30*/  MUFU.EX2 R121, R127 ;  /* 0x0000007f00797308 */ /* 0x0005e20000000800 */
[----:B------:R-:W-:Y:S02]  /*4c40*/  @!P2 FSEL R5, R5, -INF , !P5 ;  /* 0xff8000000505a808 */ /* 0x000fe40006800000 */
[----:B------:R-:W-:Y:S01]  /*4c50*/  @!P2 ISETP.GE.AND P5, PT, R119, R126, PT ;  /* 0x0000007e7700a20c */ /* 0x000fe20003fa6270 */
[--C-:B------:R-:W-:Y:S02]  /*4c60*/  FFMA.FTZ R119, R4, UR12, -R120.reuse ;  /* 0x0000000c04777c23 */ /* 0x100fe40008010878 */
[--C-:B------:R-:W-:Y:S01]  /*4c70*/  FFMA.FTZ R122, R5, UR12, -R120.reuse ;  /* 0x0000000c057a7c23 */ /* 0x100fe20008010878 */
[----:B------:R-:W-:Y:S01]  /*4c80*/  @!P2 FSEL R8, R8, -INF , !P5 ;  /* 0xff8000000808a808 */ /* 0x000fe20006800000 */
[--C-:B-1----:R-:W-:Y:S01]  /*4c90*/  FFMA.FTZ R129, R9, UR12, -R120.reuse ;  /* 0x0000000c09817c23 */ /* 0x102fe20008010878 */
[----:B------:R-:W-:Y:S01]  /*4ca0*/  @!P2 ISETP.GE.AND P5, PT, R125, R128, PT ;  /* 0x000000807d00a20c */ /* 0x000fe20003fa6270 */
[----:B------:R-:W-:Y:S01]  /*4cb0*/  @!P2 VIADD R125, R123, 0x11 ;  /* 0x000000117b7da836 */ /* 0x000fe20000000000 */
[----:B------:R-:W-:Y:S01]  /*4cc0*/  @!P2 FSEL R12, R12, -INF , !P6 ;  /* 0xff8000000c0ca808 */ /* 0x000fe20007000000 */
[--C-:B------:R-:W-:Y:S01]  /*4cd0*/  FFMA.FTZ R197, R8, UR12, -R120.reuse ;  /* 0x0000000c08c57c23 */ /* 0x100fe20008010878 */
[----:B------:R-:W-:Y:S01]  /*4ce0*/  @!P2 FSEL R11, R11, -INF , !P5 ;  /* 0xff8000000b0ba808 */ /* 0x000fe20006800000 */
[----:B------:R-:W1:Y:S01]  /*4cf0*/  MUFU.EX2 R119, R119 ;  /* 0x0000007700777308 */ /* 0x000e620000000800 */
[----:B------:R-:W-:Y:S01]  /*4d00*/  @!P2 ISETP.GE.AND P5, PT, R125, R126, PT ;  /* 0x0000007e7d00a20c */ /* 0x000fe20003fa6270 */
[----:B--2---:R-:W-:Y:S01]  /*4d10*/  @!P2 VIADD R127, R123, 0x18 ;  /* 0x000000187b7fa836 */ /* 0x004fe20000000000 */
[----:B------:R-:W-:Y:S02]  /*4d20*/  @!P2 FSEL R14, R14, -INF , !P1 ;  /* 0xff8000000e0ea808 */ /* 0x000fe40004800000 */
[----:B------:R-:W-:Y:S02]  /*4d30*/  @!P2 FSEL R13, R13, -INF , !P5 ;  /* 0xff8000000d0da808 */ /* 0x000fe40006800000 */
[----:B------:R-:W-:Y:S03]  /*4d40*/  @!P2 ISETP.GE.AND P6, PT, R125, R128, PT ;  /* 0x000000807d00a20c */ /* 0x000fe60003fc6270 */
[----:B------:R2:W-:Y:S01]  /*4d50*/  MUFU.EX2 R123, R197 ;  /* 0x000000c5007b7308 */ /* 0x0005e20000000800 */
[-C--:B------:R-:W-:Y:S02]  /*4d60*/  @!P2 ISETP.GE.AND P5, PT, R127, R126.reuse, PT ;  /* 0x0000007e7f00a20c */ /* 0x080fe40003fa6270 */
[----:B------:R-:W-:Y:S02]  /*4d70*/  @!P2 ISETP.GE.AND P1, PT, R131, R126, PT ;  /* 0x0000007e8300a20c */ /* 0x000fe40003f26270 */
[----:B------:R-:W-:Y:S01]  /*4d80*/  LOP3.LUT R125, R200, UR46, R199, 0x96, !PT ;  /* 0x0000002ec87d7c12 */ /* 0x000fe2000f8e96c7 */
[----:B------:R-:W-:Y:S01]  /*4d90*/  FFMA.FTZ R199, R13, UR12, -R120 ;  /* 0x0000000c0dc77c23 */ /* 0x000fe20008010878 */
[----:B------:R-:W-:Y:S03]  /*4da0*/  @!P2 FSEL R15, R15, -INF , !P6 ;  /* 0xff8000000f0fa808 */ /* 0x000fe60007000000 */
[----:B------:R3:W-:Y:S01]  /*4db0*/  MUFU.EX2 R126, R129 ;  /* 0x00000081007e7308 */ /* 0x0007e20000000800 */
[-C--:B------:R-:W-:Y:S01]  /*4dc0*/  @!P2 ISETP.GE.AND P6, PT, R127, R128.reuse, PT ;  /* 0x000000807f00a20c */ /* 0x080fe20003fc6270 */
[----:B------:R-:W-:Y:S01]  /*4dd0*/  IMAD.WIDE.U32 R200, R125, -0x326172a9, RZ ;  /* 0xcd9e8d577dc87825 */ /* 0x000fe200078e00ff */
[----:B------:R-:W-:Y:S02]  /*4de0*/  @!P2 FSEL R16, R16, -INF , !P5 ;  /* 0xff8000001010a808 */ /* 0x000fe40006800000 */
[----:B------:R-:W-:Y:S01]  /*4df0*/  @!P2 ISETP.GE.AND P5, PT, R131, R128, PT ;  /* 0x000000808300a20c */ /* 0x000fe20003fa6270 */
[----:B------:R-:W-:Y:S01]  /*4e00*/  FFMA.FTZ R131, R11, UR12, -R118 ;  /* 0x0000000c0b837c23 */ /* 0x000fe20008010876 */
[----:B------:R-:W-:Y:S03]  /*4e10*/  LOP3.LUT R127, R204, UR45, R201, 0x96, !PT ;  /* 0x0000002dcc7f7c12 */ /* 0x000fe6000f8e96c9 */
[----:B------:R-:W4:Y:S01]  /*4e20*/  MUFU.EX2 R122, R122 ;  /* 0x0000007a007a7308 */ /* 0x000f220000000800 */
[----:B------:R-:W-:Y:S01]  /*4e30*/  @!P2 FSEL R17, R17, -INF , !P1 ;  /* 0xff8000001111a808 */ /* 0x000fe20004800000 */
[----:B--2---:R-:W-:Y:S01]  /*4e40*/  FFMA.FTZ R197, R12, UR12, -R120 ;  /* 0x0000000c0cc57c23 */ /* 0x004fe20008010878 */
[C---:B------:R-:W-:Y:S01]  /*4e50*/  LOP3.LUT R128, R127.reuse, 0xffff, RZ, 0xc0, !PT ;  /* 0x0000ffff7f807812 */ /* 0x040fe200078ec0ff */
[--C-:B------:R-:W-:Y:S01]  /*4e60*/  FFMA.FTZ R201, R14, UR12, -R118.reuse ;  /* 0x0000000c0ec97c23 */ /* 0x100fe20008010876 */
[----:B------:R-:W-:Y:S01]  /*4e70*/  @!P2 FSEL R18, R18, -INF , !P6 ;  /* 0xff8000001212a808 */ /* 0x000fe20007000000 */
[----:B------:R-:W-:Y:S01]  /*4e80*/  FFMA.FTZ R125, R10, UR12, -R118 ;  /* 0x0000000c0a7d7c23 */ /* 0x000fe20008010876 */
[----:B------:R-:W-:Y:S02]  /*4e90*/  SHF.R.U32.HI R130, RZ, 0x8, R128 ;  /* 0x00000008ff827819 */ /* 0x000fe40000011680 */
[----:B---3--:R-:W-:Y:S01]  /*4ea0*/  LOP3.LUT R129, R127, 0xff, RZ, 0xc0, !PT ;  /* 0x000000ff7f817812 */ /* 0x008fe200078ec0ff */
[----:B------:R2:W3:Y:S01]  /*4eb0*/  MUFU.EX2 R128, R131 ;  /* 0x0000008300807308 */ /* 0x0004e20000000800 */
[----:B------:R-:W-:Y:S01]  /*4ec0*/  LOP3.LUT R130, R130, 0xffff, RZ, 0xc0, !PT ;  /* 0x0000ffff82827812 */ /* 0x000fe200078ec0ff */
[--C-:B------:R-:W-:Y:S01]  /*4ed0*/  FFMA.FTZ R203, R18, UR12, -R118.reuse ;  /* 0x0000000c12cb7c23 */ /* 0x100fe20008010876 */
[----:B------:R-:W-:Y:S02]  /*4ee0*/  ISETP.LE.U32.AND P1, PT, R129, UR13, PT ;  /* 0x0000000d81007c0c */ /* 0x000fe4000bf23070 */
[----:B------:R-:W-:Y:S02]  /*4ef0*/  ISETP.LE.U32.AND P6, PT, R130, UR13, PT ;  /* 0x0000000d82007c0c */ /* 0x000fe4000bfc3070 */
[----:B------:R-:W-:Y:S03]  /*4f00*/  PRMT R129, R127, 0x7632, R129 ;  /* 0x000076327f817816 */ /* 0x000fe60000000081 */
[----:B------:R-:W-:Y:S01]  /*4f10*/  MUFU.EX2 R125, R125 ;  /* 0x0000007d007d7308 */ /* 0x000fe20000000800 */
[----:B------:R-:W-:Y:S02]  /*4f20*/  SHF.R.U32.HI R130, RZ, 0x18, R127 ;  /* 0x00000018ff827819 */ /* 0x000fe4000001167f */
[----:B------:R-:W-:Y:S02]  /*4f30*/  @!P2 FSEL R19, R19, -INF , !P5 ;  /* 0xff8000001313a808 */ /* 0x000fe40006800000 */
[----:B------:R-:W-:Y:S02]  /*4f40*/  ISETP.LE.U32.AND P2, PT, R130, UR13, PT ;  /* 0x0000000d82007c0c */ /* 0x000fe4000bf43070 */
[----:B------:R-:W-:Y:S03]  /*4f50*/  PRMT R196, R200, 0x7770, RZ ;  /* 0x00007770c8c47816 */ /* 0x000fe600000000ff */
[----:B------:R5:W3:Y:S01]  /*4f60*/  MUFU.EX2 R127, R197 ;  /* 0x000000c5007f7308 */ /* 0x000ae20000000800 */
[----:B------:R-:W-:Y:S01]  /*4f70*/  LOP3.LUT R129, R129, 0xff, RZ, 0xc0, !PT ;  /* 0x000000ff81817812 */ /* 0x000fe200078ec0ff */
[----:B-1----:R-:W-:Y:S01]  /*4f80*/  @!P1 FADD.FTZ R119, -R119, -RZ ;  /* 0x800000ff77779221 */ /* 0x002fe20000010100 */
[----:B------:R-:W-:Y:S01]  /*4f90*/  ISETP.LE.U32.AND P1, PT, R196, UR13, PT ;  /* 0x0000000dc4007c0c */ /* 0x000fe2000bf23070 */
[----:B----4-:R-:W-:Y:S01]  /*4fa0*/  @!P6 FADD.FTZ R122, -R122, -RZ ;  /* 0x800000ff7a7ae221 */ /* 0x010fe20000010100 */
[----:B------:R-:W-:Y:S01]  /*4fb0*/  ISETP.LE.U32.AND P5, PT, R129, UR13, PT ;  /* 0x0000000d81007c0c */ /* 0x000fe2000bfa3070 */
[--C-:B------:R-:W-:Y:S01]  /*4fc0*/  FFMA.FTZ R196, R15, UR12, -R118.reuse ;  /* 0x0000000c0fc47c23 */ /* 0x100fe20008010876 */
[C---:B------:R-:W-:Y:S03]  /*4fd0*/  PRMT R129, R200.reuse, 0x7771, RZ ;  /* 0x00007771c8817816 */ /* 0x040fe600000000ff */
[----:B------:R-:W-:Y:S01]  /*4fe0*/  MUFU.EX2 R130, R199 ;  /* 0x000000c700827308 */ /* 0x000fe20000000800 */
[----:B--2---:R-:W-:Y:S01]  /*4ff0*/  PRMT R131, R200, 0x7772, RZ ;  /* 0x00007772c8837816 */ /* 0x004fe200000000ff */
[----:B------:R-:W-:Y:S01]  /*5000*/  @!P2 FADD.FTZ R124, -R124, -RZ ;  /* 0x800000ff7c7ca221 */ /* 0x000fe20000010100 */
[----:B------:R-:W-:Y:S01]  /*5010*/  PRMT R200, R200, 0x7773, RZ ;  /* 0x00007773c8c87816 */ /* 0x000fe200000000ff */
[----:B------:R-:W-:Y:S01]  /*5020*/  FFMA.FTZ R118, R19, UR12, -R118 ;  /* 0x0000000c13767c23 */ /* 0x000fe20008010876 */
[----:B------:R-:W-:Y:S02]  /*5030*/  ISETP.GT.U32.AND P6, PT, R129, UR13, PT ;  /* 0x0000000d81007c0c */ /* 0x000fe4000bfc4070 */
[----:B------:R-:W-:Y:S03]  /*5040*/  ISETP.GT.U32.AND P2, PT, R200, UR13, PT ;  /* 0x0000000dc8007c0c */ /* 0x000fe6000bf44070 */
[----:B------:R1:W-:Y:S01]  /*5050*/  MUFU.EX2 R129, R201 ;  /* 0x000000c900817308 */ /* 0x0003e20000000800 */
[C---:B-----5:R-:W-:Y:S01]  /*5060*/  LOP3.LUT R197, R198.reuse, 0xff, RZ, 0xc0, !PT ;  /* 0x000000ffc6c57812 */ /* 0x060fe200078ec0ff */
[----:B------:R-:W-:Y:S01]  /*5070*/  @!P5 FADD.FTZ R121, -R121, -RZ ;  /* 0x800000ff7979d221 */ /* 0x000fe20000010100 */
[----:B------:R-:W-:Y:S01]  /*5080*/  @!P1 FADD.FTZ R123, -R123, -RZ ;  /* 0x800000ff7b7b9221 */ /* 0x000fe20000010100 */
[----:B------:R-:W-:Y:S02]  /*5090*/  ISETP.GT.U32.AND P5, PT, R131, UR13, PT ;  /* 0x0000000d83007c0c */ /* 0x000fe4000bfa4070 */
[----:B------:R-:W-:Y:S02]  /*50a0*/  ISETP.LE.U32.AND P1, PT, R197, UR13, PT ;  /* 0x0000000dc5007c0c */ /* 0x000fe4000bf23070 */
[C---:B------:R-:W-:Y:S02]  /*50b0*/  LOP3.LUT R131, R198.reuse, 0xffff, RZ, 0xc0, !PT ;  /* 0x0000ffffc6837812 */ /* 0x040fe400078ec0ff */
[----:B------:R-:W2:Y:S01]  /*50c0*/  MUFU.EX2 R196, R196 ;  /* 0x000000c400c47308 */ /* 0x000ea20000000800 */
[----:B------:R-:W-:Y:S01]  /*50d0*/  PRMT R197, R198, 0x7632, R197 ;  /* 0x00007632c6c57816 */ /* 0x000fe200000000c5 */
[----:B------:R-:W-:Y:S01]  /*50e0*/  @P6 FADD.FTZ R126, -R126, -RZ ;  /* 0x800000ff7e7e6221 */ /* 0x000fe20000010100 */
[----:B------:R-:W-:Y:S01]  /*50f0*/  SHF.R.U32.HI R198, RZ, 0x18, R198 ;  /* 0x00000018ffc67819 */ /* 0x000fe200000116c6 */
[----:B---3--:R-:W-:Y:S01]  /*5100*/  @P2 FADD.FTZ R128, -R128, -RZ ;  /* 0x800000ff80802221 */ /* 0x008fe20000010100 */
[----:B------:R-:W-:Y:S02]  /*5110*/  SHF.R.U32.HI R131, RZ, 0x8, R131 ;  /* 0x00000008ff837819 */ /* 0x000fe40000011683 */
[----:B------:R-:W-:Y:S01]  /*5120*/  ISETP.LE.U32.AND P2, PT, R198, UR13, PT ;  /* 0x0000000dc6007c0c */ /* 0x000fe2000bf43070 */
[--C-:B-1----:R-:W-:Y:S01]  /*5130*/  FFMA.FTZ R201, R16, UR12, -R120.reuse ;  /* 0x0000000c10c97c23 */ /* 0x102fe20008010878 */
[----:B------:R-:W-:Y:S01]  /*5140*/  LOP3.LUT R131, R131, 0xffff, RZ, 0xc0, !PT ;  /* 0x0000ffff83837812 */ /* 0x000fe200078ec0ff */
[----:B------:R-:W-:Y:S01]  /*5150*/  FFMA.FTZ R120, R17, UR12, -R120 ;  /* 0x0000000c11787c23 */ /* 0x000fe20008010878 */
[----:B------:R-:W-:Y:S01]  /*5160*/  PRMT R198, R202, 0x7770, RZ ;  /* 0x00007770cac67816 */ /* 0x000fe200000000ff */
[----:B------:R-:W-:Y:S01]  /*5170*/  @!P1 FADD.FTZ R127, -R127, -RZ ;  /* 0x800000ff7f7f9221 */ /* 0x000fe20000010100 */
[----:B------:R-:W-:Y:S01]  /*5180*/  ISETP.LE.U32.AND P6, PT, R131, UR13, PT ;  /* 0x0000000d83007c0c */ /* 0x000fe2000bfc3070 */
[----:B------:R1:W3:Y:S01]  /*5190*/  MUFU.EX2 R200, R120 ;  /* 0x0000007800c87308 */ /* 0x0002e20000000800 */
[----:B------:R-:W-:Y:S01]  /*51a0*/  ISETP.LE.U32.AND P1, PT, R198, UR13, PT ;  /* 0x0000000dc6007c0c */ /* 0x000fe2000bf23070 */
[----:B------:R-:W-:Y:S01]  /*51b0*/  @P5 FADD.FTZ R125, -R125, -RZ ;  /* 0x800000ff7d7d5221 */ /* 0x000fe20000010100 */
[----:B------:R-:W-:Y:S02]  /*51c0*/  LOP3.LUT R131, R197, 0xff, RZ, 0xc0, !PT ;  /* 0x000000ffc5837812 */ /* 0x000fe400078ec0ff */
[----:B------:R-:W-:Y:S01]  /*51d0*/  PRMT R199, R202, 0x7771, RZ ;  /* 0x00007771cac77816 */ /* 0x000fe200000000ff */
[----:B--2---:R-:W-:Y:S01]  /*51e0*/  @!P2 FADD.FTZ R196, -R196, -RZ ;  /* 0x800000ffc4c4a221 */ /* 0x004fe20000010100 */
[----:B------:R-:W-:Y:S03]  /*51f0*/  ISETP.LE.U32.AND P5, PT, R131, UR13, PT ;  /* 0x0000000d83007c0c */ /* 0x000fe6000bfa3070 */
[----:B------:R2:W-:Y:S01]  /*5200*/  MUFU.EX2 R198, R203 ;  /* 0x000000cb00c67308 */ /* 0x0005e20000000800 */
[----:B------:R-:W-:Y:S02]  /*5210*/  F2FP.RELU.F16.F32.PACK_AB R204, R124, R121 ;  /* 0x000000797ccc723e */ /* 0x000fe400000008ff */
[----:B------:R-:W-:Y:S01]  /*5220*/  F2FP.RELU.F16.F32.PACK_AB R206, R122, R119 ;  /* 0x000000777ace723e */ /* 0x000fe200000008ff */
[----:B------:R-:W-:Y:S01]  /*5230*/  @!P6 FADD.FTZ R130, -R130, -RZ ;  /* 0x800000ff8282e221 */ /* 0x000fe20000010100 */
[----:B------:R-:W-:Y:S02]  /*5240*/  ISETP.GT.U32.AND P6, PT, R199, UR13, PT ;  /* 0x0000000dc7007c0c */ /* 0x000fe4000bfc4070 */
[----:B------:R-:W-:Y:S03]  /*5250*/  LEA R199, R214, UR4, 0x1 ;  /* 0x00000004d6c77c11 */ /* 0x000fe6000f8e08ff */
[----:B------:R-:W4:Y:S01]  /*5260*/  MUFU.EX2 R197, R201 ;  /* 0x000000c900c57308 */ /* 0x000f220000000800 */
[----:B------:R-:W-:Y:S02]  /*5270*/  PRMT R131, R202, 0x7772, RZ ;  /* 0x00007772ca837816 */ /* 0x000fe400000000ff */
[----:B------:R-:W-:Y:S01]  /*5280*/  F2FP.RELU.F16.F32.PACK_AB R207, R128, R125 ;  /* 0x0000007d80cf723e */ /* 0x000fe200000008ff */
[----:B-1----:R-:W-:Y:S01]  /*5290*/  IMAD.IADD R120, R199, 0x1, R213 ;  /* 0x00000001c7787824 */ /* 0x002fe200078e02d5 */
[----:B------:R-:W-:Y:S01]  /*52a0*/  STS [R199+0x2a000], R206 ;  /* 0x02a000cec7007388 */ /* 0x000fe20000000800 */
[----:B------:R-:W-:Y:S01]  /*52b0*/  @!P5 FADD.FTZ R129, -R129, -RZ ;  /* 0x800000ff8181d221 */ /* 0x000fe20000010100 */
[----:B------:R-:W-:Y:S02]  /*52c0*/  ISETP.GT.U32.AND P5, PT, R131, UR13, PT ;  /* 0x0000000d83007c0c */ /* 0x000fe4000bfa4070 */
[----:B--2---:R-:W-:Y:S02]  /*52d0*/  F2FP.RELU.F16.F32.PACK_AB R203, R126, R123 ;  /* 0x0000007b7ecb723e */ /* 0x004fe400000008ff */
[----:B------:R1:W-:Y:S01]  /*52e0*/  STS [R199+0x2a400], R204 ;  /* 0x02a400ccc7007388 */ /* 0x0003e20000000800 */
[----:B------:R2:W5:Y:S01]  /*52f0*/  MUFU.EX2 R131, R118 ;  /* 0x0000007600837308 */ /* 0x0005620000000800 */
[----:B------:R-:W-:Y:S01]  /*5300*/  PRMT R202, R202, 0x7773, RZ ;  /* 0x00007773caca7816 */ /* 0x000fe200000000ff */
[----:B---3--:R-:W-:Y:S03]  /*5310*/  @P6 FADD.FTZ R200, -R200, -RZ ;  /* 0x800000ffc8c86221 */ /* 0x008fe60000010100 */
[----:B------:R3:W-:Y:S01]  /*5320*/  STS [R120+0x2a000], R203 ;  /* 0x02a000cb78007388 */ /* 0x0007e20000000800 */
[----:B------:R-:W-:Y:S02]  /*5330*/  F2FP.RELU.F16.F32.PACK_AB R208, R130, R127 ;  /* 0x0000007f82d0723e */ /* 0x000fe400000008ff */
[----:B------:R-:W-:Y:S03]  /*5340*/  ISETP.GT.U32.AND P2, PT, R202, UR13, PT ;  /* 0x0000000dca007c0c */ /* 0x000fe6000bf44070 */
[----:B------:R3:W-:Y:S01]  /*5350*/  STS [R120+0x2a400], R207 ;  /* 0x02a400cf78007388 */ /* 0x0007e20000000800 */
[----:B------:R-:W-:Y:S02]  /*5360*/  VIADD R202, R199, 0x2a000 ;  /* 0x0002a000c7ca7836 */ /* 0x000fe40000000000 */
[----:B----4-:R-:W-:Y:S01]  /*5370*/  @!P1 FADD.FTZ R197, -R197, -RZ ;  /* 0x800000ffc5c59221 */ /* 0x010fe20000010100 */
[----:B------:R-:W-:Y:S02]  /*5380*/  VIADD R201, R199, 0x2a020 ;  /* 0x0002a020c7c97836 */ /* 0x000fe40000000000 */
[----:B------:R-:W-:Y:S01]  /*5390*/  @P5 FADD.FTZ R198, -R198, -RZ ;  /* 0x800000ffc6c65221 */ /* 0x000fe20000010100 */
[----:B------:R-:W-:Y:S01]  /*53a0*/  @P4 VIADD R201, R202, 0xffffffe0 ;  /* 0xffffffe0cac94836 */ /* 0x000fe20000000000 */
[----:B------:R-:W-:Y:S02]  /*53b0*/  F2FP.RELU.F16.F32.PACK_AB R202, R196, R129 ;  /* 0x00000081c4ca723e */ /* 0x000fe400000008ff */
[----:B------:R-:W-:Y:S01]  /*53c0*/  F2FP.RELU.F16.F32.PACK_AB R205, R200, R197 ;  /* 0x000000c5c8cd723e */ /* 0x000fe200000008ff */
[----:B--2---:R-:W-:Y:S01]  /*53d0*/  IMAD.IADD R118, R213, 0x1, R201 ;  /* 0x00000001d5767824 */ /* 0x004fe200078e02c9 */
[----:B------:R-:W-:Y:S01]  /*53e0*/  STS [R201], R208 ;  /* 0x000000d0c9007388 */ /* 0x000fe20000000800 */
[----:B-----5:R-:W-:Y:S01]  /*53f0*/  @P2 FADD.FTZ R131, -R131, -RZ ;  /* 0x800000ff83832221 */ /* 0x020fe20000010100 */
[----:B------:R-:W-:Y:S04]  /*5400*/  FSETP.GE.FTZ.AND P2, PT, R119, RZ, PT ;  /* 0x000000ff7700720b */ /* 0x000fe80003f56000 */
[----:B------:R2:W-:Y:S01]  /*5410*/  STS [R201+0x400], R202 ;  /* 0x000400cac9007388 */ /* 0x0005e20000000800 */
[----:B------:R-:W-:Y:S01]  /*5420*/  FSETP.GE.FTZ.AND P6, PT, R127, RZ, PT ;  /* 0x000000ff7f00720b */ /* 0x000fe20003fd6000 */
[----:B-1----:R-:W-:Y:S01]  /*5430*/  IMAD.U32 R204, RZ, RZ, UR10 ;  /* 0x0000000affcc7e24 */ /* 0x002fe2000f8e00ff */
[----:B------:R-:W-:Y:S03]  /*5440*/  FSETP.GE.FTZ.AND P5, PT, R130, RZ, PT ;  /* 0x000000ff8200720b */ /* 0x000fe60003fb6000 */
[----:B------:R1:W-:Y:S01]  /*5450*/  STS [R118], R205 ;  /* 0x000000cd76007388 */ /* 0x0003e20000000800 */
[----:B---3--:R-:W-:Y:S02]  /*5460*/  F2FP.RELU.F16.F32.PACK_AB R203, R131, R198 ;  /* 0x000000c683cb723e */ /* 0x008fe400000008ff */
[----:B------:R-:W-:Y:S03]  /*5470*/  LEA R120, R0, UR4, 0x1 ;  /* 0x0000000400787c11 */ /* 0x000fe6000f8e08ff */
[----:B------:R3:W-:Y:S06]  /*5480*/  STS [R118+0x400], R203 ;  /* 0x000400cb76007388 */ /* 0x0007ec0000000800 */
[----:B------:R-:W-:Y:S01]  /*5490*/  LDSM.16.M88.4 R84, [R120+0x10000] ;  /* 0x010000007854783b */ /* 0x000fe20000000200 */
[C---:B------:R-:W-:Y:S05]  /*54a0*/  IMAD.IADD R117, R120.reuse, 0x1, R227 ;  /* 0x0000000178757824 */ /* 0x040fea00078e02e3 */
[----:B------:R-:W4:Y:S01]  /*54b0*/  LDSM.16.M88.4 R88, [R226+0x20000] ;  /* 0x02000000e258783b */ /* 0x000f220000000200 */
[C---:B--2---:R-:W-:Y:S05]  /*54c0*/  LEA R202, P1, R237.reuse, R204, 0x2 ;  /* 0x000000ccedca7211 */ /* 0x044fea00078210ff */
[----:B------:R-:W2:Y:S01]  /*54d0*/  LDSM.16.M88.4 R92, [R226+0x20800] ;  /* 0x02080000e25c783b */ /* 0x000ea20000000200 */
[----:B-1----:R-:W-:Y:S05]  /*54e0*/  IMAD.U32 R205, RZ, RZ, UR11 ;  /* 0x0000000bffcd7e24 */ /* 0x002fea000f8e00ff */
[----:B------:R-:W-:Y:S01]  /*54f0*/  LDSM.16.M88.4 R96, [R117+0x10000] ;  /* 0x010000007560783b */ /* 0x000fe20000000200 */
[----:B---3--:R-:W-:Y:S01]  /*5500*/  IMAD.IADD R118, R120, 0x1, R229 ;  /* 0x0000000178767824 */ /* 0x008fe200078e02e5 */
[----:B------:R-:W-:Y:S04]  /*5510*/  LEA.HI.X R203, R237, R205, RZ, 0x2, P1 ;  /* 0x000000cdedcb7211 */ /* 0x000fe800008f14ff */
[----:B------:R-:W1:Y:S01]  /*5520*/  LDSM.16.M88.4 R100, [R225+0x20000] ;  /* 0x02000000e164783b */ /* 0x000e620000000200 */
[----:B------:R-:W-:Y:S01]  /*5530*/  IMAD.IADD R116, R227, 0x1, R118 ;  /* 0x00000001e3747824 */ /* 0x000fe200078e0276 */
[----:B------:R-:W-:Y:S04]  /*5540*/  FSETP.GE.FTZ.AND P1, PT, R122, RZ, PT ;  /* 0x000000ff7a00720b */ /* 0x000fe80003f36000 */
[----:B------:R-:W3:Y:S06]  /*5550*/  LDG.E R201, desc[UR32][R202.64] ;  /* 0x00000020cac97981 */ /* 0x000eec000c1e1900 */
[----:B------:R-:W5:Y:S06]  /*5560*/  LDSM.16.M88.4 R104, [R225+0x20800] ;  /* 0x02080000e168783b */ /* 0x000f6c0000000200 */
[----:B------:R-:W-:Y:S01]  /*5570*/  LDSM.16.M88.4 R108, [R224+0x20000] ;  /* 0x02000000e06c783b */ /* 0x000fe20000000200 */
[C---:B----4-:R-:W-:Y:S05]  /*5580*/  HMMA.16816.F32 R4, R84.reuse, R88, RZ ;  /* 0x000000585404723c */ /* 0x050fea00000018ff */
[----:B------:R-:W-:Y:S03]  /*5590*/  LDSM.16.M88.4 R112, [R226+0x22000] ;  /* 0x02200000e270783b */ /* 0x000fe60000000200 */
[C---:B------:R-:W-:Y:S03]  /*55a0*/  HMMA.16816.F32 R8, R84.reuse, R90, RZ ;  /* 0x0000005a5408723c */ /* 0x040fe600000018ff */
[----:B------:R4:W4:Y:S06]  /*55b0*/  LDG.E R202, desc[UR32][R202.64+0x20] ;  /* 0x00002020caca7981 */ /* 0x00092c000c1e1900 */
[----:B------:R-:W5:Y:S01]  /*55c0*/  LDSM.16.M88.4 R88, [R118+0x10000] ;  /* 0x010000007658783b */ /* 0x000f620000000200 */
[C---:B--2---:R-:W-:Y:S08]  /*55d0*/  HMMA.16816.F32 R12, R84.reuse, R92, RZ ;  /* 0x0000005c540c723c */ /* 0x044ff000000018ff */
[----:B------:R-:W-:Y:S01]  /*55e0*/  HMMA.16816.F32 R16, R84, R94, RZ ;  /* 0x0000005e5410723c */ /* 0x000fe200000018ff */
[----:B------:R-:W2:Y:S06]  /*55f0*/  LDSM.16.M88.4 R84, [R224+0x20800] ;  /* 0x02080000e054783b */ /* 0x000eac0000000200 */
        /* <DEDUP_REMOVED lines=35> */
[----:B------:R-:W1:Y:S01]  /*5830*/  LDSM.16.M88.4 R92, [R120+0x14000] ;  /* 0x01400000785c783b */ /* 0x000e620000000200 */
        /* <DEDUP_REMOVED lines=50> */
[C---:B------:R-:W-:Y:S08]  /*5b60*/  HMMA.16816.F32 R8, R104.reuse, R114, R8 ;  /* 0x000000726808723c */ /* 0x040ff00000001808 */
[C---:B-1----:R-:W-:Y:S08]  /*5b70*/  HMMA.16816.F32 R12, R104.reuse, R88, R12 ;  /* 0x00000058680c723c */ /* 0x042ff0000000180c */
[----:B------:R-:W-:Y:S01]  /*5b80*/  HMMA.16816.F32 R16, R104, R90, R16 ;  /* 0x0000005a6810723c */ /* 0x000fe20000001810 */
[----:B------:R-:W1:Y:S07]  /*5b90*/  LDSM.16.M88.4 R88, [R223+0x26800] ;  /* 0x02680000df58783b */ /* 0x000e6e0000000200 */
[C---:B----4-:R-:W-:Y:S08]  /*5ba0*/  HMMA.16816.F32 R4, R92.reuse, R108, R4 ;  /* 0x0000006c5c04723c */ /* 0x050ff00000001804 */
[C---:B------:R-:W-:Y:S08]  /*5bb0*/  HMMA.16816.F32 R8, R92.reuse, R110, R8 ;  /* 0x0000006e5c08723c */ /* 0x040ff00000001808 */
[C---:B--2---:R-:W-:Y:S03]  /*5bc0*/  HMMA.16816.F32 R12, R92.reuse, R84, R12 ;  /* 0x000000545c0c723c */ /* 0x044fe6000000180c */
[----:B------:R-:W-:Y:S02]  /*5bd0*/  LOP3.LUT R85, R218, 0x20, RZ, 0xc0, !PT ;  /* 0x00000020da557812 */ /* 0x000fe400078ec0ff */
[----:B------:R-:W-:Y:S03]  /*5be0*/  SHF.R.U32.HI R84, RZ, 0x3, R219 ;  /* 0x00000003ff547819 */ /* 0x000fe600000116db */
[----:B------:R-:W-:Y:S03]  /*5bf0*/  HMMA.16816.F32 R16, R92, R86, R16 ;  /* 0x000000565c10723c */ /* 0x000fe60000001810 */
[----:B------:R-:W-:Y:S05]  /*5c00*/  LOP3.LUT R84, R85, 0x18, R84, 0xf8, !PT ;  /* 0x0000001855547812 */ /* 0x000fea00078ef854 */
[C---:B-----5:R-:W-:Y:S08]  /*5c10*/  HMMA.16816.F32 R4, R96.reuse, R100, R4 ;  /* 0x000000646004723c */ /* 0x060ff00000001804 */
[C---:B------:R-:W-:Y:S08]  /*5c20*/  HMMA.16816.F32 R8, R96.reuse, R102, R8 ;  /* 0x000000666008723c */ /* 0x040ff00000001808 */
[C---:B-1----:R-:W-:Y:S03]  /*5c30*/  HMMA.16816.F32 R12, R96.reuse, R88, R12 ;  /* 0x00000058600c723c */ /* 0x042fe6000000180c */
[C---:B------:R-:W-:Y:S01]  /*5c40*/  FADD.FTZ R120, -R201.reuse, R5 ;  /* 0x00000005c9787221 */ /* 0x040fe20000010100 */
[----:B------:R-:W-:Y:S04]  /*5c50*/  FADD.FTZ R118, -R201, R4 ;  /* 0x00000004c9767221 */ /* 0x000fe80000010100 */
[-C--:B------:R-:W-:Y:S01]  /*5c60*/  FSEL R203, R120, R201.reuse, P1 ;  /* 0x000000c978cb7208 */ /* 0x080fe20000800000 */
[----:B------:R-:W-:Y:S03]  /*5c70*/  HMMA.16816.F32 R16, R96, R90, R16 ;  /* 0x0000005a6010723c */ /* 0x000fe60000001810 */
[----:B------:R-:W-:Y:S01]  /*5c80*/  FSETP.GE.FTZ.AND P1, PT, R123, RZ, PT ;  /* 0x000000ff7b00720b */ /* 0x000fe20003f36000 */
[C---:B------:R-:W-:Y:S01]  /*5c90*/  FADD.FTZ R120, -R201.reuse, R8 ;  /* 0x00000008c9787221 */ /* 0x040fe20000010100 */
[----:B------:R-:W-:Y:S01]  /*5ca0*/  FSEL R118, R118, R201, P2 ;  /* 0x000000c976767208 */ /* 0x000fe20001000000 */
[----:B------:R-:W-:Y:S01]  /*5cb0*/  FMUL.FTZ R203, R122, R203 ;  /* 0x000000cb7acb7220 */ /* 0x000fe20000410000 */
[----:B------:R-:W-:Y:S01]  /*5cc0*/  FSETP.GE.FTZ.AND P2, PT, R126, RZ, PT ;  /* 0x000000ff7e00720b */ /* 0x000fe20003f56000 */
[----:B------:R-:W-:Y:S01]  /*5cd0*/  FADD.FTZ R122, -R201, R9 ;  /* 0x00000009c97a7221 */ /* 0x000fe20000010100 */
[-C--:B------:R-:W-:Y:S01]  /*5ce0*/  FSEL R120, R120, R201.reuse, P1 ;  /* 0x000000c978787208 */ /* 0x080fe20000800000 */
[----:B------:R-:W-:Y:S01]  /*5cf0*/  FMUL.FTZ R118, R119, R118 ;  /* 0x0000007677767220 */ /* 0x000fe20000410000 */
[----:B------:R-:W-:Y:S01]  /*5d00*/  FSETP.GE.FTZ.AND P1, PT, R200, RZ, PT ;  /* 0x000000ffc800720b */ /* 0x000fe20003f36000 */
[C---:B------:R-:W-:Y:S01]  /*5d10*/  FADD.FTZ R204, -R201.reuse, R12 ;  /* 0x0000000cc9cc7221 */ /* 0x040fe20000010100 */
[-C--:B------:R-:W-:Y:S01]  /*5d20*/  FSEL R119, R122, R201.reuse, P2 ;  /* 0x000000c97a777208 */ /* 0x080fe20001000000 */
[----:B------:R-:W-:Y:S01]  /*5d30*/  FADD.FTZ R206, -R201, R13 ;  /* 0x0000000dc9ce7221 */ /* 0x000fe20000010100 */
[----:B------:R-:W-:Y:S01]  /*5d40*/  FSETP.GE.FTZ.AND P2, PT, R197, RZ, PT ;  /* 0x000000ffc500720b */ /* 0x000fe20003f56000 */
[----:B------:R-:W-:Y:S01]  /*5d50*/  FMUL.FTZ R120, R123, R120 ;  /* 0x000000787b787220 */ /* 0x000fe20000410000 */
[----:B------:R-:W-:Y:S01]  /*5d60*/  FSEL R204, R204, R201, P6 ;  /* 0x000000c9cccc7208 */ /* 0x000fe20003000000 */
[----:B------:R-:W-:Y:S01]  /*5d70*/  FMUL.FTZ R119, R126, R119 ;  /* 0x000000777e777220 */ /* 0x000fe20000410000 */
[-C--:B------:R-:W-:Y:S01]  /*5d80*/  FSEL R205, R206, R201.reuse, P5 ;  /* 0x000000c9cecd7208 */ /* 0x080fe20002800000 */
[----:B------:R-:W-:Y:S01]  /*5d90*/  FADD.FTZ R122, -R201, R16 ;  /* 0x00000010c97a7221 */ /* 0x000fe20000010100 */
[----:B------:R-:W-:Y:S01]  /*5da0*/  F2FP.F16.F32.PACK_AB R118, R203, R118 ;  /* 0x00000076cb76723e */ /* 0x000fe200000000ff */
[----:B------:R-:W-:Y:S01]  /*5db0*/  FADD.FTZ R123, -R202, R6 ;  /* 0x00000006ca7b7221 */ /* 0x000fe20000010100 */
[----:B------:R-:W-:Y:S01]  /*5dc0*/  F2FP.F16.F32.PACK_AB R119, R119, R120 ;  /* 0x000000787777723e */ /* 0x000fe200000000ff */
[----:B------:R-:W-:Y:S01]  /*5dd0*/  FMUL.FTZ R204, R127, R204 ;  /* 0x000000cc7fcc7220 */ /* 0x000fe20000410000 */
[----:B------:R-:W-:Y:S01]  /*5de0*/  FSEL R122, R122, R201, P2 ;  /* 0x000000c97a7a7208 */ /* 0x000fe20001000000 */
[----:B------:R-:W-:Y:S01]  /*5df0*/  @P1 FADD.FTZ R201, -R201, R17 ;  /* 0x00000011c9c91221 */ /* 0x000fe20000010100 */
[----:B------:R-:W-:Y:S01]  /*5e00*/  FSETP.GE.FTZ.AND P2, PT, R121, RZ, PT ;  /* 0x000000ff7900720b */ /* 0x000fe20003f56000 */
[----:B------:R-:W-:Y:S01]  /*5e10*/  FMUL.FTZ R205, R130, R205 ;  /* 0x000000cd82cd7220 */ /* 0x000fe20000410000 */
[----:B------:R-:W-:Y:S01]  /*5e20*/  FSETP.GE.FTZ.AND P1, PT, R131, RZ, PT ;  /* 0x000000ff8300720b */ /* 0x000fe20003f36000 */
[----:B------:R-:W-:Y:S01]  /*5e30*/  FMUL.FTZ R122, R197, R122 ;  /* 0x0000007ac57a7220 */ /* 0x000fe20000410000 */
[----:B------:R-:W-:Y:S01]  /*5e40*/  FSEL R120, R123, R202, P2 ;  /* 0x000000ca7b787208 */ /* 0x000fe20001000000 */
[----:B------:R-:W-:Y:S01]  /*5e50*/  FADD.FTZ R127, -R202, R7 ;  /* 0x00000007ca7f7221 */ /* 0x000fe20000010100 */
[----:B------:R-:W-:Y:S01]  /*5e60*/  FSETP.GE.FTZ.AND P6, PT, R124, RZ, PT ;  /* 0x000000ff7c00720b */ /* 0x000fe20003fd6000 */
[C---:B------:R-:W-:Y:S01]  /*5e70*/  FADD.FTZ R197, -R202.reuse, R10 ;  /* 0x0000000acac57221 */ /* 0x040fe20000010100 */
[----:B------:R-:W-:Y:S01]  /*5e80*/  FSETP.GE.FTZ.AND P5, PT, R125, RZ, PT ;  /* 0x000000ff7d00720b */ /* 0x000fe20003fb6000 */
[----:B------:R-:W-:Y:S01]  /*5e90*/  FADD.FTZ R203, -R202, R11 ;  /* 0x0000000bcacb7221 */ /* 0x000fe20000010100 */
[----:B------:R-:W-:Y:S01]  /*5ea0*/  FSETP.GE.FTZ.AND P2, PT, R128, RZ, PT ;  /* 0x000000ff8000720b */ /* 0x000fe20003f56000 */
[C---:B------:R-:W-:Y:S01]  /*5eb0*/  FADD.FTZ R207, -R202.reuse, R15 ;  /* 0x0000000fcacf7221 */ /* 0x040fe20000010100 */
[----:B------:R-:W-:Y:S01]  /*5ec0*/  F2FP.F16.F32.PACK_AB R204, R205, R204 ;  /* 0x000000cccdcc723e */ /* 0x000fe200000000ff */
[C---:B------:R-:W-:Y:S01]  /*5ed0*/  FADD.FTZ R205, -R202.reuse, R14 ;  /* 0x0000000ecacd7221 */ /* 0x040fe20000010100 */
[-C--:B------:R-:W-:Y:S01]  /*5ee0*/  FSEL R127, R127, R202.reuse, P6 ;  /* 0x000000ca7f7f7208 */ /* 0x080fe20003000000 */
[----:B------:R-:W-:Y:S01]  /*5ef0*/  FADD.FTZ R123, -R202, R18 ;  /* 0x00000012ca7b7221 */ /* 0x000fe20000010100 */
[-C--:B------:R-:W-:Y:S01]  /*5f00*/  FSEL R126, R197, R202.reuse, P5 ;  /* 0x000000cac57e7208 */ /* 0x080fe20002800000 */
[----:B------:R-:W-:Y:S01]  /*5f10*/  FMUL.FTZ R201, R200, R201 ;  /* 0x000000c9c8c97220 */ /* 0x000fe20000410000 */
[-C--:B------:R-:W-:Y:S02]  /*5f20*/  FSEL R203, R203, R202.reuse, P2 ;  /* 0x000000cacbcb7208 */ /* 0x080fe40001000000 */
[----:B------:R-:W-:Y:S02]  /*5f30*/  FSETP.GE.FTZ.AND P6, PT, R129, RZ, PT ;  /* 0x000000ff8100720b */ /* 0x000fe40003fd6000 */
[----:B------:R-:W-:Y:S02]  /*5f40*/  FSETP.GE.FTZ.AND P5, PT, R196, RZ, PT ;  /* 0x000000ffc400720b */ /* 0x000fe40003fb6000 */
[----:B------:R-:W-:Y:S02]  /*5f50*/  FSETP.GE.FTZ.AND P2, PT, R198, RZ, PT ;  /* 0x000000ffc600720b */ /* 0x000fe40003f56000 */
[-C--:B------:R-:W-:Y:S02]  /*5f60*/  FSEL R130, R205, R202.reuse, P6 ;  /* 0x000000cacd827208 */ /* 0x080fe40003000000 */
[-C--:B------:R-:W-:Y:S02]  /*5f70*/  FSEL R207, R207, R202.reuse, P5 ;  /* 0x000000cacfcf7208 */ /* 0x080fe40002800000 */
[----:B------:R-:W-:Y:S01]  /*5f80*/  FSEL R123, R123, R202, P2 ;  /* 0x000000ca7b7b7208 */ /* 0x000fe20001000000 */
[----:B------:R-:W-:Y:S01]  /*5f90*/  @P1 FADD.FTZ R202, -R202, R19 ;  /* 0x00000013caca1221 */ /* 0x000fe20000010100 */
        /* <DEDUP_REMOVED lines=72> */
.L_x_967:
[----:B------:R-:W-:Y:S01]  /*6420*/  FMUL.FTZ R120, R121, R120 ;  /* 0x0000007879787220 */ /* 0x000fe20000410000 */
[----:B------:R-:W-:Y:S01]  /*6430*/  FMUL.FTZ R127, R124, R127 ;  /* 0x0000007f7c7f7220 */ /* 0x000fe20000410000 */
[----:B-1----:R-:W-:Y:S01]  /*6440*/  LEA R4, R214, UR31, 0x1 ;  /* 0x0000001fd6047c11 */ /* 0x002fe2000f8e08ff */
[----:B------:R-:W-:Y:S01]  /*6450*/  FMUL.FTZ R126, R125, R126 ;  /* 0x0000007e7d7e7220 */ /* 0x000fe20000410000 */
[----:B------:R-:W-:Y:S01]  /*6460*/  FMUL.FTZ R203, R128, R203 ;  /* 0x000000cb80cb7220 */ /* 0x000fe20000410000 */
[----:B------:R-:W-:Y:S01]  /*6470*/  FMUL.FTZ R130, R129, R130 ;  /* 0x0000008281827220 */ /* 0x000fe20000410000 */
[----:B------:R-:W-:Y:S01]  /*6480*/  F2FP.F16.F32.PACK_AB R120, R127, R120 ;  /* 0x000000787f78723e */ /* 0x000fe200000000ff */
[----:B------:R-:W-:Y:S01]  /*6490*/  FMUL.FTZ R207, R196, R207 ;  /* 0x000000cfc4cf7220 */ /* 0x000fe20000410000 */
[----:B------:R-:W-:Y:S01]  /*64a0*/  IMAD.IADD R6, R213, 0x1, R4 ;  /* 0x00000001d5067824 */ /* 0x000fe200078e0204 */
[----:B------:R-:W-:Y:S01]  /*64b0*/  F2FP.F16.F32.PACK_AB R126, R203, R126 ;  /* 0x0000007ecb7e723e */ /* 0x000fe200000000ff */
[----:B------:R-:W-:Y:S01]  /*64c0*/  STS [R199+0x28000], R118 ;  /* 0x02800076c7007388 */ /* 0x000fe20000000800 */
[----:B------:R-:W-:Y:S02]  /*64d0*/  VIADD R7, R4, 0x20 ;  /* 0x0000002004077836 */ /* 0x000fe40000000000 */
[----:B------:R-:W-:Y:S01]  /*64e0*/  FMUL.FTZ R123, R198, R123 ;  /* 0x0000007bc67b7220 */ /* 0x000fe20000410000 */
[----:B------:R-:W-:Y:S01]  /*64f0*/  FMUL.FTZ R202, R131, R202 ;  /* 0x000000ca83ca7220 */ /* 0x000fe20000410000 */
[----:B------:R1:W-:Y:S01]  /*6500*/  STS [R199+0x28400], R120 ;  /* 0x02840078c7007388 */ /* 0x0003e20000000800 */
[----:B------:R-:W-:Y:S01]  /*6510*/  @P4 VIADD R7, R4, 0xffffffe0 ;  /* 0xffffffe004074836 */ /* 0x000fe20000000000 */
[----:B------:R-:W-:Y:S01]  /*6520*/  F2FP.F16.F32.PACK_AB R130, R207, R130 ;  /* 0x00000082cf82723e */ /* 0x000fe200000000ff */
[----:B------:R-:W-:Y:S01]  /*6530*/  IMAD R121, R250, UR9, RZ ;  /* 0x00000009fa797c24 */ /* 0x000fe2000f8e02ff */
[----:B------:R-:W-:Y:S01]  /*6540*/  STS [R6+-0x2000], R119 ;  /* 0xffe0007706007388 */ /* 0x000fe20000000800 */
[----:B------:R-:W-:Y:S01]  /*6550*/  IMAD.IADD R97, R213, 0x1, R7 ;  /* 0x00000001d5617824 */ /* 0x000fe200078e0207 */
[----:B------:R-:W-:Y:S02]  /*6560*/  F2FP.F16.F32.PACK_AB R122, R201, R122 ;  /* 0x0000007ac97a723e */ /* 0x000fe400000000ff */
[----:B------:R-:W-:Y:S01]  /*6570*/  STS [R6+-0x1c00], R126 ;  /* 0xffe4007e06007388 */ /* 0x000fe20000000800 */
[----:B------:R-:W-:Y:S02]  /*6580*/  F2FP.F16.F32.PACK_AB R202, R202, R123 ;  /* 0x0000007bcaca723e */ /* 0x000fe400000000ff */
[--C-:B------:R-:W-:Y:S01]  /*6590*/  SHF.R.U32.HI R230, RZ, 0x1, R219.reuse ;  /* 0x00000001ffe67819 */ /* 0x100fe200000116db */
[----:B------:R-:W-:Y:S03]  /*65a0*/  STS [R7+-0x2000], R204 ;  /* 0xffe000cc07007388 */ /* 0x000fe60000000800 */
[----:B------:R-:W-:Y:S01]  /*65b0*/  LOP3.LUT R4, R230, 0x10, RZ, 0xc0, !PT ;  /* 0x00000010e6047812 */ /* 0x000fe200078ec0ff */
[----:B------:R-:W-:Y:S03]  /*65c0*/  STS [R7+-0x1c00], R130 ;  /* 0xffe4008207007388 */ /* 0x000fe60000000800 */
[----:B------:R-:W-:Y:S01]  /*65d0*/  LOP3.LUT R5, R4, 0x8, R219, 0xf8, !PT ;  /* 0x0000000804057812 */ /* 0x000fe200078ef8db */
[----:B------:R-:W-:Y:S01]  /*65e0*/  STS [R97+-0x2000], R122 ;  /* 0xffe0007a61007388 */ /* 0x000fe20000000800 */
[----:B------:R-:W-:Y:S02]  /*65f0*/  LOP3.LUT R4, R84, 0x1c0, R3, 0xf8, !PT ;  /* 0x000001c054047812 */ /* 0x000fe400078ef803 */
[----:B------:R-:W-:Y:S01]  /*6600*/  LOP3.LUT R5, R5, R2, RZ, 0x3c, !PT ;  /* 0x0000000205057212 */ /* 0x000fe200078e3cff */
[----:B------:R-:W-:Y:S01]  /*6610*/  STS [R97+-0x1c00], R202 ;  /* 0xffe400ca61007388 */ /* 0x000fe20000000800 */
[----:B------:R-:W-:Y:S02]  /*6620*/  LOP3.LUT R4, R4, 0x38, R217, 0x78, !PT ;  /* 0x0000003804047812 */ /* 0x000fe400078e78d9 */
[----:B------:R-:W-:Y:S01]  /*6630*/  LOP3.LUT R5, R5, 0x200, R216, 0xf8, !PT ;  /* 0x0000020005057812 */ /* 0x000fe200078ef8d8 */
[----:B------:R-:W-:Y:S01]  /*6640*/  BAR.SYNC.DEFER_BLOCKING 0x0 ;  /* 0x0000000000007b1d */ /* 0x000fe20000010000 */
[----:B------:R-:W-:Y:S02]  /*6650*/  LOP3.LUT R4, R4, 0x200, R3, 0xf8, !PT ;  /* 0x0000020004047812 */ /* 0x000fe400078ef803 */
[C---:B------:R-:W-:Y:S02]  /*6660*/  LEA R228, R5.reuse, UR4, 0x1 ;  /* 0x0000000405e47c11 */ /* 0x040fe4000f8e08ff */
[----:B------:R-:W-:Y:S02]  /*6670*/  LEA R231, R4, UR4, 0x1 ;  /* 0x0000000404e77c11 */ /* 0x000fe4000f8e08ff */
        /* <DEDUP_REMOVED lines=108> */
[----:B------:R-:W-:Y:S02]  /*6d40*/  ISETP.GE.AND P2, PT, R210, UR8, PT ;  /* 0x00000008d2007c0c */ /* 0x000fe4000bf46270 */
[----:B------:R-:W-:Y:S01]  /*6d50*/  LEA.HI.X.SX32 R243, R5, R243, 0x1, P1 ;  /* 0x000000f305f37211 */ /* 0x000fe200008f0eff */
[----:B------:R-:W-:Y:S01]  /*6d60*/  IMAD.U32 R5, RZ, RZ, UR49 ;  /* 0x00000031ff057e24 */ /* 0x000fe2000f8e00ff */
[----:B------:R-:W-:Y:S02]  /*6d70*/  LEA R8, P1, R7, R242, 0x1 ;  /* 0x000000f207087211 */ /* 0x000fe400078208ff */
[----:B------:R-:W-:Y:S02]  /*6d80*/  LEA R7, R6, UR4, 0x1 ;  /* 0x0000000406077c11 */ /* 0x000fe4000f8e08ff */
[----:B------:R-:W-:Y:S02]  /*6d90*/  LEA.HI.X R9, R4, R243, R5, 0x1, P1 ;  /* 0x000000f304097211 */ /* 0x000fe400008f0c05 */
[----:B------:R-:W-:Y:S01]  /*6da0*/  ISETP.GE.AND P1, PT, R209, UR8, PT ;  /* 0x00000008d1007c0c */ /* 0x000fe2000bf26270 */
        /* <DEDUP_REMOVED lines=41> */
.L_x_968:
[----:B------:R-:W-:Y:S01]  /*7040*/  LEA R232, R220, UR4, 0x1 ;  /* 0x00000004dce87c11 */ /* 0x000fe2000f8e08ff */
[----:B------:R-:W-:Y:S01]  /*7050*/  LDSM.16.MT88.4 R16, [R231+0x18000] ;  /* 0x01800000e710783b */ /* 0x000fe20000004200 */
[----:B------:R-:W-:Y:S01]  /*7060*/  PLOP3.LUT P2, PT, PT, PT, UP0, 0x80, 0x8 ;  /* 0x000000000008781c */ /* 0x000fe20003f4f008 */
[----:B------:R-:W-:Y:S02]  /*7070*/  @UP0 UIADD3 UR62, UP1, UPT, UR56, -0x100, URZ ;  /* 0xffffff00383e0890 */ /* 0x000fe4000ff3e0ff */
[----:B------:R-:W1:Y:S01]  /*7080*/  LDSM.16.M88.4 R128, [R232+0x28000] ;  /* 0x02800000e880783b */ /* 0x000e620000000200 */
[C---:B------:R-:W-:Y:S01]  /*7090*/  IMAD.IADD R104, R227.reuse, 0x1, R232 ;  /* 0x00000001e3687824 */ /* 0x040fe200078e02e8 */
        /* <DEDUP_REMOVED lines=378> */
[----:B------:R-:W1:Y:S01]  /*8840*/  S2R R0, SR_TID.X ;  /* 0x0000000000007919 */ /* 0x000e620000002100 */
[C---:B------:R-:W-:Y:S01]  /*8850*/  SHF.L.U32 R2, R219.reuse, 0x4, RZ ;  /* 0x00000004db027819 */ /* 0x040fe200000006ff */
[----:B------:R-:W2:Y:S01]  /*8860*/  LDCU UR8, c[0x0][0x500] ;  /* 0x0000a000ff0877ac */ /* 0x000ea20008000800 */
[C---:B------:R-:W-:Y:S02]  /*8870*/  SHF.L.U32 R3, R219.reuse, 0x5, RZ ;  /* 0x00000005db037819 */ /* 0x040fe400000006ff */
[----:B------:R-:W-:Y:S01]  /*8880*/  LOP3.LUT R5, R2, 0x1c0, RZ, 0xc0, !PT ;  /* 0x000001c002057812 */ /* 0x000fe200078ec0ff */
[----:B------:R-:W3:Y:S01]  /*8890*/  LDCU UR9, c[0x0][0x4fc] ;  /* 0x00009f80ff0977ac */ /* 0x000ee20008000800 */
[----:B------:R-:W-:Y:S02]  /*88a0*/  SHF.L.U32 R2, R219, 0x1, RZ ;  /* 0x00000001db027819 */ /* 0x000fe400000006ff */
[----:B------:R-:W-:Y:S01]  /*88b0*/  LOP3.LUT R3, R3, 0x400, RZ, 0xc0, !PT ;  /* 0x0000040003037812 */ /* 0x000fe200078ec0ff */
[----:B------:R-:W-:Y:S01]  /*88c0*/  UISETP.NE.AND UP0, UPT, UR40, -0x1, UPT ;  /* 0xffffffff2800788c */ /* 0x000fe2000bf05270 */
[----:B------:R-:W-:Y:S01]  /*88d0*/  LOP3.LUT P0, RZ, R219, 0x10, RZ, 0xc0, !PT ;  /* 0x00000010dbff7812 */ /* 0x000fe2000780c0ff */
[----:B------:R-:W-:Y:S01]  /*88e0*/  UMOV UR24, UR18 ;  /* 0x0000001200187c82 */ /* 0x000fe20008000000 */
[----:B------:R-:W-:Y:S01]  /*88f0*/  LOP3.LUT R3, R3, 0x6, R2, 0xf8, !PT ;  /* 0x0000000603037812 */ /* 0x000fe200078ef802 */
[----:B------:R-:W-:Y:S01]  /*8900*/  UISETP.NE.AND UP1, UPT, UR40, -0x1, UPT ;  /* 0xffffffff2800788c */ /* 0x000fe2000bf25270 */
        /* <DEDUP_REMOVED lines=106> */
[----:B---3--:R-:W-:Y:S01]  /*8fb0*/  FMUL.FTZ R20, R20, UR9 ;  /* 0x0000000914147c20 */ /* 0x008fe20008410000 */
        /* <DEDUP_REMOVED lines=148> */
[----:B------:R-:W-:Y:S01]  /*9900*/  @UP0 UIADD3 UR16, UPT, UPT, UR9, UR16, URZ ;  /* 0x0000001009100290 */ /* 0x000fe2000fffe0ff */
[----:B------:R-:W-:Y:S02]  /*9910*/  @UP0 UMOV UR36, UR8 ;  /* 0x0000000800240c82 */ /* 0x000fe40008000000 */
        /* <DEDUP_REMOVED lines=26> */
.L_x_970:
        /* <DEDUP_REMOVED lines=13> */
.L_x_971:
[----:B------:R-:W2:Y:S01]  /*9b90*/  LDCU.64 UR8, c[0x0][0x5c8] ;  /* 0x0000b900ff0877ac */ /* 0x000ea20008000a00 */
[----:B------:R-:W-:-:S04]  /*9ba0*/  UIADD3 UR12, UPT, UPT, UR38, UR40, URZ ;  /* 0x00000028260c7290 */ /* 0x000fc8000fffe0ff */
[----:B--2---:R-:W-:Y:S02]  /*9bb0*/  UIMAD.WIDE.U32 UR38, UR12, UR8, URZ ;  /* 0x000000080c2672a5 */ /* 0x004fe4000f8e00ff */
[----:B------:R-:W-:-:S04]  /*9bc0*/  UIMAD UR12, UR12, UR9, URZ ;  /* 0x000000090c0c72a4 */ /* 0x000fc8000f8e02ff */
[----:B------:R-:W-:-:S06]  /*9bd0*/  UIADD3 UR12, UPT, UPT, UR39, UR12, URZ ;  /* 0x0000000c270c7290 */ /* 0x000fcc000fffe0ff */
[----:B------:R-:W-:-:S07]  /*9be0*/  MOV R6, UR12 ;  /* 0x0000000c00067c02 */ /* 0x000fce0008000f00 */
.L_x_972:
[----:B------:R-:W-:Y:S01]  /*9bf0*/  BAR.SYNC.DEFER_BLOCKING 0x0 ;  /* 0x0000000000007b1d */ /* 0x000fe20000010000 */
[----:B------:R-:W-:Y:S01]  /*9c00*/  LOP3.LUT R2, R217, 0x1f8, RZ, 0xc0, !PT ;  /* 0x000001f8d9027812 */ /* 0x000fe200078ec0ff */
[----:B------:R-:W-:Y:S01]  /*9c10*/  USHF.L.U32 UR14, UR41, 0x6, URZ ;  /* 0x00000006290e7899 */ /* 0x000fe200080006ff */
[----:B------:R-:W-:Y:S01]  /*9c20*/  VIADD R53, R0, 0x20 ;  /* 0x0000002000357836 */ /* 0x000fe20000000000 */
[----:B------:R-:W-:Y:S01]  /*9c30*/  USHF.L.U32 UR13, UR41, 0x6, URZ ;  /* 0x00000006290d7899 */ /* 0x000fe200080006ff */
[----:B------:R-:W-:Y:S01]  /*9c40*/  LOP3.LUT R2, R2, 0x38, R219, 0x78, !PT ;  /* 0x0000003802027812 */ /* 0x000fe200078e78db */
[----:B------:R-:W-:Y:S01]  /*9c50*/  UIMAD.WIDE.U32 UR44, UR14, UR10, URZ ;  /* 0x0000000a0e2c72a5 */ /* 0x000fe2000f8e00ff */
[----:B------:R-:W-:Y:S01]  /*9c60*/  BSSY.RECONVERGENT B0, `(.L_x_973) ;  /* 0x000003e000007945 */ /* 0x000fe20003800200 */
[----:B------:R-:W2:Y:S01]  /*9c70*/  S2R R81, SR_TID.X ;  /* 0x0000000000517919 */ /* 0x000ea20000002100 */
[--C-:B------:R-:W-:Y:S01]  /*9c80*/  LOP3.LUT R7, R2, 0x1e00, R217.reuse, 0xf8, !PT ;  /* 0x00001e0002077812 */ /* 0x100fe200078ef8d9 */
[----:B------:R-:W-:Y:S01]  /*9c90*/  USHF.R.S32.HI UR15, URZ, 0x1f, UR14 ;  /* 0x0000001fff0f7899 */ /* 0x000fe2000801140e */
[----:B-1----:R-:W1:Y:S01]  /*9ca0*/  LDC.64 R2, c[0x0][0x5d8] ;  /* 0x00017600ff027b82 */ /* 0x002e620000000a00 */
[----:B------:R-:W-:Y:S01]  /*9cb0*/  IMAD.U32 R4, RZ, RZ, UR44 ;  /* 0x0000002cff047e24 */ /* 0x000fe2000f8e00ff */
[----:B------:R-:W-:Y:S01]  /*9cc0*/  LEA R7, R7, UR4, 0x1 ;  /* 0x0000000407077c11 */ /* 0x000fe2000f8e08ff */
[----:B------:R-:W-:Y:S01]  /*9cd0*/  IMAD.U32 R5, RZ, RZ, UR45 ;  /* 0x0000002dff057e24 */ /* 0x000fe2000f8e00ff */
[----:B------:R-:W-:Y:S01]  /*9ce0*/  UIMAD UR12, UR15, UR10, URZ ;  /* 0x0000000a0f0c72a4 */ /* 0x000fe2000f8e02ff */
[----:B------:R-:W-:Y:S01]  /*9cf0*/  IMAD.U32 R55, RZ, RZ, UR45 ;  /* 0x0000002dff377e24 */ /* 0x000fe2000f8e00ff */
[----:B------:R-:W-:Y:S01]  /*9d00*/  LOP3.LUT R217, R4, 0x38, R217, 0xf8, !PT ;  /* 0x0000003804d97812 */ /* 0x000fe200078ef8d9 */
[----:B------:R-:W-:Y:S01]  /*9d10*/  UIADD3 UR37, UPT, UPT, -UR13, UR37, URZ ;  /* 0x000000250d257290 */ /* 0x000fe2000fffe1ff */
[----:B------:R-:W-:Y:S01]  /*9d20*/  IMAD.U32 R54, RZ, RZ, UR44 ;  /* 0x0000002cff367e24 */ /* 0x000fe2000f8e00ff */
[----:B------:R-:W-:Y:S01]  /*9d30*/  UIMAD UR12, UR14, UR11, UR12 ;  /* 0x0000000b0e0c72a4 */ /* 0x000fe2000f8e020c */
[----:B------:R-:W3:Y:S01]  /*9d40*/  LDC.64 R4, c[0x0][0x5e0] ;  /* 0x00017800ff047b82 */ /* 0x000ee20000000a00 */
[----:B------:R-:W-:Y:S01]  /*9d50*/  IADD3 R72, P0, PT, R217, UR36, RZ ;  /* 0x00000024d9487c10 */ /* 0x000fe2000ff1e0ff */
[----:B------:R4:W2:Y:S01]  /*9d60*/  LDS.128 R48, [R7+0x19000] ;  /* 0x0190000007307984 */ /* 0x0008a20000000c00 */
[----:B------:R-:W-:-:S02]  /*9d70*/  ISETP.GE.AND P4, PT, R0, UR37, PT ;  /* 0x0000002500007c0c */ /* 0x000fc4000bf86270 */
[----:B------:R-:W-:Y:S01]  /*9d80*/  IMAD.U32 R52, RZ, RZ, UR12 ;  /* 0x0000000cff347e24 */ /* 0x000fe2000f8e00ff */
[----:B------:R-:W-:Y:S01]  /*9d90*/  ISETP.GE.AND P6, PT, R53, UR37, PT ;  /* 0x0000002535007c0c */ /* 0x000fe2000bfc6270 */
[----:B------:R4:W3:Y:S03]  /*9da0*/  LDS.128 R44, [R7+0x1b000] ;  /* 0x01b00000072c7984 */ /* 0x0008e60000000c00 */
[----:B------:R-:W-:Y:S01]  /*9db0*/  IADD3.X R73, PT, PT, R55, UR16, R52, P0, !PT ;  /* 0x0000001037497c10 */ /* 0x000fe200087fe434 */
[----:B------:R4:W3:Y:S01]  /*9dc0*/  LDS.128 R40, [R7+0x1d000] ;  /* 0x01d0000007287984 */ /* 0x0008e20000000c00 */
[----:B------:R-:W-:-:S03]  /*9dd0*/  IADD3 R68, P0, PT, R0, 0x20, RZ ;  /* 0x0000002000447810 */ /* 0x000fc60007f1e0ff */
[----:B------:R4:W3:Y:S01]  /*9de0*/  LDS.128 R36, [R7+0x20000] ;  /* 0x0200000007247984 */ /* 0x0008e20000000c00 */
[----:B-1----:R-:W-:-:S03]  /*9df0*/  IMAD.WIDE.U32 R72, R2, UR20, R72 ;  /* 0x0000001402487c25 */ /* 0x002fc6000f8e0048 */
[----:B------:R4:W1:Y:S01]  /*9e00*/  LDS.128 R32, [R7+0x21000] ;  /* 0x0210000007207984 */ /* 0x0008620000000c00 */
[----:B--2---:R-:W-:Y:S02]  /*9e10*/  IMAD.SHL.U32 R81, R81, 0x8, RZ ;  /* 0x0000000851517824 */ /* 0x004fe400078e00ff */
[----:B------:R-:W-:Y:S01]  /*9e20*/  IMAD.U32 R2, RZ, RZ, UR8 ;  /* 0x00000008ff027e24 */ /* 0x000fe2000f8e00ff */
[----:B------:R4:W2:Y:S01]  /*9e30*/  LDS.128 R28, [R7+0x22000] ;  /* 0x02200000071c7984 */ /* 0x0008a20000000c00 */
[----:B------:R-:W-:Y:S01]  /*9e40*/  IMAD.X R69, RZ, RZ, RZ, P0 ;  /* 0x000000ffff457224 */ /* 0x000fe200000e06ff */
[----:B------:R-:W-:Y:S01]  /*9e50*/  LOP3.LUT R81, R81, 0x38, RZ, 0xc0, !PT ;  /* 0x0000003851517812 */ /* 0x000fe200078ec0ff */
[----:B------:R-:W-:Y:S01]  /*9e60*/  IMAD R3, R3, UR20, R73 ;  /* 0x0000001403037c24 */ /* 0x000fe2000f8e0249 */
[----:B------:R4:W1:Y:S02]  /*9e70*/  LDS.128 R24, [R7+0x23000] ;  /* 0x0230000007187984 */ /* 0x0008640000000c00 */
[----:B------:R-:W-:-:S02]  /*9e80*/  LOP3.LUT R78, R81, 0xc0, RZ, 0xfc, !PT ;  /* 0x000000c0514e7812 */ /* 0x000fc400078efcff */
[----:B------:R4:W1:Y:S01]  /*9e90*/  LDS.128 R20, [R7+0x24000] ;  /* 0x0240000007147984 */ /* 0x0008620000000c00 */
[C---:B------:R-:W-:Y:S02]  /*9ea0*/  LOP3.LUT R79, R81.reuse, 0x80, RZ, 0xfc, !PT ;  /* 0x00000080514f7812 */ /* 0x040fe400078efcff */
[----:B------:R-:W-:Y:S01]  /*9eb0*/  LOP3.LUT R80, R81, 0x40, RZ, 0xfc, !PT ;  /* 0x0000004051507812 */ /* 0x000fe200078efcff */
[----:B------:R4:W1:Y:S04]  /*9ec0*/  LDS.128 R16, [R7+0x25000] ;  /* 0x0250000007107984 */ /* 0x0008680000000c00 */
[----:B------:R4:W1:Y:S04]  /*9ed0*/  LDS.128 R12, [R7+0x26000] ;  /* 0x02600000070c7984 */ /* 0x0008680000000c00 */
[----:B------:R4:W1:Y:S01]  /*9ee0*/  LDS.128 R8, [R7+0x27000] ;  /* 0x0270000007087984 */ /* 0x0008620000000c00 */
[----:B---3--:R-:W-:Y:S05]  /*9ef0*/  @P4 BRA `(.L_x_974) ;  /* 0x0000000000504947 */ /* 0x008fea0003800000 */
[----:B------:R-:W3:Y:S01]  /*9f00*/  LDCU UR16, c[0x0][0x440] ;  /* 0x00008800ff1077ac */ /* 0x000ee20008000800 */
[----:B------:R-:W2:Y:S01]  /*9f10*/  LDS.128 R64, [R7+0x1a000] ;  /* 0x01a0000007407984 */ /* 0x000ea20000000c00 */
[----:B------:R-:W-:Y:S01]  /*9f20*/  IMAD.MOV.U32 R70, RZ, RZ, R72 ;  /* 0x000000ffff467224 */ /* 0x000fe200078e0048 */
[----:B------:R-:W4:Y:S02]  /*9f30*/  LDCU.64 UR12, c[0x0][0x560] ;  /* 0x0000ac00ff0c77ac */ /* 0x000f240008000a00 */
[----:B------:R-:W1:Y:S01]  /*9f40*/  LDS.128 R60, [R7+0x1c000] ;  /* 0x01c00000073c7984 */ /* 0x000e620000000c00 */
[----:B------:R-:W-:-:S03]  /*9f50*/  IMAD.MOV.U32 R71, RZ, RZ, R3 ;  /* 0x000000ffff477224 */ /* 0x000fc600078e0003 */
[----:B------:R-:W1:Y:S01]  /*9f60*/  LDS.128 R56, [R7+0x1e000] ;  /* 0x01e0000007387984 */ /* 0x000e620000000c00 */
[----:B------:R-:W-:-:S04]  /*9f70*/  IMAD.WIDE.U32 R76, R0, UR10, R70 ;  /* 0x0000000a004c7c25 */ /* 0x000fc8000f8e0046 */
[----:B------:R-:W-:Y:S01]  /*9f80*/  IMAD R70, R0, UR11, R77 ;  /* 0x0000000b00467c24 */ /* 0x000fe2000f8e024d */
[----:B---3--:R-:W-:Y:S02]  /*9f90*/  ISETP.GE.AND P3, PT, R81, UR16, PT ;  /* 0x0000001051007c0c */ /* 0x008fe4000bf66270 */
[----:B------:R-:W-:Y:S02]  /*9fa0*/  ISETP.GE.AND P2, PT, R80, UR16, PT ;  /* 0x0000001050007c0c */ /* 0x000fe4000bf46270 */
[----:B------:R-:W-:Y:S02]  /*9fb0*/  ISETP.GE.AND P1, PT, R79, UR16, PT ;  /* 0x000000104f007c0c */ /* 0x000fe4000bf26270 */
[----:B------:R-:W-:Y:S02]  /*9fc0*/  ISETP.GE.AND P0, PT, R78, UR16, PT ;  /* 0x000000104e007c0c */ /* 0x000fe4000bf06270 */
[----:B----4-:R-:W-:-:S04]  /*9fd0*/  LEA R74, P5, R76, UR12, 0x1 ;  /* 0x0000000c4c4a7c11 */ /* 0x010fc8000f8a08ff */
[----:B------:R-:W-:Y:S01]  /*9fe0*/  LEA.HI.X R75, R76, UR13, R70, 0x1, P5 ;  /* 0x0000000d4c4b7c11 */ /* 0x000fe2000a8f0c46 */
[----:B------:R-:W3:Y:S04]  /*9ff0*/  @!P3 LDS.128 R52, [R7+0x18000] ;  /* 0x018000000734b984 */ /* 0x000ee80000000c00 */
[----:B--2---:R2:W-:Y:S04]  /*a000*/  @!P2 STG.E.128 desc[UR32][R74.64+0x80], R64 ;  /* 0x000080404a00a986 */ /* 0x0045e8000c101d20 */
[----:B-1----:R2:W-:Y:S04]  /*a010*/  @!P1 STG.E.128 desc[UR32][R74.64+0x100], R60 ;  /* 0x0001003c4a009986 */ /* 0x0025e8000c101d20 */
[----:B------:R2:W-:Y:S04]  /*a020*/  @!P0 STG.E.128 desc[UR32][R74.64+0x180], R56 ;  /* 0x000180384a008986 */ /* 0x0005e8000c101d20 */
[----:B---3--:R2:W-:Y:S02]  /*a030*/  @!P3 STG.E.128 desc[UR32][R74.64], R52 ;  /* 0x000000344a00b986 */ /* 0x0085e4000c101d20 */
.L_x_974:
[----:B------:R-:W-:Y:S05]  /*a040*/  BSYNC.RECONVERGENT B0 ;  /* 0x0000000000007941 */ /* 0x000fea0003800200 */
.L_x_973:
[----:B--2---:R2:W3:Y:S01]  /*a050*/  LDS.128 R52, [R7+0x1f000] ;  /* 0x01f0000007347984 */ /* 0x0044e20000000c00 */
[----:B------:R-:W-:Y:S04]  /*a060*/  BSSY.RECONVERGENT B0, `(.L_x_975) ;  /* 0x0000014000007945 */ /* 0x000fe80003800200 */
[----:B------:R-:W-:Y:S05]  /*a070*/  @P6 BRA `(.L_x_976) ;  /* 0x0000000000486947 */ /* 0x000fea0003800000 */
[----:B------:R-:W1:Y:S01]  /*a080*/  LDCU UR16, c[0x0][0x440] ;  /* 0x00008800ff1077ac */ /* 0x000e620008000800 */
[----:B--2-4-:R-:W-:Y:S02]  /*a090*/  IMAD R7, R69, UR10, RZ ;  /* 0x0000000a45077c24 */ /* 0x014fe4000f8e02ff */
        /* <DEDUP_REMOVED lines=15> */
[----:B---3--:R1:W-:Y:S02]  /*a190*/  @!P0 STG.E.128 desc[UR32][R58.64+0x180], R52 ;  /* 0x000180343a008986 */ /* 0x0083e4000c101d20 */
.L_x_976:
[----:B------:R-:W-:Y:S05]  /*a1a0*/  BSYNC.RECONVERGENT B0 ;  /* 0x0000000000007941 */ /* 0x000fea0003800200 */
.L_x_975:
[----:B-1----:R-:W-:Y:S01]  /*a1b0*/  MOV R40, R81 ;  /* 0x0000005100287202 */ /* 0x002fe20000000f00 */
        /* <DEDUP_REMOVED lines=10> */
[----:B------:R-:W1:Y:S01]  /*a260*/  LDCU UR12, c[0x0][0x440] ;  /* 0x00008800ff0c77ac */ /* 0x000e620008000800 */
[----:B------:R-:W-:Y:S01]  /*a270*/  IMAD.MOV.U32 R4, RZ, RZ, R2 ;  /* 0x000000ffff047224 */ /* 0x000fe200078e0002 */
[----:B------:R-:W3:Y:S03]  /*a280*/  LDCU.64 UR10, c[0x0][0x568] ;  /* 0x0000ad00ff0a77ac */ /* 0x000ee60008000a00 */
[----:B--2-4-:R-:W-:-:S04]  /*a290*/  IMAD.WIDE.U32 R6, R0, UR8, R4 ;  /* 0x0000000800067c25 */ /* 0x014fc8000f8e0004 */
        /* <DEDUP_REMOVED lines=11> */
.L_x_978:
[----:B------:R-:W-:Y:S05]  /*a350*/  BSYNC.RECONVERGENT B0 ;  /* 0x0000000000007941 */ /* 0x000fea0003800200 */
.L_x_977:
        /* <DEDUP_REMOVED lines=18> */
.L_x_946:
[----:B------:R-:W-:Y:S05]  /*a480*/  BSYNC.RECONVERGENT B1 ;  /* 0x0000000000017941 */ /* 0x000fea0003800200 */
.L_x_924:
[----:B------:R-:W4:Y:S01]  /*a490*/  LDCU UR9, c[0x0][0x438] ;  /* 0x00008700ff0977ac */ /* 0x000f220008000800 */
[----:B------:R-:W3:Y:S01]  /*a4a0*/  LDCU UR10, c[0x0][0x370] ;  /* 0x00006e00ff0a77ac */ /* 0x000ee20008000800 */
[----:B----4-:R-:W-:-:S04]  /*a4b0*/  UIADD3 UR9, UPT, UPT, UR9, 0x3f, URZ ;  /* 0x0000003f09097890 */ /* 0x010fc8000fffe0ff */
        /* <DEDUP_REMOVED lines=8> */
.L_x_980:
        /* <DEDUP_REMOVED lines=12> */
.L_x_1280:


//--------------------- .text._ZN5flash44flash_bwd_dq_dk_dv_loop_seqk_parallel_kernelI23Flash_bwd_kernel_traitsILi256ELi64ELi64ELi8ELi4ELi2ELi2ELb0ELb0EN7cutlass6half_tE19Flash_kernel_traitsILi256ELi64ELi64ELi8ES3_EELb0ELb1ELb0ELb0ELb0ELb0ELb1EEEvNS_16Flash_bwd_paramsE --------------------------
	.section	.text._ZN5flash44flash_bwd_dq_dk_dv_loop_seqk_parallel_kernelI23Flash_bwd_kernel_traitsILi256ELi64ELi64ELi8ELi4ELi2ELi2ELb0ELb0EN7cutlass6half_tE19Flash_kernel_traitsILi256ELi64ELi64ELi8ES3_EELb0ELb1ELb0ELb0ELb0ELb0ELb1EEEvNS_16Flash_bwd_paramsE,"ax",@progbits
	.align	128
        .global         _ZN5flash44flash_bwd_dq_dk_dv_loop_seqk_parallel_kernelI23Flash_bwd_kernel_traitsILi256ELi64ELi64ELi8ELi4ELi2ELi2ELb0ELb0EN7cutlass6half_tE19Flash_kernel_traitsILi256ELi64ELi64ELi8ES3_EELb0ELb1ELb0ELb0ELb0ELb0ELb1EEEvNS_16Flash_bwd_paramsE
        .type           _ZN5flash44flash_bwd_dq_dk_dv_loop_seqk_parallel_kernelI23Flash_bwd_kernel_traitsILi256ELi64ELi64ELi8ELi4ELi2ELi2ELb0ELb0EN7cutlass6half_tE19Flash_kernel_traitsILi256ELi64ELi64ELi8ES3_EELb0ELb1ELb0ELb0ELb0ELb0ELb1EEEvNS_16Flash_bwd_paramsE,@function
        .size           _ZN5flash44flash_bwd_dq_dk_dv_loop_seqk_parallel_kernelI23Flash_bwd_kernel_traitsILi256ELi64ELi64ELi8ELi4ELi2ELi2ELb0ELb0EN7cutlass6half_tE19Flash_kernel_traitsILi256ELi64ELi64ELi8ES3_EELb0ELb1ELb0ELb0ELb0ELb0ELb1EEEvNS_16Flash_bwd_paramsE,(.L_x_1281 - _ZN5flash44flash_bwd_dq_dk_dv_loop_seqk_parallel_kernelI23Flash_bwd_kernel_traitsILi256ELi64ELi64ELi8ELi4ELi2ELi2ELb0ELb0EN7cutlass6half_tE19Flash_kernel_traitsILi256ELi64ELi64ELi8ES3_EELb0ELb1ELb0ELb0ELb0ELb0ELb1EEEvNS_16Flash_bwd_paramsE)
        .other          _ZN5flash44flash_bwd_dq_dk_dv_loop_seqk_parallel_kernelI23Flash_bwd_kernel_traitsILi256ELi64ELi64ELi8ELi4ELi2ELi2ELb0ELb0EN7cutlass6half_tE19Flash_kernel_traitsILi256ELi64ELi64ELi8ES3_EELb0ELb1ELb0ELb0ELb0ELb0ELb1EEEvNS_16Flash_bwd_paramsE,@"STO_CUDA_ENTRY STV_DEFAULT"
_ZN5flash44flash_bwd_dq_dk_dv_loop_seqk_parallel_kernelI23Flash_bwd_kernel_traitsILi256ELi64ELi64ELi8ELi4ELi2ELi2ELb0ELb0EN7cutlass6half_tE19Flash_kernel_traitsILi256ELi64ELi64ELi8ES3_EELb0ELb1ELb0ELb0ELb0ELb0ELb1EEEvNS_16Flash_bwd_paramsE:
.text._ZN5flash44flash_bwd_dq_dk_dv_loop_seqk_parallel_kernelI23Flash_bwd_kernel_traitsILi256ELi64ELi64ELi8ELi4ELi2ELi2ELb0ELb0EN7cutlass6half_tE19Flash_kernel_traitsILi256ELi64ELi64ELi8ES3_EELb0ELb1ELb0ELb0ELb0ELb0ELb1EEEvNS_16Flash_bwd_paramsE:
        /* <DEDUP_REMOVED lines=14> */
[----:B------:R-:W4:Y:S01]  /*00e0*/  LDCU.64 UR4, c[0x0][0x468] ;  /* 0x00008d00ff0477ac */ /* 0x000f220008000a00 */
[----:B------:R-:W5:Y:S06]  /*00f0*/  LDCU.U8 UR8, c[0x0][0x532] ;  /* 0x0000a640ff0877ac */ /* 0x000f6c0008000000 */
[----:B------:R-:W-:Y:S01]  /*0100*/  S2UR UR23, SR_CTAID.Z ;  /* 0x00000000001779c3 */ /* 0x000fe20000002700 */
[----:B------:R-:W3:Y:S01]  /*0110*/  LDCU UR10, c[0x0][0x438] ;  /* 0x00008700ff0a77ac */ /* 0x000ee20008000800 */
[----:B------:R-:W3:Y:S06]  /*0120*/  LDCU.64 UR34, c[0x0][0x358] ;  /* 0x00006b00ff2277ac */ /* 0x000eec0008000a00 */
[----:B------:R-:W-:Y:S01]  /*0130*/  S2UR UR21, SR_CTAID.X ;  /* 0x00000000001579c3 */ /* 0x000fe20000002500 */
[----:B-1----:R-:W-:-:S02]  /*0140*/  ULEA UR38, UP0, UR41, UR38, 0x2 ;  /* 0x0000002629267291 */ /* 0x002fc4000f8010ff */
[----:B--2---:R-:W-:Y:S02]  /*0150*/  UISETP.NE.U32.AND UP1, UPT, UR6, URZ, UPT ;  /* 0x000000ff0600728c */ /* 0x004fe4000bf25070 */
[----:B------:R-:W-:Y:S02]  /*0160*/  ULEA.HI.X UR39, UR41, UR39, URZ, 0x2, UP0 ;  /* 0x0000002729277291 */ /* 0x000fe400080f14ff */
[----:B------:R-:W-:Y:S01]  /*0170*/  UISETP.NE.U32.AND UP0, UPT, UR6, URZ, UPT ;  /* 0x000000ff0600728c */ /* 0x000fe2000bf05070 */
[----:B------:R-:W-:Y:S01]  /*0180*/  S2UR UR18, SR_CTAID.Y ;  /* 0x00000000001279c3 */ /* 0x000fe20000002600 */
[----:B----4-:R-:W-:Y:S02]  /*0190*/  UISETP.EQ.U32.AND UP2, UPT, UR4, URZ, UPT ;  /* 0x000000ff0400728c */ /* 0x010fe4000bf42070 */
[----:B------:R-:W-:Y:S02]  /*01a0*/  UISETP.NE.U32.AND UP6, UPT, UR4, URZ, UPT ;  /* 0x000000ff0400728c */ /* 0x000fe4000bfc5070 */
[----:B------:R-:W-:-:S02]  /*01b0*/  UISETP.NE.AND.EX UP5, UPT, UR7, URZ, UPT, UP1 ;  /* 0x000000ff0700728c */ /* 0x000fc4000bfa5310 */
[----:B------:R-:W-:Y:S01]  /*01c0*/  UISETP.NE.AND.EX UP4, UPT, UR7, URZ, UPT, UP0 ;  /* 0x000000ff0700728c */ /* 0x000fe2000bf85300 */
[----:B------:R-:W1:Y:S01]  /*01d0*/  S2UR UR4, SR_CgaCtaId ;  /* 0x00000000000479c3 */ /* 0x000e620000008800 */
[----:B------:R-:W2:Y:S01]  /*01e0*/  LDCU.64 UR6, c[0x0][0x470] ;  /* 0x00008e00ff0677ac */ /* 0x000ea20008000a00 */
[----:B-----5:R-:W-:Y:S02]  /*01f0*/  UISETP.NE.AND UP3, UPT, UR8, URZ, UPT ;  /* 0x000000ff0800728c */ /* 0x020fe4000bf65270 */
[----:B------:R-:W-:-:S04]  /*0200*/  UISETP.NE.AND.EX UP6, UPT, UR5, URZ, UPT, UP6 ;  /* 0x000000ff0500728c */ /* 0x000fc8000bfc5360 */
[----:B------:R-:W4:Y:S01]  /*0210*/  S2UR UR20, SR_CTAID.Z ;  /* 0x00000000001479c3 */ /* 0x000f220000002700 */
[----:B------:R-:W-:Y:S01]  /*0220*/  UISETP.EQ.OR.EX UP0, UPT, UR5, URZ, !UP3, UP2 ;  /* 0x000000ff0500728c */ /* 0x000fe2000df02720 */
[----:B------:R-:W-:Y:S02]  /*0230*/  UMOV UR8, 0x400 ;  /* 0x0000040000087882 */ /* 0x000fe40000000000 */
[----:B------:R-:W-:Y:S01]  /*0240*/  UMOV UR5, 0x400 ;  /* 0x0000040000057882 */ /* 0x000fe20000000000 */
[----:B------:R-:W-:Y:S02]  /*0250*/  UP2UR UR26, UPR, URZ, 0x1 ;  /* 0x00000001ff1a7883 */ /* 0x000fe40008000000 */
[----:B------:R-:W-:Y:S01]  /*0260*/  UP2UR UR25, UPR, URZ, 0x8 ;  /* 0x00000008ff197883 */ /* 0x000fe20008000000 */
[----:B------:R-:W4:Y:S01]  /*0270*/  LDCU.64 UR28, c[0x0][0x460] ;  /* 0x00008c00ff1c77ac */ /* 0x000f220008000a00 */
[----:B--2---:R-:W-:Y:S01]  /*0280*/  UISETP.NE.U32.AND UP0, UPT, UR6, URZ, UPT ;  /* 0x000000ff0600728c */ /* 0x004fe2000bf05070 */
[----:B------:R-:W2:Y:S01]  /*0290*/  LDCU UR19, c[0x0][0x438] ;  /* 0x00008700ff1377ac */ /* 0x000ea20008000800 */
[----:B------:R-:W2:Y:S01]  /*02a0*/  @!UP4 LDCU UR22, c[0x0][0x434] ;  /* 0x00008680ff16c7ac */ /* 0x000ea20008000800 */
[----:B---3--:R-:W-:-:S02]  /*02b0*/  ULEA UR24, UR24, UR8, 0x18 ;  /* 0x0000000818187291 */ /* 0x008fc4000f8ec0ff */
[----:B-1----:R-:W-:Y:S02]  /*02c0*/  ULEA UR4, UR4, UR5, 0x18 ;  /* 0x0000000504047291 */ /* 0x002fe4000f8ec0ff */
[----:B------:R-:W-:Y:S01]  /*02d0*/  UISETP.NE.AND.EX UP3, UPT, UR7, URZ, UPT, UP0 ;  /* 0x000000ff0700728c */ /* 0x000fe2000bf65300 */
[----:B------:R-:W-:Y:S01]  /*02e0*/  UMOV UR30, 0xffff8000 ;  /* 0xffff8000001e7882 */ /* 0x000fe20000000000 */
[----:B------:R-:W-:Y:S01]  /*02f0*/  UMOV UR31, URZ ;  /* 0x000000ff001f7c82 */ /* 0x000fe20008000000 */
[----:B------:R-:W-:-:S08]  /*0300*/  UMOV UR32, URZ ;  /* 0x000000ff00207c82 */ /* 0x000fd00008000000 */
.L_x_1037:
[----:B-1----:R-:W1:Y:S01]  /*0310*/  LDCU.64 UR8, c[0x0][0x478] ;  /* 0x00008f00ff0877ac */ /* 0x002e620008000a00 */
[----:B------:R-:W-:Y:S02]  /*0320*/  PLOP3.LUT P1, PT, PT, PT, UP3, 0x80, 0x8 ;  /* 0x000000000008781c */ /* 0x000fe40003f2f038 */
[----:B------:R-:W-:Y:S01]  /*0330*/  PLOP3.LUT P4, PT, PT, PT, UP5, 0x80, 0x8 ;  /* 0x000000000008781c */ /* 0x000fe20003f8f058 */
[----:B------:R-:W-:Y:S01]  /*0340*/  @UP3 ULEA UR12, UP0, UR41, UR6, 0x2 ;  /* 0x00000006290c3291 */ /* 0x000fe2000f8010ff */
[----:B------:R-:W-:Y:S01]  /*0350*/  PLOP3.LUT P2, PT, PT, PT, UP4, 0x80, 0x8 ;  /* 0x000000000008781c */ /* 0x000fe20003f4f048 */
[----:B------:R-:W-:Y:S02]  /*0360*/  UISETP.NE.AND UP2, UPT, UR26, URZ, UPT ;  /* 0x000000ff1a00728c */ /* 0x000fe4000bf45270 */
[----:B------:R-:W-:Y:S02]  /*0370*/  @UP3 ULEA.HI.X UR13, UR41, UR7, URZ, 0x2, UP0 ;  /* 0x00000007290d3291 */ /* 0x000fe400080f14ff */
[----:B--2---:R-:W-:-:S02]  /*0380*/  IMAD.U32 R12, RZ, RZ, UR12 ;  /* 0x0000000cff0c7e24 */ /* 0x004fc4000f8e00ff */
[----:B------:R-:W-:Y:S02]  /*0390*/  PLOP3.LUT P3, PT, PT, PT, UP2, 0x80, 0x8 ;  /* 0x000000000008781c */ /* 0x000fe40003f6f028 */
[----:B------:R-:W-:Y:S01]  /*03a0*/  IMAD.U32 R13, RZ, RZ, UR13 ;  /* 0x0000000dff0d7e24 */ /* 0x000fe2000f8e00ff */
[----:B----4-:R-:W-:Y:S02]  /*03b0*/  UIMAD.WIDE.U32 UR12, UR41, 0x4, UR28 ;  /* 0x00000004290c78a5 */ /* 0x010fe4000f8e001c */
[----:B-1----:R-:W-:Y:S01]  /*03c0*/  UISETP.NE.U32.AND UP0, UPT, UR8, URZ, UPT ;  /* 0x000000ff0800728c */ /* 0x002fe2000bf05070 */
[----:B------:R-:W-:Y:S01]  /*03d0*/  IMAD.U32 R6, RZ, RZ, UR38 ;  /* 0x00000026ff067e24 */ /* 0x000fe2000f8e00ff */
[----:B------:R-:W3:Y:S02]  /*03e0*/  @P1 LDG.E R3, desc[UR34][R12.64] ;  /* 0x000000220c031981 */ /* 0x000ee4000c1e1900 */
        /* <DEDUP_REMOVED lines=11> */
[----:B-----5:R-:W5:Y:S04]  /*04a0*/  @P4 LDG.E R4, desc[UR34][R8.64] ;  /* 0x0000002208044981 */ /* 0x020f68000c1e1900 */
        /* <DEDUP_REMOVED lines=10> */
[----:B---3--:R-:W-:Y:S02]  /*0550*/  @P1 R2UR UR36, R3 ;  /* 0x00000000032412ca */ /* 0x008fe400000e0000 */
[----:B-----5:R-:W-:Y:S02]  /*0560*/  @P4 R2UR UR17, R4 ;  /* 0x00000000041142ca */ /* 0x020fe400000e0000 */
        /* <DEDUP_REMOVED lines=16> */
.L_x_981:
        /* <DEDUP_REMOVED lines=34> */
.L_x_983:
[----:B------:R-:W1:Y:S01]  /*0890*/  LDCU.64 UR14, c[0x0][0x3b8] ;  /* 0x00007700ff0e77ac */ /* 0x000e620008000a00 */
[----:B------:R-:W-:-:S04]  /*08a0*/  UIADD3 UR5, UPT, UPT, UR36, UR40, URZ ;  /* 0x0000002824057290 */ /* 0x000fc8000fffe0ff */
[----:B-1----:R-:W-:Y:S02]  /*08b0*/  UIMAD.WIDE.U32 UR8, UR5, UR14, URZ ;  /* 0x0000000e050872a5 */ /* 0x002fe4000f8e00ff */
[----:B------:R-:W-:-:S04]  /*08c0*/  UIMAD UR5, UR5, UR15, URZ ;  /* 0x0000000f050572a4 */ /* 0x000fc8000f8e02ff */
[----:B------:R-:W-:Y:S01]  /*08d0*/  UIADD3 UR5, UPT, UPT, UR9, UR5, URZ ;  /* 0x0000000509057290 */ /* 0x000fe2000fffe0ff */
[----:B------:R-:W-:-:S05]  /*08e0*/  UMOV UR52, UR8 ;  /* 0x0000000800347c82 */ /* 0x000fca0008000000 */
[----:B------:R-:W-:-:S07]  /*08f0*/  MOV R9, UR5 ;  /* 0x0000000500097c02 */ /* 0x000fce0008000f00 */
.L_x_984:
        /* <DEDUP_REMOVED lines=40> */
.L_x_985:
[----:B------:R-:W1:Y:S01]  /*0b80*/  LDCU.64 UR12, c[0x0][0x3c0] ;  /* 0x00007800ff0c77ac */ /* 0x000e620008000a00 */
[----:B------:R-:W-:-:S04]  /*0b90*/  UIADD3 UR8, UPT, UPT, UR36, UR40, URZ ;  /* 0x0000002824087290 */ /* 0x000fc8000fffe0ff */
[----:B-1----:R-:W-:Y:S02]  /*0ba0*/  UIMAD.WIDE.U32 UR48, UR8, UR12, URZ ;  /* 0x0000000c083072a5 */ /* 0x002fe4000f8e00ff */
[----:B------:R-:W-:-:S04]  /*0bb0*/  UIMAD UR8, UR8, UR13, URZ ;  /* 0x0000000d080872a4 */ /* 0x000fc8000f8e02ff */
[----:B------:R-:W-:-:S06]  /*0bc0*/  UIADD3 UR8, UPT, UPT, UR49, UR8, URZ ;  /* 0x0000000831087290 */ /* 0x000fcc000fffe0ff */
[----:B------:R-:W-:-:S07]  /*0bd0*/  MOV R10, UR8 ;  /* 0x00000008000a7c02 */ /* 0x000fce0008000f00 */
.L_x_986:
        /* <DEDUP_REMOVED lines=28> */
.L_x_987:
[----:B------:R-:W-:Y:S02]  /*0da0*/  UIMAD.WIDE.U32 UR10, UR58, UR17, URZ ;  /* 0x000000113a0a72a5 */ /* 0x000fe4000f8e00ff */
[----:B------:R-:W-:-:S04]  /*0db0*/  UIMAD UR8, UR59, UR17, URZ ;  /* 0x000000113b0872a4 */ /* 0x000fc8000f8e02ff */
[----:B------:R-:W-:-:S12]  /*0dc0*/  UIADD3 UR8, UPT, UPT, UR11, UR8, URZ ;  /* 0x000000080b087290 */ /* 0x000fd8000fffe0ff */
.L_x_988:
        /* <DEDUP_REMOVED lines=20> */
.L_x_989:
[----:B------:R-:W1:Y:S01]  /*0f10*/  LDCU UR59, c[0x0][0x434] ;  /* 0x00008680ff3b77ac */ /* 0x000e620008000800 */
[----:B------:R-:W-:-:S04]  /*0f20*/  UIMAD UR9, UR41, UR16, UR23 ;  /* 0x00000010290972a4 */ /* 0x000fc8000f8e0217 */
[----:B-1----:R-:W-:Y:S02]  /*0f30*/  UIMAD UR59, UR9, UR59, URZ ;  /* 0x0000003b093b72a4 */ /* 0x002fe4000f8e02ff */
.L_x_990:
        /* <DEDUP_REMOVED lines=11> */
.L_x_991:
[----:B------:R-:W1:Y:S01]  /*0ff0*/  LDCU UR58, c[0x0][0x444] ;  /* 0x00008880ff3a77ac */ /* 0x000e620008000800 */
[----:B------:R-:W-:-:S04]  /*1000*/  UIMAD UR9, UR41, UR16, UR23 ;  /* 0x00000010290972a4 */ /* 0x000fc8000f8e0217 */
[----:B-1----:R-:W-:-:S12]  /*1010*/  UIMAD UR58, UR9, UR58, URZ ;  /* 0x0000003a093a72a4 */ /* 0x002fd8000f8e02ff */
.L_x_992:
        /* <DEDUP_REMOVED lines=14> */
[C---:B-1----:R-:W-:Y:S01]  /*1100*/  IMAD.SHL.U32 R3, R6.reuse, 0x8, RZ ;  /* 0x0000000806037824 */ /* 0x042fe200078e00ff */
[--C-:B------:R-:W-:Y:S02]  /*1110*/  SHF.R.U32.HI R0, RZ, 0x3, R6.reuse ;  /* 0x00000003ff007819 */ /* 0x100fe40000011606 */
[----:B------:R-:W-:Y:S01]  /*1120*/  USHF.R.S32.HI UR8, URZ, 0x1f, UR9 ;  /* 0x0000001fff087899 */ /* 0x000fe20008011409 */
[----:B------:R-:W-:Y:S02]  /*1130*/  SHF.R.U32.HI R2, RZ, 0x5, R6 ;  /* 0x00000005ff027819 */ /* 0x000fe40000011606 */
[----:B------:R-:W-:Y:S01]  /*1140*/  LOP3.LUT R18, R3, 0x38, RZ, 0xc0, !PT ;  /* 0x0000003803127812 */ /* 0x000fe200078ec0ff */
[----:B------:R-:W-:Y:S01]  /*1150*/  ULEA.HI UR8, UR8, UR9, URZ, 0x6 ;  /* 0x0000000908087291 */ /* 0x000fe2000f8f30ff */
[----:B------:R-:W-:-:S02]  /*1160*/  LOP3.LUT R11, R6, 0x1f, RZ, 0xc0, !PT ;  /* 0x0000001f060b7812 */ /* 0x000fc400078ec0ff */
[----:B------:R-:W-:Y:S01]  /*1170*/  IADD3 R4, P0, PT, R18, UR62, RZ ;  /* 0x0000003e12047c10 */ /* 0x000fe2000ff1e0ff */
[----:B------:R-:W-:Y:S02]  /*1180*/  USHF.R.S32.HI UR45, URZ, 0x6, UR8 ;  /* 0x00000006ff2d7899 */ /* 0x000fe40008011408 */
[----:B------:R-:W-:Y:S01]  /*1190*/  IMAD R11, R2, UR47, R11 ;  /* 0x0000002f020b7c24 */ /* 0x000fe2000f8e020b */
[----:B------:R-:W1:Y:S01]  /*11a0*/  LDCU.64 UR62, c[0x0][0x5e8] ;  /* 0x0000bd00ff3e77ac */ /* 0x000e620008000a00 */
[----:B------:R-:W-:-:S03]  /*11b0*/  IMAD.X R5, RZ, RZ, UR49, P0 ;  /* 0x00000031ff057e24 */ /* 0x000fc600080e06ff */
[----:B------:R-:W3:Y:S01]  /*11c0*/  LDCU.128 UR8, c[0x0][0x590] ;  /* 0x0000b200ff0877ac */ /* 0x000ee20008000c00 */
[----:B------:R-:W-:-:S04]  /*11d0*/  UISETP.LT.AND UP0, UPT, URZ, UR45, UPT ;  /* 0x0000002dff00728c */ /* 0x000fc8000bf01270 */
        /* <DEDUP_REMOVED lines=15> */
[----:B------:R-:W-:Y:S01]  /*12d0*/  IMAD R17, R16, UR23, R15 ;  /* 0x0000001710117c24 */ /* 0x000fe2000f8e020f */
[----:B------:R-:W-:Y:S01]  /*12e0*/  LOP3.LUT R15, R18, 0xc0, RZ, 0xfc, !PT ;  /* 0x000000c0120f7812 */ /* 0x000fe200078efcff */
[----:B------:R-:W-:-:S04]  /*12f0*/  IMAD.MOV.U32 R16, RZ, RZ, R14 ;  /* 0x000000ffff107224 */ /* 0x000fc800078e000e */
[----:B------:R-:W-:-:S04]  /*1300*/  IMAD.WIDE.U32 R16, R0, UR8, R16 ;  /* 0x0000000800107c25 */ /* 0x000fc8000f8e0010 */
[----:B------:R-:W-:Y:S01]  /*1310*/  IMAD R2, R0, UR9, R17 ;  /* 0x0000000900027c24 */ /* 0x000fe2000f8e0211 */
[----:B---3--:R-:W-:Y:S01]  /*1320*/  LEA R246, P2, R16, UR10, 0x1 ;  /* 0x0000000a10f67c11 */ /* 0x008fe2000f8408ff */
[C---:B----4-:R-:W-:Y:S02]  /*1330*/  IMAD R14, R4.reuse, UR53, RZ ;  /* 0x00000035040e7c24 */ /* 0x050fe4000f8e02ff */
[----:B------:R-:W-:Y:S01]  /*1340*/  IMAD.WIDE.U32 R20, R4, UR50, R18 ;  /* 0x0000003204147c25 */ /* 0x000fe2000f8e0012 */
[----:B------:R-:W-:Y:S01]  /*1350*/  LEA.HI.X R247, R16, UR11, R2, 0x1, P2 ;  /* 0x0000000b10f77c11 */ /* 0x000fe200090f0c02 */
[----:B-1----:R-:W-:Y:S02]  /*1360*/  UIMAD.WIDE UR10, UR58, 0x4, UR62 ;  /* 0x000000043a0a78a5 */ /* 0x002fe4000f8e023e */
[----:B------:R-:W-:Y:S01]  /*1370*/  IMAD R14, R5, UR50, R14 ;  /* 0x00000032050e7c24 */ /* 0x000fe2000f8e020e */
[----:B------:R-:W-:Y:S01]  /*1380*/  IADD3 R24, P0, PT, R20, UR54, RZ ;  /* 0x0000003614187c10 */ /* 0x000fe2000ff1e0ff */
[----:B------:R-:W-:Y:S01]  /*1390*/  USHF.L.U32 UR50, UR8, 0x5, URZ ;  /* 0x0000000508327899 */ /* 0x000fe200080006ff */
[----:B-----5:R-:W-:Y:S01]  /*13a0*/  MOV R20, UR16 ;  /* 0x0000001000147c02 */ /* 0x020fe20008000f00 */
[----:B--2---:R-:W-:Y:S01]  /*13b0*/  IMAD.WIDE.U32 R22, R12, UR21, RZ ;  /* 0x000000150c167c25 */ /* 0x004fe2000f8e00ff */
[----:B------:R-:W-:Y:S01]  /*13c0*/  IADD3.X R25, PT, PT, R21, UR51, R14, P0, !PT ;  /* 0x0000003315197c10 */ /* 0x000fe200087fe40e */
[----:B------:R-:W1:Y:S02]  /*13d0*/  LDCU.64 UR8, c[0x0][0x380] ;  /* 0x00007000ff0877ac */ /* 0x000e640008000a00 */
[----:B------:R-:W-:Y:S01]  /*13e0*/  IMAD.U32 R14, RZ, RZ, UR17 ;  /* 0x00000011ff0e7e24 */ /* 0x000fe2000f8e00ff */
[----:B------:R-:W-:Y:S01]  /*13f0*/  SEL R12, R22, RZ, P3 ;  /* 0x000000ff160c7207 */ /* 0x000fe20001800000 */
[----:B------:R-:W2:Y:S01]  /*1400*/  LDCU.64 UR16, c[0x0][0x570] ;  /* 0x0000ae00ff1077ac */ /* 0x000ea20008000a00 */
[----:B------:R-:W-:-:S02]  /*1410*/  IMAD.WIDE.U32 R20, R20, UR23, R24 ;  /* 0x0000001714147c25 */ /* 0x000fc4000f8e0018 */
[----:B------:R-:W-:Y:S01]  /*1420*/  IADD3 R12, P1, P0, R11, UR57, R12 ;  /* 0x000000390b0c7c10 */ /* 0x000fe2000f83e00c */
[----:B------:R-:W-:Y:S01]  /*1430*/  USHF.L.U32 UR51, UR47, 0x6, URZ ;  /* 0x000000062f337899 */ /* 0x000fe200080006ff */
[----:B------:R-:W-:Y:S01]  /*1440*/  IMAD R13, R13, UR21, R23 ;  /* 0x000000150d0d7c24 */ /* 0x000fe2000f8e0217 */
[----:B------:R-:W-:Y:S01]  /*1450*/  SHF.R.S32.HI R11, RZ, 0x1f, R11 ;  /* 0x0000001fff0b7819 */ /* 0x000fe2000001140b */
[----:B------:R-:W-:-:S03]  /*1460*/  IMAD R21, R14, UR23, R21 ;  /* 0x000000170e157c24 */ /* 0x000fc6000f8e0215 */
[----:B------:R-:W-:Y:S01]  /*1470*/  SEL R14, R13, RZ, P3 ;  /* 0x000000ff0d0e7207 */ /* 0x000fe20001800000 */
[C---:B------:R-:W-:Y:S01]  /*1480*/  IMAD.WIDE.U32 R16, R0.reuse, R4, R20 ;  /* 0x0000000400107225 */ /* 0x040fe200078e0014 */
[----:B------:R-:W-:Y:S02]  /*1490*/  IADD3 R20, PT, PT, R0, 0x20, RZ ;  /* 0x0000002000147810 */ /* 0x000fe40007ffe0ff */
[----:B------:R-:W-:Y:S01]  /*14a0*/  IADD3.X R14, PT, PT, R11, UR56, R14, P1, P0 ;  /* 0x000000380b0e7c10 */ /* 0x000fe20008fe040e */
[----:B------:R-:W-:Y:S01]  /*14b0*/  IMAD.U32 R11, RZ, RZ, UR51 ;  /* 0x00000033ff0b7e24 */ /* 0x000fe2000f8e00ff */
[----:B------:R-:W-:Y:S01]  /*14c0*/  IADD3 R12, P0, PT, R12, UR51, RZ ;  /* 0x000000330c0c7c10 */ /* 0x000fe2000ff1e0ff */
[----:B------:R-:W-:Y:S01]  /*14d0*/  IMAD R2, R0, R5, R17 ;  /* 0x0000000500027224 */ /* 0x000fe200078e0211 */
[----:B-1----:R-:W-:Y:S01]  /*14e0*/  LEA R248, P1, R16, UR8, 0x1 ;  /* 0x0000000810f87c11 */ /* 0x002fe2000f8208ff */
[----:B------:R-:W-:Y:S01]  /*14f0*/  IMAD.SHL.U32 R17, R4, 0x20, RZ ;  /* 0x0000002004117824 */ /* 0x000fe200078e00ff */
[----:B------:R-:W-:Y:S01]  /*1500*/  LEA.HI.X.SX32 R11, R11, R14, 0x1, P0 ;  /* 0x0000000e0b0b7211 */ /* 0x000fe200000f0eff */
[----:B------:R-:W-:Y:S01]  /*1510*/  UIMAD.WIDE UR56, UR59, 0x4, UR60 ;  /* 0x000000043b3878a5 */ /* 0x000fe2000f8e023c */
[----:B--2---:R-:W-:-:S02]  /*1520*/  LEA R242, P0, R12, UR16, 0x2 ;  /* 0x000000100cf27c11 */ /* 0x004fc4000f8010ff */
[----:B------:R-:W-:Y:S02]  /*1530*/  LEA.HI.X R249, R16, UR9, R2, 0x1, P1 ;  /* 0x0000000910f97c11 */ /* 0x000fe400088f0c02 */
[----:B------:R-:W-:Y:S02]  /*1540*/  LEA.HI.X R243, R12, UR17, R11, 0x2, P0 ;  /* 0x000000110cf37c11 */ /* 0x000fe400080f140b */
[----:B------:R-:W-:Y:S02]  /*1550*/  IADD3 R12, P0, PT, R0, 0x20, RZ ;  /* 0x00000020000c7810 */ /* 0x000fe40007f1e0ff */
[----:B------:R-:W-:Y:S02]  /*1560*/  SHF.L.U64.HI R5, R4, 0x5, R5 ;  /* 0x0000000504057819 */ /* 0x000fe40000010205 */
        /* <DEDUP_REMOVED lines=17> */
.L_x_994:
[----:B------:R-:W1:Y:S01]  /*1680*/  LDCU.64 UR12, c[0x0][0x5c0] ;  /* 0x0000b800ff0c77ac */ /* 0x000e620008000a00 */
[----:B------:R-:W-:-:S04]  /*1690*/  UIADD3 UR8, UPT, UPT, UR36, UR40, URZ ;  /* 0x0000002824087290 */ /* 0x000fc8000fffe0ff */
[----:B-1----:R-:W-:Y:S02]  /*16a0*/  UIMAD.WIDE.U32 UR16, UR8, UR12, URZ ;  /* 0x0000000c081072a5 */ /* 0x002fe4000f8e00ff */
[----:B------:R-:W-:-:S04]  /*16b0*/  UIMAD UR8, UR8, UR13, URZ ;  /* 0x0000000d080872a4 */ /* 0x000fc8000f8e02ff */
[----:B------:R-:W-:-:S06]  /*16c0*/  UIADD3 UR8, UPT, UPT, UR17, UR8, URZ ;  /* 0x0000000811087290 */ /* 0x000fcc000fffe0ff */
[----:B------:R-:W-:Y:S02]  /*16d0*/  MOV R3, UR8 ;  /* 0x0000000800037c02 */ /* 0x000fe40008000f00 */
.L_x_995:
        /* <DEDUP_REMOVED lines=13> */
.L_x_996:
[----:B------:R-:W1:Y:S01]  /*17b0*/  LDCU.64 UR10, c[0x0][0x5c8] ;  /* 0x0000b900ff0a77ac */ /* 0x000e620008000a00 */
[----:B------:R-:W-:-:S04]  /*17c0*/  UIADD3 UR36, UPT, UPT, UR36, UR40, URZ ;  /* 0x0000002824247290 */ /* 0x000fc8000fffe0ff */
[----:B-1----:R-:W-:Y:S02]  /*17d0*/  UIMAD.WIDE.U32 UR14, UR36, UR10, URZ ;  /* 0x0000000a240e72a5 */ /* 0x002fe4000f8e00ff */
[----:B------:R-:W-:-:S04]  /*17e0*/  UIMAD UR36, UR36, UR11, URZ ;  /* 0x0000000b242472a4 */ /* 0x000fc8000f8e02ff */
[----:B------:R-:W-:-:S06]  /*17f0*/  UIADD3 UR36, UPT, UPT, UR15, UR36, URZ ;  /* 0x000000240f247290 */ /* 0x000fcc000fffe0ff */
[----:B------:R-:W-:-:S07]  /*1800*/  MOV R2, UR36 ;  /* 0x0000002400027c02 */ /* 0x000fce0008000f00 */
.L_x_997:
        /* <DEDUP_REMOVED lines=32> */
.L_x_999:
[----:B------:R-:W-:Y:S05]  /*1a10*/  BSYNC.RECONVERGENT B0 ;  /* 0x0000000000007941 */ /* 0x000fea0003800200 */
.L_x_998:
        /* <DEDUP_REMOVED lines=19> */
.L_x_1001:
[----:B------:R-:W-:Y:S05]  /*1b50*/  BSYNC.RECONVERGENT B0 ;  /* 0x0000000000007941 */ /* 0x000fea0003800200 */
.L_x_1000:
        /* <DEDUP_REMOVED lines=15> */
[----:B------:R-:W1:Y:S03]  /*1c50*/  LDCU.64 UR8, c[0x0][0x568] ;  /* 0x0000ad00ff0877ac */ /* 0x000e660008000a00 */
        /* <DEDUP_REMOVED lines=12> */
.L_x_1003:
[----:B------:R-:W-:Y:S05]  /*1d20*/  BSYNC.RECONVERGENT B0 ;  /* 0x0000000000007941 */ /* 0x000fea0003800200 */
.L_x_1002:
        /* <DEDUP_REMOVED lines=20> */
.L_x_993:
        /* <DEDUP_REMOVED lines=38> */
.L_x_1006:
[----:B------:R2:W-:Y:S04]  /*20d0*/  STS.128 [R13+0x10000], RZ ;  /* 0x010000ff0d007388 */ /* 0x0005e80000000c00 */
[----:B------:R2:W-:Y:S04]  /*20e0*/  STS.128 [R13+0x12000], RZ ;  /* 0x012000ff0d007388 */ /* 0x0005e80000000c00 */
[----:B------:R2:W-:Y:S04]  /*20f0*/  STS.128 [R13+0x14000], RZ ;  /* 0x014000ff0d007388 */ /* 0x0005e80000000c00 */
[----:B------:R2:W-:Y:S02]  /*2100*/  STS.128 [R13+0x16000], RZ ;  /* 0x016000ff0d007388 */ /* 0x0005e40000000c00 */
.L_x_1007:
[----:B------:R-:W-:Y:S05]  /*2110*/  BSYNC.RECONVERGENT B0 ;  /* 0x0000000000007941 */ /* 0x000fea0003800200 */
.L_x_1005:
        /* <DEDUP_REMOVED lines=37> */
.L_x_1009:
[----:B------:R-:W-:Y:S05]  /*2370*/  BSYNC.RECONVERGENT B0 ;  /* 0x0000000000007941 */ /* 0x000fea0003800200 */
.L_x_1008:
        /* <DEDUP_REMOVED lines=29> */
.L_x_1011:
[----:B------:R1:W-:Y:S04]  /*2550*/  STS.128 [R240], RZ ;  /* 0x000000fff0007388 */ /* 0x0003e80000000c00 */
[----:B------:R1:W-:Y:S04]  /*2560*/  STS.128 [R240+0x2000], RZ ;  /* 0x002000fff0007388 */ /* 0x0003e80000000c00 */
[----:B------:R1:W-:Y:S04]  /*2570*/  STS.128 [R240+0x4000], RZ ;  /* 0x004000fff0007388 */ /* 0x0003e80000000c00 */
[----:B------:R1:W-:Y:S02]  /*2580*/  STS.128 [R240+0x6000], RZ ;  /* 0x006000fff0007388 */ /* 0x0003e40000000c00 */
.L_x_1012:
[----:B------:R-:W-:Y:S05]  /*2590*/  BSYNC.RECONVERGENT B0 ;  /* 0x0000000000007941 */ /* 0x000fea0003800200 */
.L_x_1010:
        /* <DEDUP_REMOVED lines=8> */
[C---:B------:R-:W-:Y:S02]  /*2620*/  VIADD R21, R239.reuse, 0x8 ;  /* 0x00000008ef157836 */ /* 0x040fe40000000000 */
[----:B------:R-:W-:-:S03]  /*2630*/  IMAD.WIDE.U32 R22, R239, R22, UR56 ;  /* 0x00000038ef167e25 */ /* 0x000fc6000f8e0016 */
[----:B------:R-:W-:-:S07]  /*2640*/  ISETP.GE.AND P0, PT, R21, UR55, PT ;  /* 0x0000003715007c0c */ /* 0x000fce000bf06270 */
        /* <DEDUP_REMOVED lines=35> */
.L_x_1014:
[----:B------:R-:W-:Y:S05]  /*2880*/  BSYNC.RECONVERGENT B0 ;  /* 0x0000000000007941 */ /* 0x000fea0003800200 */
.L_x_1013:
        /* <DEDUP_REMOVED lines=48> */
.L_x_1016:
[----:B------:R2:W-:Y:S04]  /*2b90*/  STS.128 [R13+0x18000], RZ ;  /* 0x018000ff0d007388 */ /* 0x0005e80000000c00 */
[----:B------:R2:W-:Y:S04]  /*2ba0*/  STS.128 [R13+0x1a000], RZ ;  /* 0x01a000ff0d007388 */ /* 0x0005e80000000c00 */
[----:B------:R2:W-:Y:S04]  /*2bb0*/  STS.128 [R13+0x1c000], RZ ;  /* 0x01c000ff0d007388 */ /* 0x0005e80000000c00 */
[----:B------:R2:W-:Y:S02]  /*2bc0*/  STS.128 [R13+0x1e000], RZ ;  /* 0x01e000ff0d007388 */ /* 0x0005e40000000c00 */
.L_x_1017:
[----:B------:R-:W-:Y:S05]  /*2bd0*/  BSYNC.RECONVERGENT B0 ;  /* 0x0000000000007941 */ /* 0x000fea0003800200 */
.L_x_1015:
        /* <DEDUP_REMOVED lines=41> */
.L_x_1019:
[----:B------:R-:W-:Y:S05]  /*2e70*/  BSYNC.RECONVERGENT B0 ;  /* 0x0000000000007941 */ /* 0x000fea0003800200 */
.L_x_1018:
        /* <DEDUP_REMOVED lines=46> */
.L_x_1021:
[----:B------:R2:W-:Y:S04]  /*3160*/  STS.128 [R13+0x20000], RZ ;  /* 0x020000ff0d007388 */ /* 0x0005e80000000c00 */
[----:B------:R2:W-:Y:S04]  /*3170*/  STS.128 [R13+0x22000], RZ ;  /* 0x022000ff0d007388 */ /* 0x0005e80000000c00 */
[----:B------:R2:W-:Y:S04]  /*3180*/  STS.128 [R13+0x24000], RZ ;  /* 0x024000ff0d007388 */ /* 0x0005e80000000c00 */
[----:B------:R2:W-:Y:S02]  /*3190*/  STS.128 [R13+0x26000], RZ ;  /* 0x026000ff0d007388 */ /* 0x0005e40000000c00 */
.L_x_1022:
[----:B------:R-:W-:Y:S05]  /*31a0*/  BSYNC.RECONVERGENT B0 ;  /* 0x0000000000007941 */ /* 0x000fea0003800200 */
.L_x_1020:
[----:B------:R-:W2:Y:S01]  /*31b0*/  S2R R221, SR_TID.X ;  /* 0x0000000000dd7919 */ /* 0x000ea20000002100 */
[----:B------:R-:W-:Y:S01]  /*31c0*/  BSSY.RECONVERGENT B0, `(.L_x_1023) ;  /* 0x0000029000007945 */ /* 0x000fe20003800200 */
[C---:B-1----:R-:W-:Y:S01]  /*31d0*/  SHF.L.U32 R8, R6.reuse, 0x1, RZ ;  /* 0x0000000106087819 */ /* 0x042fe200000006ff */
[----:B------:R1:W-:Y:S01]  /*31e0*/  @P5 STS.128 [R13+0x21000], RZ ;  /* 0x021000ff0d005388 */ /* 0x0003e20000000c00 */
[----:B------:R-:W-:-:S03]  /*31f0*/  SHF.L.U32 R5, R6, 0x6, RZ ;  /* 0x0000000606057819 */ /* 0x000fc600000006ff */
        /* <DEDUP_REMOVED lines=37> */
.L_x_1024:
[----:B------:R-:W-:Y:S05]  /*3450*/  BSYNC.RECONVERGENT B0 ;  /* 0x0000000000007941 */ /* 0x000fea0003800200 */
.L_x_1023:
[----:B---3--:R-:W-:Y:S01]  /*3460*/  LOP3.LUT R11, R8, 0x20, RZ, 0xc0, !PT ;  /* 0x00000020080b7812 */ /* 0x008fe200078ec0ff */
[----:B------:R-:W-:Y:S01]  /*3470*/  IMAD.SHL.U32 R7, R6, 0x20, RZ ;  /* 0x0000002006077824 */ /* 0x000fe200078e00ff */
[----:B------:R-:W-:Y:S01]  /*3480*/  LOP3.LUT R241, R8, 0x6, RZ, 0xc0, !PT ;  /* 0x0000000608f17812 */ /* 0x000fe200078ec0ff */
[----:B------:R-:W-:Y:S01]  /*3490*/  IMAD.SHL.U32 R232, R6, 0x10, RZ ;  /* 0x0000001006e87824 */ /* 0x000fe200078e00ff */
[----:B------:R-:W-:Y:S01]  /*34a0*/  LOP3.LUT R10, R11, 0x18, R0, 0xf8, !PT ;  /* 0x000000180b0a7812 */ /* 0x000fe200078ef800 */
[C---:B--2---:R-:W-:Y:S01]  /*34b0*/  IMAD.SHL.U32 R217, R221.reuse, 0x40, RZ ;  /* 0x00000040ddd97824 */ /* 0x044fe200078e00ff */
[C---:B------:R-:W-:Y:S01]  /*34c0*/  LOP3.LUT P4, R0, R221.reuse, 0x4, RZ, 0xc0, !PT ;  /* 0x00000004dd007812 */ /* 0x040fe2000788c0ff */
[----:B------:R-:W-:Y:S01]  /*34d0*/  IMAD.SHL.U32 R218, R221, 0x20, RZ ;  /* 0x00000020ddda7824 */ /* 0x000fe200078e00ff */
[----:B------:R-:W-:Y:S01]  /*34e0*/  LOP3.LUT R241, R241, 0xe0, R2, 0xf8, !PT ;  /* 0x000000e0f1f17812 */ /* 0x000fe200078ef802 */
[C---:B------:R-:W-:Y:S01]  /*34f0*/  IMAD.SHL.U32 R220, R221.reuse, 0x8, RZ ;  /* 0x00000008dddc7824 */ /* 0x040fe200078e00ff */
[----:B------:R-:W-:Y:S01]  /*3500*/  LOP3.LUT R2, R221, 0x8, RZ, 0xc0, !PT ;  /* 0x00000008dd027812 */ /* 0x000fe200078ec0ff */
[----:B------:R-:W0:Y:S01]  /*3510*/  LDGDEPBAR ;  /* 0x00000000000079af */ /* 0x000e220000000000 */
[----:B------:R-:W-:Y:S01]  /*3520*/  LOP3.LUT R9, R7, 0x200, RZ, 0xc0, !PT ;  /* 0x0000020007097812 */ /* 0x000fe200078ec0ff */
[----:B------:R-:W2:Y:S01]  /*3530*/  LDCU UR13, c[0x0][0x590] ;  /* 0x0000b200ff0d77ac */ /* 0x000ea20008000800 */
[----:B------:R-:W-:Y:S01]  /*3540*/  ISETP.NE.AND P3, PT, R0, RZ, PT ;  /* 0x000000ff0000720c */ /* 0x000fe20003f65270 */
[----:B------:R-:W-:Y:S01]  /*3550*/  IMAD.MOV.U32 R228, RZ, RZ, 0x40 ;  /* 0x00000040ffe47424 */ /* 0x000fe200078e00ff */
[----:B------:R-:W-:Y:S01]  /*3560*/  LOP3.LUT R0, R5, 0x1c0, RZ, 0xc0, !PT ;  /* 0x000001c005007812 */ /* 0x000fe200078ec0ff */
[----:B------:R-:W-:Y:S01]  /*3570*/  IMAD.MOV.U32 R229, RZ, RZ, 0x20 ;  /* 0x00000020ffe57424 */ /* 0x000fe200078e00ff */
[----:B------:R-:W-:Y:S01]  /*3580*/  ISETP.NE.AND P6, PT, R2, RZ, PT ;  /* 0x000000ff0200720c */ /* 0x000fe20003fc5270 */
[C---:B------:R-:W-:Y:S01]  /*3590*/  IMAD.SHL.U32 R2, R221.reuse, 0x2, RZ ;  /* 0x00000002dd027824 */ /* 0x040fe200078e00ff */
[----:B------:R-:W-:Y:S01]  /*35a0*/  LOP3.LUT P5, R8, R221, 0x2, RZ, 0xc0, !PT ;  /* 0x00000002dd087812 */ /* 0x000fe200078ac0ff */
[----:B------:R-:W-:Y:S01]  /*35b0*/  IMAD.MOV.U32 R225, RZ, RZ, 0x20 ;  /* 0x00000020ffe17424 */ /* 0x000fe200078e00ff */
[----:B------:R-:W-:Y:S01]  /*35c0*/  LOP3.LUT R232, R9, 0x3800, R232, 0xf8, !PT ;  /* 0x0000380009e87812 */ /* 0x000fe200078ef8e8 */
[----:B------:R-:W-:Y:S01]  /*35d0*/  IMAD.MOV.U32 R219, RZ, RZ, 0x40 ;  /* 0x00000040ffdb7424 */ /* 0x000fe200078e00ff */
[----:B------:R-:W-:Y:S01]  /*35e0*/  LOP3.LUT R9, R0, 0x38, R3, 0xf8, !PT ;  /* 0x0000003800097812 */ /* 0x000fe200078ef803 */
[----:B------:R-:W-:Y:S01]  /*35f0*/  IMAD.MOV.U32 R251, RZ, RZ, 0x3f ;  /* 0x0000003ffffb7424 */ /* 0x000fe200078e00ff */
[----:B------:R-:W-:Y:S01]  /*3600*/  ISETP.NE.AND P0, PT, R8, RZ, PT ;  /* 0x000000ff0800720c */ /* 0x000fe20003f05270 */
[----:B------:R-:W-:Y:S01]  /*3610*/  IMAD.U32 R8, RZ, RZ, UR37 ;  /* 0x00000025ff087e24 */ /* 0x000fe2000f8e00ff */
[----:B------:R-:W-:Y:S01]  /*3620*/  LOP3.LUT R12, R5, 0x200, RZ, 0xc0, !PT ;  /* 0x00000200050c7812 */ /* 0x000fe200078ec0ff */
[----:B------:R-:W-:Y:S01]  /*3630*/  IMAD.MOV.U32 R245, RZ, RZ, 0x37 ;  /* 0x00000037fff57424 */ /* 0x000fe200078e00ff */
[----:B------:R-:W-:Y:S01]  /*3640*/  SHF.R.U32.HI R0, RZ, 0x2, R221 ;  /* 0x00000002ff007819 */ /* 0x000fe200000116dd */
[----:B------:R-:W-:Y:S01]  /*3650*/  IMAD.U32 R241, R8, 0x40, R241 ;  /* 0x0000004008f17824 */ /* 0x000fe200078e00f1 */
[----:B------:R-:W-:Y:S01]  /*3660*/  LOP3.LUT R11, R2, 0x38, RZ, 0xc0, !PT ;  /* 0x00000038020b7812 */ /* 0x000fe200078ec0ff */
[----:B------:R-:W-:Y:S01]  /*3670*/  IMAD.MOV.U32 R250, RZ, RZ, 0x4 ;  /* 0x00000004fffa7424 */ /* 0x000fe200078e00ff */
[----:B------:R-:W-:-:S02]  /*3680*/  LOP3.LUT R10, R10, 0x1c0, R5, 0xf8, !PT ;  /* 0x000001c00a0a7812 */ /* 0x000fc400078ef805 */
[----:B------:R-:W-:Y:S02]  /*3690*/  CS2R R190, SRZ ;  /* 0x0000000000be7805 */ /* 0x000fe4000001ff00 */
[C---:B------:R-:W-:Y:S02]  /*36a0*/  LOP3.LUT R4, R9.reuse, 0x8, R4, 0x78, !PT ;  /* 0x0000000809047812 */ /* 0x040fe400078e7804 */
[----:B------:R-:W-:Y:S02]  /*36b0*/  CS2R R188, SRZ ;  /* 0x0000000000bc7805 */ /* 0x000fe4000001ff00 */
[----:B------:R-:W-:Y:S02]  /*36c0*/  R2P PR, R6, 0x6 ;  /* 0x0000000606007804 */ /* 0x000fe40000000000 */
        /* <DEDUP_REMOVED lines=11> */
[----:B------:R-:W-:Y:S01]  /*3780*/  LOP3.LUT R4, R7, R4, RZ, 0xfc, !PT ;  /* 0x0000000407047212 */ /* 0x000fe200078efcff */
[----:B------:R-:W-:Y:S01]  /*3790*/  IMAD.SHL.U32 R7, R221, 0x10, RZ ;  /* 0x00000010dd077824 */ /* 0x000fe200078e00ff */
[----:B------:R-:W-:Y:S02]  /*37a0*/  LOP3.LUT R8, R218, 0x200, RZ, 0xc0, !PT ;  /* 0x00000200da087812 */ /* 0x000fe400078ec0ff */
[----:B------:R-:W-:-:S02]  /*37b0*/  CS2R R174, SRZ ;  /* 0x0000000000ae7805 */ /* 0x000fc4000001ff00 */
[----:B------:R-:W-:Y:S02]  /*37c0*/  LOP3.LUT R216, R3, 0x38, R220, 0xf8, !PT ;  /* 0x0000003803d87812 */ /* 0x000fe400078ef8dc */
[----:B------:R-:W-:Y:S02]  /*37d0*/  CS2R R172, SRZ ;  /* 0x0000000000ac7805 */ /* 0x000fe4000001ff00 */
[----:B------:R-:W-:Y:S02]  /*37e0*/  LOP3.LUT R232, R232, R9, RZ, 0xfc, !PT ;  /* 0x00000009e8e87212 */ /* 0x000fe400078efcff */
[----:B------:R-:W-:Y:S02]  /*37f0*/  CS2R R178, SRZ ;  /* 0x0000000000b27805 */ /* 0x000fe4000001ff00 */
[----:B------:R-:W-:Y:S02]  /*3800*/  LOP3.LUT R3, R8, 0x3800, R7, 0xf8, !PT ;  /* 0x0000380008037812 */ /* 0x000fe400078ef807 */
[----:B------:R-:W-:-:S02]  /*3810*/  CS2R R176, SRZ ;  /* 0x0000000000b07805 */ /* 0x000fc4000001ff00 */
[----:B------:R-:W-:Y:S02]  /*3820*/  LOP3.LUT R244, R216, 0x8, R221, 0x78, !PT ;  /* 0x00000008d8f47812 */ /* 0x000fe400078e78dd */
[----:B------:R-:W-:Y:S02]  /*3830*/  CS2R R170, SRZ ;  /* 0x0000000000aa7805 */ /* 0x000fe4000001ff00 */
[----:B------:R-:W-:Y:S02]  /*3840*/  LOP3.LUT R0, R0, 0x200, R5, 0xf8, !PT ;  /* 0x0000020000007812 */ /* 0x000fe400078ef805 */
[----:B------:R-:W-:Y:S02]  /*3850*/  CS2R R168, SRZ ;  /* 0x0000000000a87805 */ /* 0x000fe4000001ff00 */
[----:B------:R-:W-:Y:S02]  /*3860*/  LOP3.LUT R5, R217, 0x200, RZ, 0xc0, !PT ;  /* 0x00000200d9057812 */ /* 0x000fe400078ec0ff */
[----:B------:R-:W-:-:S02]  /*3870*/  CS2R R166, SRZ ;  /* 0x0000000000a67805 */ /* 0x000fc4000001ff00 */
[----:B------:R-:W-:Y:S02]  /*3880*/  SHF.R.U32.HI R9, RZ, 0x1, R221 ;  /* 0x00000001ff097819 */ /* 0x000fe400000116dd */
[----:B------:R-:W-:Y:S02]  /*3890*/  CS2R R164, SRZ ;  /* 0x0000000000a47805 */ /* 0x000fe4000001ff00 */
[----:B------:R-:W-:Y:S02]  /*38a0*/  LOP3.LUT R6, R6, 0x1c0, R7, 0xf8, !PT ;  /* 0x000001c006067812 */ /* 0x000fe400078ef807 */
[----:B------:R-:W-:Y:S02]  /*38b0*/  CS2R R158, SRZ ;  /* 0x00000000009e7805 */ /* 0x000fe4000001ff00 */
[----:B------:R-:W-:Y:S02]  /*38c0*/  LOP3.LUT R7, R218, 0xc00, RZ, 0xc0, !PT ;  /* 0x00000c00da077812 */ /* 0x000fe400078ec0ff */
[----:B------:R-:W-:-:S02]  /*38d0*/  CS2R R156, SRZ ;  /* 0x00000000009c7805 */ /* 0x000fc4000001ff00 */
[----:B------:R-:W-:Y:S02]  /*38e0*/  LOP3.LUT R244, R3, R244, RZ, 0xfc, !PT ;  /* 0x000000f403f47212 */ /* 0x000fe400078efcff */
[----:B------:R-:W-:Y:S02]  /*38f0*/  CS2R R162, SRZ ;  /* 0x0000000000a27805 */ /* 0x000fe4000001ff00 */
[----:B------:R-:W-:Y:S02]  /*3900*/  LOP3.LUT R3, R5, 0xc00, R218, 0xf8, !PT ;  /* 0x00000c0005037812 */ /* 0x000fe400078ef8da */
[----:B------:R-:W-:Y:S02]  /*3910*/  CS2R R160, SRZ ;  /* 0x0000000000a07805 */ /* 0x000fe4000001ff00 */
[----:B------:R-:W-:Y:S02]  /*3920*/  LOP3.LUT R224, R216, 0x8, R9, 0x78, !PT ;  /* 0x00000008d8e07812 */ /* 0x000fe400078e7809 */
[----:B------:R-:W-:-:S02]  /*3930*/  CS2R R154, SRZ ;  /* 0x00000000009a7805 */ /* 0x000fc4000001ff00 */
[----:B------:R-:W-:Y:S02]  /*3940*/  LOP3.LUT R5, R5, 0x400, R218, 0xf8, !PT ;  /* 0x0000040005057812 */ /* 0x000fe400078ef8da */
[----:B------:R-:W-:Y:S02]  /*3950*/  CS2R R152, SRZ ;  /* 0x0000000000987805 */ /* 0x000fe4000001ff00 */
[----:B------:R-:W-:Y:S02]  /*3960*/  LOP3.LUT R7, R7, 0x6, R2, 0xf8, !PT ;  /* 0x0000000607077812 */ /* 0x000fe400078ef802 */
[----:B------:R-:W-:Y:S02]  /*3970*/  CS2R R150, SRZ ;  /* 0x0000000000967805 */ /* 0x000fe4000001ff00 */
[----:B------:R-:W-:Y:S02]  /*3980*/  LOP3.LUT R3, R3, R224, RZ, 0xfc, !PT ;  /* 0x000000e003037212 */ /* 0x000fe400078efcff */
[----:B------:R-:W-:-:S02]  /*3990*/  CS2R R148, SRZ ;  /* 0x0000000000947805 */ /* 0x000fc4000001ff00 */
[----:B------:R-:W-:Y:S02]  /*39a0*/  LOP3.LUT R224, R5, R224, RZ, 0xfc, !PT ;  /* 0x000000e005e07212 */ /* 0x000fe400078efcff */
[----:B------:R-:W-:Y:S02]  /*39b0*/  CS2R R142, SRZ ;  /* 0x00000000008e7805 */ /* 0x000fe4000001ff00 */
[----:B------:R-:W-:Y:S01]  /*39c0*/  LOP3.LUT R5, R7, R6, RZ, 0xfc, !PT ;  /* 0x0000000607057212 */ /* 0x000fe200078efcff */
[----:B------:R-:W-:Y:S01]  /*39d0*/  IMAD.U32 R6, RZ, RZ, UR44 ;  /* 0x0000002cff067e24 */ /* 0x000fe2000f8e00ff */
[----:B------:R-:W-:Y:S01]  /*39e0*/  SEL R228, R228, 0xffffffc0, !P2 ;  /* 0xffffffc0e4e47807 */ /* 0x000fe20005000000 */
[----:B------:R-:W-:Y:S01]  /*39f0*/  IMAD.MOV.U32 R7, RZ, RZ, 0x10 ;  /* 0x00000010ff077424 */ /* 0x000fe200078e00ff */
[----:B------:R-:W-:Y:S01]  /*3a00*/  LEA R232, R232, UR24, 0x1 ;  /* 0x00000018e8e87c11 */ /* 0x000fe2000f8e08ff */
[----:B------:R3:W-:Y:S01]  /*3a10*/  STL [R1+0x4], R5 ;  /* 0x0000040501007387 */ /* 0x0007e20000100800 */
[----:B------:R-:W-:-:S02]  /*3a20*/  LEA R0, R0, UR24, 0x1 ;  /* 0x0000001800007c11 */ /* 0x000fc4000f8e08ff */
[----:B------:R-:W-:Y:S02]  /*3a30*/  CS2R R140, SRZ ;  /* 0x00000000008c7805 */ /* 0x000fe4000001ff00 */
[----:B------:R-:W-:Y:S01]  /*3a40*/  LEA R4, R4, UR24, 0x1 ;  /* 0x0000001804047c11 */ /* 0x000fe2000f8e08ff */
[----:B------:R-:W-:Y:S01]  /*3a50*/  STL [R1+0x8], R240 ;  /* 0x000008f001007387 */ /* 0x000fe20000100800 */
[----:B------:R-:W-:Y:S01]  /*3a60*/  SEL R229, R229, 0xffffffe0, !P1 ;  /* 0xffffffe0e5e57807 */ /* 0x000fe20004800000 */
[----:B------:R-:W-:Y:S01]  /*3a70*/  IMAD.IADD R222, R228, 0x1, R232 ;  /* 0x00000001e4de7824 */ /* 0x000fe200078e02e8 */
[----:B------:R-:W-:Y:S01]  /*3a80*/  SEL R227, R225, 0xffffffe0, !P5 ;  /* 0xffffffe0e1e37807 */ /* 0x000fe20006800000 */
[----:B------:R-:W-:Y:S01]  /*3a90*/  VIADD R230, R0, UR16 ;  /* 0x0000001000e67c36 */ /* 0x000fe20008000000 */
        /* <DEDUP_REMOVED lines=16> */
[----:B---3--:R-:W-:Y:S02]  /*3ba0*/  IADD3 R5, PT, PT, R6, UR33, R239 ;  /* 0x0000002106057c10 */ /* 0x008fe4000fffe0ef */
[----:B------:R-:W-:Y:S02]  /*3bb0*/  CS2R R66, SRZ ;  /* 0x0000000000427805 */ /* 0x000fe4000001ff00 */
[----:B------:R-:W-:Y:S02]  /*3bc0*/  LOP3.LUT R6, R220, 0x38, RZ, 0xc0, !PT ;  /* 0x00000038dc067812 */ /* 0x000fe400078ec0ff */
[----:B------:R-:W-:-:S02]  /*3bd0*/  CS2R R64, SRZ ;  /* 0x0000000000407805 */ /* 0x000fc4000001ff00 */
[----:B------:R-:W-:Y:S01]  /*3be0*/  CS2R R58, SRZ ;  /* 0x00000000003a7805 */ /* 0x000fe2000001ff00 */
[----:B------:R-:W-:Y:S01]  /*3bf0*/  VIADD R5, R5, -UR43 ;  /* 0x8000002b05057c36 */ /* 0x000fe20008000000 */
[----:B------:R-:W-:Y:S02]  /*3c00*/  CS2R R56, SRZ ;  /* 0x0000000000387805 */ /* 0x000fe4000001ff00 */
[----:B------:R-:W-:Y:S02]  /*3c10*/  CS2R R54, SRZ ;  /* 0x0000000000367805 */ /* 0x000fe4000001ff00 */
[----:B------:R-:W-:Y:S02]  /*3c20*/  CS2R R52, SRZ ;  /* 0x0000000000347805 */ /* 0x000fe4000001ff00 */
[----:B------:R-:W-:Y:S01]  /*3c30*/  CS2R R46, SRZ ;  /* 0x00000000002e7805 */ /* 0x000fe2000001ff00 */
[----:B------:R3:W-:Y:S01]  /*3c40*/  STL [R1+0xc], R5 ;  /* 0x00000c0501007387 */ /* 0x0007e20000100800 */
        /* <DEDUP_REMOVED lines=15> */
[----:B------:R-:W-:Y:S01]  /*3d40*/  LOP3.LUT P5, RZ, R221, 0x8, RZ, 0xc0, !PT ;  /* 0x00000008ddff7812 */ /* 0x000fe200078ac0ff */
[----:B------:R-:W-:Y:S01]  /*3d50*/  VIADD R231, R4, UR16 ;  /* 0x0000001004e77c36 */ /* 0x000fe20008000000 */
[----:B------:R-:W-:Y:S01]  /*3d60*/  SHF.R.U32.HI R252, RZ, 0x2, R221 ;  /* 0x00000002fffc7819 */ /* 0x000fe200000116dd */
[----:B------:R-:W-:Y:S01]  /*3d70*/  IMAD.IADD R223, R229, 0x1, R232 ;  /* 0x00000001e5df7824 */ /* 0x000fe200078e02e8 */
[----:B------:R-:W-:Y:S01]  /*3d80*/  SEL R226, R219, 0xffffffc0, !P4 ;  /* 0xffffffc0dbe27807 */ /* 0x000fe20006000000 */
[----:B------:R-:W-:Y:S01]  /*3d90*/  IMAD.IADD R0, R229, 0x1, R222 ;  /* 0x00000001e5007824 */ /* 0x000fe200078e02de */
[----:B------:R-:W-:Y:S01]  /*3da0*/  SEL R225, R225, 0xffffffe0, !P0 ;  /* 0xffffffe0e1e17807 */ /* 0x000fe20004000000 */
[----:B------:R-:W1:Y:S01]  /*3db0*/  LDCU UR5, c[0x0][0x440] ;  /* 0x00008800ff0577ac */ /* 0x000e620008000800 */
[----:B------:R-:W-:-:S02]  /*3dc0*/  LOP3.LUT R8, R6, 0x80, RZ, 0xfc, !PT ;  /* 0x0000008006087812 */ /* 0x000fc400078efcff */
[----:B---3--:R-:W-:Y:S01]  /*3dd0*/  SEL R5, R7, 0xfffffff0, !P4 ;  /* 0xfffffff007057807 */ /* 0x008fe20006000000 */
[----:B------:R-:W3:Y:S01]  /*3de0*/  LDCU UR8, c[0x0][0x3e0] ;  /* 0x00007c00ff0877ac */ /* 0x000ee20008000800 */
[----:B------:R-:W-:-:S03]  /*3df0*/  LOP3.LUT R7, R6, 0xc0, RZ, 0xfc, !PT ;  /* 0x000000c006077812 */ /* 0x000fc600078efcff */
[----:B------:R4:W-:Y:S01]  /*3e00*/  STL [R1], R5 ;  /* 0x0000000501007387 */ /* 0x0009e20000100800 */
[----:B------:R-:W1:Y:S01]  /*3e10*/  LDCU UR12, c[0x0][0x50c] ;  /* 0x0000a180ff0c77ac */ /* 0x000e620008000800 */
[----:B------:R-:W1:Y:S01]  /*3e20*/  LDCU UR9, c[0x0][0x45c] ;  /* 0x00008b80ff0977ac */ /* 0x000e620008000800 */
[----:B--2---:R-:W-:Y:S02]  /*3e30*/  USHF.L.U32 UR13, UR13, 0x6, URZ ;  /* 0x000000060d0d7899 */ /* 0x004fe400080006ff */
[----:B------:R-:W-:Y:S02]  /*3e40*/  UIADD3 UR46, UPT, UPT, UR46, 0x40, -UR33 ;  /* 0x000000402e2e7890 */ /* 0x000fe4000fffe821 */
[----:B------:R-:W-:Y:S01]  /*3e50*/  USHF.L.U32 UR47, UR47, 0x3, URZ ;  /* 0x000000032f2f7899 */ /* 0x000fe200080006ff */
[----:B-1-34-:R-:W-:-:S11]  /*3e60*/  LOP3.LUT R5, R6, 0x40, RZ, 0xfc, !PT ;  /* 0x0000004006057812 */ /* 0x01afd600078efcff */
.L_x_1027:
[----:B------:R-:W0:Y:S01]  /*3e70*/  LDGDEPBAR ;  /* 0x00000000000079af */ /* 0x000e220000000000 */
[C---:B------:R-:W-:Y:S01]  /*3e80*/  IADD3 R117, PT, PT, R231.reuse, R229, RZ ;  /* 0x000000e5e7757210 */ /* 0x040fe20007ffe0ff */
[C---:B-----5:R-:W-:Y:S01]  /*3e90*/  FMUL.FTZ R198, R238.reuse, 1.4426950216293334961 ;  /* 0x3fb8aa3beec67820 */ /* 0x060fe20000410000 */
[----:B------:R-:W-:Y:S03]  /*3ea0*/  IADD3 R118, PT, PT, R231, R228, RZ ;  /* 0x000000e4e7767210 */ /* 0x000fe60007ffe0ff */
[----:B------:R-:W2:Y:S01]  /*3eb0*/  LDL R202, [R1+0xc] ;  /* 0x00000c0001ca7983 */ /* 0x000ea20000100800 */
[----:B------:R-:W-:Y:S01]  /*3ec0*/  FSETP.NEU.FTZ.AND P1, PT, R238, -INF , PT ;  /* 0xff800000ee00780b */ /* 0x000fe20003f3d000 */
[----:B------:R-:W-:Y:S01]  /*3ed0*/  UIADD3 UR44, UPT, UPT, UR44, -0x40, URZ ;  /* 0xffffffc02c2c7890 */ /* 0x000fe2000fffe0ff */
[----:B------:R-:W-:Y:S02]  /*3ee0*/  IMAD.IADD R116, R229, 0x1, R118 ;  /* 0x00000001e5747824 */ /* 0x000fe400078e0276 */
[----:B------:R-:W-:Y:S01]  /*3ef0*/  FSEL R198, R198, RZ, P1 ;  /* 0x000000ffc6c67208 */ /* 0x000fe20000800000 */
[----:B------:R-:W-:Y:S01]  /*3f00*/  UISETP.GE.AND UP0, UPT, UR44, UR46, UPT ;  /* 0x0000002e2c00728c */ /* 0x000fe2000bf06270 */
[----:B------:R-:W-:Y:S01]  /*3f10*/  FSETP.NEU.FTZ.AND P1, PT, R237, -INF , PT ;  /* 0xff800000ed00780b */ /* 0x000fe20003f3d000 */
[----:B------:R-:W-:Y:S02]  /*3f20*/  USHF.L.U32 UR14, UR37, 0x6, URZ ;  /* 0x00000006250e7899 */ /* 0x000fe400080006ff */
[----:B------:R-:W-:Y:S02]  /*3f30*/  UIADD3 UR42, UPT, UPT, UR42, -0x1, URZ ;  /* 0xffffffff2a2a7890 */ /* 0x000fe4000fffe0ff */
[----:B------:R-:W-:Y:S04]  /*3f40*/  UIADD3 UR14, UPT, UPT, UR14, 0x40, URZ ;  /* 0x000000400e0e7890 */ /* 0x000fe8000fffe0ff */
[----:B------:R-:W-:Y:S06]  /*3f50*/  UISETP.LT.AND UP0, UPT, UR14, UR33, UP0 ;  /* 0x000000210e00728c */ /* 0x000fec0008701270 */
[----:B------:R-:W-:Y:S01]  /*3f60*/  PLOP3.LUT P0, PT, PT, PT, UP0, 0x80, 0x8 ;  /* 0x000000000008781c */ /* 0x000fe20003f0f008 */
[----:B------:R-:W-:Y:S11]  /*3f70*/  UISETP.GT.AND UP0, UPT, UR42, UR45, UPT ;  /* 0x0000002d2a00728c */ /* 0x000ff6000bf04270 */
[----:B------:R-:W-:Y:S01]  /*3f80*/  @!UPT UIADD3 URZ, UPT, UPT, URZ, URZ, URZ ;  /* 0x000000fffffff290 */ /* 0x000fe2000fffe0ff */
[C---:B------:R-:W-:Y:S01]  /*3f90*/  @!P0 VIADD R209, R241.reuse, 0x8 ;  /* 0x00000008f1d18836 */ /* 0x040fe20000000000 */
[C---:B------:R-:W-:Y:S01]  /*3fa0*/  @!P0 IADD3 R203, PT, PT, R241.reuse, 0x1, RZ ;  /* 0x00000001f1cb8810 */ /* 0x040fe20007ffe0ff */
[C---:B------:R-:W-:Y:S01]  /*3fb0*/  @!P0 VIADD R235, R241.reuse, 0x18 ;  /* 0x00000018f1eb8836 */ /* 0x040fe20000000000 */
[C---:B--2---:R-:W-:Y:S01]  /*3fc0*/  @!P0 VIADDMNMX R200, R202.reuse, -R251, UR33, PT ;  /* 0x00000021cac88e46 */ /* 0x044fe2000b8009fb */
[----:B------:R-:W-:Y:S04]  /*3fd0*/  DEPBAR.LE SB0, 0x0 ;  /* 0x000080000000791a */ /* 0x000fe80000000000 */
[----:B------:R-:W-:Y:S01]  /*3fe0*/  BAR.SYNC.DEFER_BLOCKING 0x0 ;  /* 0x0000000000007b1d */ /* 0x000fe20000010000 */
[-C--:B------:R-:W-:Y:S02]  /*3ff0*/  @!P0 ISETP.GE.AND P2, PT, R241, R200.reuse, PT ;  /* 0x000000c8f100820c */ /* 0x080fe40003f46270 */
[----:B------:R-:W-:Y:S03]  /*4000*/  @!P0 VIADDMNMX R202, R202, -R245, UR33, PT ;  /* 0x00000021caca8e46 */ /* 0x000fe6000b8009f5 */
[----:B------:R-:W-:Y:S06]  /*4010*/  LDSM.16.M88.4 R84, [R231] ;  /* 0x00000000e754783b */ /* 0x000fec0000000200 */
[----:B------:R-:W1:Y:S06]  /*4020*/  LDSM.16.M88.4 R88, [R232+0x18000] ;  /* 0x01800000e858783b */ /* 0x000e6c0000000200 */
        /* <DEDUP_REMOVED lines=81> */
[----:B------:R1:W4:Y:S06]  /*4540*/  LDSM.16.M88.4 R84, [R232+0x1e800] ;  /* 0x01e80000e854783b */ /* 0x00032c0000000200 */
[----:B------:R-:W4:Y:S01]  /*4550*/  LDSM.16.M88.4 R100, [R117+0x6000] ;  /* 0x006000007564783b */ /* 0x000f220000000200 */
[C---:B------:R-:W-:Y:S08]  /*4560*/  HMMA.16816.F32 R4, R108.reuse, R112, R4 ;  /* 0x000000706c04723c */ /* 0x040ff00000001804 */
[C---:B------:R-:W-:Y:S01]  /*4570*/  HMMA.16816.F32 R8, R108.reuse, R114, R8 ;  /* 0x000000726c08723c */ /* 0x040fe20000001808 */
[----:B------:R-:W-:Y:S07]  /*4580*/  LDSM.16.M88.4 R112, [R222+0x1e000] ;  /* 0x01e00000de70783b */ /* 0x000fee0000000200 */
[C---:B--2---:R-:W-:Y:S03]  /*4590*/  HMMA.16816.F32 R12, R108.reuse, R88, R12 ;  /* 0x000000586c0c723c */ /* 0x044fe6000000180c */
[----:B-1----:R-:W-:Y:S05]  /*45a0*/  LEA R232, R244, UR4, 0x1 ;  /* 0x00000004f4e87c11 */ /* 0x002fea000f8e08ff */
        /* <DEDUP_REMOVED lines=11> */
[C---:B------:R-:W-:Y:S08]  /*4660*/  HMMA.16816.F32 R8, R100.reuse, R106, R8 ;  /* 0x0000006a6408723c */ /* 0x040ff00000001808 */
[C---:B-1----:R-:W-:Y:S08]  /*4670*/  HMMA.16816.F32 R12, R100.reuse, R88, R12 ;  /* 0x00000058640c723c */ /* 0x042ff0000000180c */
[----:B------:R-:W-:Y:S08]  /*4680*/  HMMA.16816.F32 R16, R100, R90, R16 ;  /* 0x0000005a6410723c */ /* 0x000ff00000001810 */
[C---:B--2---:R-:W-:Y:S08]  /*4690*/  HMMA.16816.F32 R4, R108.reuse, R112, R4 ;  /* 0x000000706c04723c */ /* 0x044ff00000001804 */
[C---:B------:R-:W-:Y:S03]  /*46a0*/  HMMA.16816.F32 R8, R108.reuse, R114, R8 ;  /* 0x000000726c08723c */ /* 0x040fe60000001808 */
[----:B------:R-:W-:Y:S05]  /*46b0*/  LEA R114, R3, UR4, 0x1 ;  /* 0x0000000403727c11 */ /* 0x000fea000f8e08ff */
[C---:B---3--:R-:W-:Y:S08]  /*46c0*/  HMMA.16816.F32 R12, R108.reuse, R84, R12 ;  /* 0x000000546c0c723c */ /* 0x048ff0000000180c */
[----:B------:R-:W-:Y:S01]  /*46d0*/  HMMA.16816.F32 R16, R108, R86, R16 ;  /* 0x000000566c10723c */ /* 0x000fe20000001810 */
[----:B------:R-:W1:Y:S02]  /*46e0*/  LDSM.16.M88.4 R84, [R0+0x1e800] ;  /* 0x01e800000054783b */ /* 0x000e640000000200 */
[----:B------:R-:W-:Y:S05]  /*46f0*/  IMAD.IADD R108, R232, 0x1, R226 ;  /* 0x00000001e86c7824 */ /* 0x000fea00078e02e2 */
[C---:B----4-:R-:W-:Y:S08]  /*4700*/  HMMA.16816.F32 R4, R92.reuse, R96, R4 ;  /* 0x000000605c04723c */ /* 0x050ff00000001804 */
[C---:B------:R-:W-:Y:S11]  /*4710*/  HMMA.16816.F32 R8, R92.reuse, R98, R8 ;  /* 0x000000625c08723c */ /* 0x040ff60000001808 */
[----:B------:R-:W-:Y:S01]  /*4720*/  FMUL.FTZ R120, R5, UR12 ;  /* 0x0000000c05787c20 */ /* 0x000fe20008410000 */
[----:B------:R-:W-:Y:S01]  /*4730*/  FMUL.FTZ R119, R4, UR12 ;  /* 0x0000000c04777c20 */ /* 0x000fe20008410000 */
[----:B------:R-:W2:Y:S01]  /*4740*/  LDL R5, [R1+0x4] ;  /* 0x0000040001057983 */ /* 0x000ea20000100800 */
[----:B------:R-:W-:Y:S01]  /*4750*/  FMUL.FTZ R122, R7, UR12 ;  /* 0x0000000c077a7c20 */ /* 0x000fe20008410000 */
[----:B------:R-:W-:Y:S04]  /*4760*/  FMUL.FTZ R121, R6, UR12 ;  /* 0x0000000c06797c20 */ /* 0x000fe80008410000 */
[----:B------:R-:W3:Y:S01]  /*4770*/  LDL R4, [R1] ;  /* 0x0000000001047983 */ /* 0x000ee20000100800 */
[----:B------:R-:W4:Y:S01]  /*4780*/  MUFU.TANH R119, R119 ;  /* 0x0000007700777308 */ /* 0x000f220000002400 */
[----:B------:R-:W-:Y:S01]  /*4790*/  FMUL.FTZ R123, R8, UR12 ;  /* 0x0000000c087b7c20 */ /* 0x000fe20008410000 */
[----:B------:R-:W-:Y:S01]  /*47a0*/  FMUL.FTZ R124, R9, UR12 ;  /* 0x0000000c097c7c20 */ /* 0x000fe20008410000 */
[----:B------:R-:W-:Y:S01]  /*47b0*/  FMUL.FTZ R125, R10, UR12 ;  /* 0x0000000c0a7d7c20 */ /* 0x000fe20008410000 */
[----:B------:R-:W-:Y:S01]  /*47c0*/  FMUL.FTZ R126, R11, UR12 ;  /* 0x0000000c0b7e7c20 */ /* 0x000fe20008410000 */
[C---:B-1----:R-:W-:Y:S05]  /*47d0*/  HMMA.16816.F32 R12, R92.reuse, R84, R12 ;  /* 0x000000545c0c723c */ /* 0x042fea000000180c */
[----:B------:R-:W1:Y:S03]  /*47e0*/  MUFU.TANH R122, R122 ;  /* 0x0000007a007a7308 */ /* 0x000e660000002400 */
[----:B------:R-:W-:Y:S07]  /*47f0*/  HMMA.16816.F32 R16, R92, R86, R16 ;  /* 0x000000565c10723c */ /* 0x000fee0000001810 */
[----:B------:R-:W1:Y:S01]  /*4800*/  MUFU.TANH R120, R120 ;  /* 0x0000007800787308 */ /* 0x000e620000002400 */
[-C--:B----4-:R-:W-:Y:S02]  /*4810*/  MOV R201, R119.reuse ;  /* 0x0000007700c97202 */ /* 0x090fe40000000f00 */
[C---:B------:R-:W-:Y:S01]  /*4820*/  @!P0 FSEL R201, R119.reuse, -INF , !P2 ;  /* 0xff80000077c98808 */ /* 0x040fe20005000000 */
[----:B------:R-:W-:Y:S01]  /*4830*/  FFMA.FTZ R119, -R119, R119, 1 ;  /* 0x3f80000077777423 */ /* 0x000fe20000010177 */
[----:B------:R-:W-:Y:S05]  /*4840*/  @!P0 ISETP.GE.AND P2, PT, R203, R200, PT ;  /* 0x000000c8cb00820c */ /* 0x000fea0003f46270 */
[----:B------:R-:W4:Y:S01]  /*4850*/  MUFU.TANH R123, R123 ;  /* 0x0000007b007b7308 */ /* 0x000f220000002400 */
[----:B------:R-:W-:Y:S01]  /*4860*/  FFMA.FTZ R234, R201, UR9, -R198 ;  /* 0x00000009c9ea7c23 */ /* 0x000fe200080108c6 */
        /* <DEDUP_REMOVED lines=8> */
[----:B------:R-:W-:Y:S01]  /*48f0*/  IMAD.MOV.U32 R205, RZ, RZ, R120 ;  /* 0x000000ffffcd7224 */ /* 0x000fe200078e0078 */
[----:B------:R-:W-:Y:S01]  /*4900*/  @!P0 IADD3 R203, PT, PT, R241, 0x9, RZ ;  /* 0x00000009f1cb8810 */ /* 0x000fe20007ffe0ff */
[----:B------:R-:W-:Y:S01]  /*4910*/  FMUL.FTZ R130, R15, UR12 ;  /* 0x0000000c0f827c20 */ /* 0x000fe20008410000 */
[----:B------:R-:W-:Y:S01]  /*4920*/  @!P0 FSEL R204, R122, -INF , !P1 ;  /* 0xff8000007acc8808 */ /* 0x000fe20004800000 */
[----:B------:R-:W-:Y:S01]  /*4930*/  FMUL.FTZ R131, R16, UR12 ;  /* 0x0000000c10837c20 */ /* 0x000fe20008410000 */
[-C--:B------:R-:W-:Y:S03]  /*4940*/  @!P0 ISETP.GE.AND P1, PT, R209, R200.reuse, PT ;  /* 0x000000c8d100820c */ /* 0x080fe60003f26270 */
[----:B------:R-:W1:Y:S01]  /*4950*/  MUFU.TANH R125, R125 ;  /* 0x0000007d007d7308 */ /* 0x000e620000002400 */
[----:B------:R-:W-:Y:S01]  /*4960*/  @!P0 FSEL R205, R120, -INF , !P2 ;  /* 0xff80000078cd8808 */ /* 0x000fe20005000000 */
[--C-:B------:R-:W-:Y:S01]  /*4970*/  FFMA.FTZ R207, R204, UR9, -R201.reuse ;  /* 0x00000009cccf7c23 */ /* 0x100fe200080108c9 */
[----:B----4-:R-:W-:Y:S01]  /*4980*/  MOV R211, R123 ;  /* 0x0000007b00d37202 */ /* 0x010fe20000000f00 */
[----:B------:R-:W-:Y:S01]  /*4990*/  FMUL.FTZ R196, R17, UR12 ;  /* 0x0000000c11c47c20 */ /* 0x000fe20008410000 */
[----:B------:R-:W-:Y:S01]  /*49a0*/  @!P0 FSEL R211, R123, -INF , !P1 ;  /* 0xff8000007bd38808 */ /* 0x000fe20004800000 */
[----:B------:R-:W-:Y:S01]  /*49b0*/  FFMA.FTZ R215, R205, UR9, -R198 ;  /* 0x00000009cdd77c23 */ /* 0x000fe200080108c6 */
[----:B------:R-:W-:Y:S03]  /*49c0*/  @!P0 ISETP.GE.AND P1, PT, R203, R200, PT ;  /* 0x000000c8cb00820c */ /* 0x000fe60003f26270 */
[----:B------:R-:W4:Y:S01]  /*49d0*/  MUFU.TANH R126, R126 ;  /* 0x0000007e007e7308 */ /* 0x000f220000002400 */
[----:B-1----:R-:W-:Y:S02]  /*49e0*/  IMAD.MOV.U32 R205, RZ, RZ, R124 ;  /* 0x000000ffffcd7224 */ /* 0x002fe400078e007c */
[--C-:B------:R-:W-:Y:S01]  /*49f0*/  FFMA.FTZ R214, R211, UR9, -R198.reuse ;  /* 0x00000009d3d67c23 */ /* 0x100fe200080108c6 */
[----:B------:R-:W-:Y:S01]  /*4a00*/  @!P0 FSEL R205, R124, -INF , !P1 ;  /* 0xff8000007ccd8808 */ /* 0x000fe20004800000 */
[----:B------:R-:W-:Y:S01]  /*4a10*/  @!P0 VIADD R211, R241, 0x10 ;  /* 0x00000010f1d38836 */ /* 0x000fe20000000000 */
[-C--:B------:R-:W-:Y:S01]  /*4a20*/  @!P0 ISETP.GE.AND P1, PT, R209, R202.reuse, PT ;  /* 0x000000cad100820c */ /* 0x080fe20003f26270 */
[----:B------:R-:W-:Y:S01]  /*4a30*/  FMUL.FTZ R197, R18, UR12 ;  /* 0x0000000c12c57c20 */ /* 0x000fe20008410000 */
[-C--:B------:R-:W-:Y:S02]  /*4a40*/  @!P0 ISETP.GE.AND P2, PT, R241, R202.reuse, PT ;  /* 0x000000caf100820c */ /* 0x080fe40003f46270 */
[----:B------:R-:W1:Y:S01]  /*4a50*/  MUFU.TANH R127, R127 ;  /* 0x0000007f007f7308 */ /* 0x000e620000002400 */
[----:B------:R-:W-:Y:S01]  /*4a60*/  MOV R210, R125 ;  /* 0x0000007d00d27202 */ /* 0x000fe20000000f00 */
[----:B------:R-:W-:Y:S01]  /*4a70*/  FMUL.FTZ R199, R19, UR12 ;  /* 0x0000000c13c77c20 */ /* 0x000fe20008410000 */
[----:B------:R-:W-:Y:S01]  /*4a80*/  @!P0 FSEL R210, R125, -INF , !P1 ;  /* 0xff8000007dd28808 */ /* 0x000fe20004800000 */
[--C-:B------:R-:W-:Y:S01]  /*4a90*/  FFMA.FTZ R213, R205, UR9, -R198.reuse ;  /* 0x00000009cdd57c23 */ /* 0x100fe200080108c6 */
[----:B------:R-:W-:Y:S01]  /*4aa0*/  @!P0 ISETP.GE.AND P1, PT, R203, R202, PT ;  /* 0x000000cacb00820c */ /* 0x000fe20003f26270 */
[----:B------:R-:W-:Y:S01]  /*4ab0*/  FFMA.FTZ R120, -R120, R120, 1 ;  /* 0x3f80000078787423 */ /* 0x000fe20000010178 */
[----:B------:R-:W-:Y:S03]  /*4ac0*/  @!P0 IADD3 R203, PT, PT, R241, 0x11, RZ ;  /* 0x00000011f1cb8810 */ /* 0x000fe60007ffe0ff */
[----:B------:R-:W1:Y:S01]  /*4ad0*/  MUFU.TANH R121, R121 ;  /* 0x0000007900797308 */ /* 0x000e620000002400 */
[----:B----4-:R-:W-:Y:S01]  /*4ae0*/  MOV R204, R126 ;  /* 0x0000007e00cc7202 */ /* 0x010fe20000000f00 */
[----:B------:R-:W-:Y:S01]  /*4af0*/  FMUL.FTZ R119, R119, UR12 ;  /* 0x0000000c77777c20 */ /* 0x000fe20008410000 */
[----:B------:R-:W-:Y:S01]  /*4b00*/  @!P0 FSEL R204, R126, -INF , !P1 ;  /* 0xff8000007ecc8808 */ /* 0x000fe20004800000 */
[----:B------:R-:W-:Y:S01]  /*4b10*/  FMUL.FTZ R120, R120, UR12 ;  /* 0x0000000c78787c20 */ /* 0x000fe20008410000 */
[----:B------:R-:W-:Y:S01]  /*4b20*/  @!P0 ISETP.GE.AND P1, PT, R211, R200, PT ;  /* 0x000000c8d300820c */ /* 0x000fe20003f26270 */
[----:B------:R-:W-:Y:S01]  /*4b30*/  FFMA.FTZ R123, -R123, R123, 1 ;  /* 0x3f8000007b7b7423 */ /* 0x000fe2000001017b */
[----:B------:R-:W-:Y:S03]  /*4b40*/  FFMA.FTZ R124, -R124, R124, 1 ;  /* 0x3f8000007c7c7423 */ /* 0x000fe6000001017c */
[----:B------:R-:W4:Y:S01]  /*4b50*/  MUFU.TANH R128, R128 ;  /* 0x0000008000807308 */ /* 0x000f220000002400 */
[-C--:B-1----:R-:W-:Y:S01]  /*4b60*/  MOV R233, R127.reuse ;  /* 0x0000007f00e97202 */ /* 0x082fe20000000f00 */
[--C-:B------:R-:W-:Y:S01]  /*4b70*/  FFMA.FTZ R205, R204, UR9, -R201.reuse ;  /* 0x00000009cccd7c23 */ /* 0x100fe200080108c9 */
[C---:B------:R-:W-:Y:S01]  /*4b80*/  @!P0 FSEL R233, R127.reuse, -INF , !P1 ;  /* 0xff8000007fe98808 */ /* 0x040fe20004800000 */
[----:B------:R-:W-:Y:S01]  /*4b90*/  FFMA.FTZ R127, -R127, R127, 1 ;  /* 0x3f8000007f7f7423 */ /* 0x000fe2000001017f */
[----:B------:R-:W-:Y:S01]  /*4ba0*/  @!P0 ISETP.GE.AND P1, PT, R203, R200, PT ;  /* 0x000000c8cb00820c */ /* 0x000fe20003f26270 */
[----:B------:R-:W-:Y:S01]  /*4bb0*/  FMUL.FTZ R123, R123, UR12 ;  /* 0x0000000c7b7b7c20 */ /* 0x000fe20008410000 */
[----:B------:R-:W-:Y:S03]  /*4bc0*/  FMUL.FTZ R124, R124, UR12 ;  /* 0x0000000c7c7c7c20 */ /* 0x000fe60008410000 */
[----:B------:R-:W1:Y:S01]  /*4bd0*/  MUFU.TANH R129, R129 ;  /* 0x0000008100817308 */ /* 0x000e620000002400 */
[----:B------:R-:W-:Y:S01]  /*4be0*/  MOV R206, R121 ;  /* 0x0000007900ce7202 */ /* 0x000fe20000000f00 */
[----:B------:R-:W-:Y:S01]  /*4bf0*/  FFMA.FTZ R212, R233, UR9, -R198 ;  /* 0x00000009e9d47c23 */ /* 0x000fe200080108c6 */
[----:B------:R-:W-:Y:S02]  /*4c00*/  @!P0 FSEL R206, R121, -INF , !P2 ;  /* 0xff80000079ce8808 */ /* 0x000fe40005000000 */
[-C--:B------:R-:W-:Y:S05]  /*4c10*/  @!P0 ISETP.GE.AND P2, PT, R235, R202.reuse, PT ;  /* 0x000000caeb00820c */ /* 0x080fea0003f46270 */
[----:B------:R-:W1:Y:S01]  /*4c20*/  MUFU.TANH R130, R130 ;  /* 0x0000008200827308 */ /* 0x000e620000002400 */
[----:B----4-:R-:W-:Y:S01]  /*4c30*/  IMAD.MOV.U32 R209, RZ, RZ, R128 ;  /* 0x000000ffffd17224 */ /* 0x010fe200078e0080 */
[----:B------:R-:W-:Y:S01]  /*4c40*/  @!P0 FSEL R209, R128, -INF , !P1 ;  /* 0xff80000080d18808 */ /* 0x000fe20004800000 */
[--C-:B------:R-:W-:Y:S01]  /*4c50*/  FFMA.FTZ R208, R206, UR9, -R201.reuse ;  /* 0x00000009ced07c23 */ /* 0x100fe200080108c9 */
[----:B------:R-:W-:Y:S01]  /*4c60*/  @!P0 ISETP.GE.AND P1, PT, R211, R202, PT ;  /* 0x000000cad300820c */ /* 0x000fe20003f26270 */
[--C-:B------:R-:W-:Y:S01]  /*4c70*/  FFMA.FTZ R206, R210, UR9, -R201.reuse ;  /* 0x00000009d2ce7c23 */ /* 0x100fe200080108c9 */
[----:B------:R-:W-:Y:S01]  /*4c80*/  FFMA.FTZ R128, -R128, R128, 1 ;  /* 0x3f80000080807423 */ /* 0x000fe20000010180 */
[----:B------:R-:W-:Y:S03]  /*4c90*/  FFMA.FTZ R211, R209, UR9, -R198 ;  /* 0x00000009d1d37c23 */ /* 0x000fe600080108c6 */
[----:B------:R-:W4:Y:S01]  /*4ca0*/  MUFU.TANH R131, R131 ;  /* 0x0000008300837308 */ /* 0x000f220000002400 */
[----:B-1----:R-:W-:Y:S02]  /*4cb0*/  MOV R210, R129 ;  /* 0x0000008100d27202 */ /* 0x002fe40000000f00 */
[----:B------:R-:W-:Y:S02]  /*4cc0*/  @!P0 FSEL R210, R129, -INF , !P1 ;  /* 0xff80000081d28808 */ /* 0x000fe40004800000 */
[----:B------:R-:W-:Y:S02]  /*4cd0*/  @!P0 ISETP.GE.AND P1, PT, R203, R202, PT ;  /* 0x000000cacb00820c */ /* 0x000fe40003f26270 */
[----:B------:R-:W-:Y:S03]  /*4ce0*/  @!P0 IADD3 R209, PT, PT, R241, 0x19, RZ ;  /* 0x00000019f1d18810 */ /* 0x000fe60007ffe0ff */
[----:B------:R-:W1:Y:S01]  /*4cf0*/  MUFU.TANH R196, R196 ;  /* 0x000000c400c47308 */ /* 0x000e620000002400 */
[----:B------:R-:W-:Y:S01]  /*4d00*/  MOV R236, R130 ;  /* 0x0000008200ec7202 */ /* 0x000fe20000000f00 */
[--C-:B------:R-:W-:Y:S01]  /*4d10*/  FFMA.FTZ R204, R210, UR9, -R201.reuse ;  /* 0x00000009d2cc7c23 */ /* 0x100fe200080108c9 */
[----:B------:R-:W-:Y:S02]  /*4d20*/  @!P0 FSEL R236, R130, -INF , !P1 ;  /* 0xff80000082ec8808 */ /* 0x000fe40004800000 */
[-C--:B------:R-:W-:Y:S05]  /*4d30*/  @!P0 ISETP.GE.AND P1, PT, R235, R200.reuse, PT ;  /* 0x000000c8eb00820c */ /* 0x080fea0003f26270 */
[----:B------:R-:W1:Y:S01]  /*4d40*/  MUFU.TANH R197, R197 ;  /* 0x000000c500c57308 */ /* 0x000e620000002400 */
[-C--:B----4-:R-:W-:Y:S01]  /*4d50*/  MOV R210, R131.reuse ;  /* 0x0000008300d27202 */ /* 0x090fe20000000f00 */
[--C-:B------:R-:W-:Y:S01]  /*4d60*/  FFMA.FTZ R203, R236, UR9, -R201.reuse ;  /* 0x00000009eccb7c23 */ /* 0x100fe200080108c9 */
[C---:B------:R-:W-:Y:S01]  /*4d70*/  @!P0 FSEL R210, R131.reuse, -INF , !P1 ;  /* 0xff80000083d28808 */ /* 0x040fe20004800000 */
[----:B------:R-:W-:Y:S01]  /*4d80*/  FFMA.FTZ R131, -R131, R131, 1 ;  /* 0x3f80000083837423 */ /* 0x000fe20000010183 */
[C---:B------:R-:W-:Y:S05]  /*4d90*/  @!P0 ISETP.GE.AND P1, PT, R209.reuse, R200, PT ;  /* 0x000000c8d100820c */ /* 0x040fea0003f26270 */
[----:B------:R-:W4:Y:S01]  /*4da0*/  MUFU.TANH R199, R199 ;  /* 0x000000c700c77308 */ /* 0x000f220000002400 */
[----:B-1----:R-:W-:Y:S01]  /*4db0*/  IMAD.MOV.U32 R233, RZ, RZ, R196 ;  /* 0x000000ffffe97224 */ /* 0x002fe200078e00c4 */
[----:B------:R-:W-:Y:S01]  /*4dc0*/  @!P0 FSEL R233, R196, -INF , !P1 ;  /* 0xff800000c4e98808 */ /* 0x000fe20004800000 */
[--C-:B------:R-:W-:Y:S01]  /*4dd0*/  FFMA.FTZ R17, R210, UR9, -R198.reuse ;  /* 0x00000009d2117c23 */ /* 0x100fe200080108c6 */
[----:B------:R-:W-:Y:S01]  /*4de0*/  @!P0 ISETP.GE.AND P1, PT, R209, R202, PT ;  /* 0x000000cad100820c */ /* 0x000fe20003f26270 */
[----:B------:R-:W-:Y:S01]  /*4df0*/  FFMA.FTZ R196, -R196, R196, 1 ;  /* 0x3f800000c4c47423 */ /* 0x000fe200000101c4 */
[----:B------:R-:W-:Y:S01]  /*4e00*/  FMUL.FTZ R131, R131, UR12 ;  /* 0x0000000c83837c20 */ /* 0x000fe20008410000 */
[----:B------:R-:W-:Y:S03]  /*4e10*/  FFMA.FTZ R198, R233, UR9, -R198 ;  /* 0x00000009e9c67c23 */ /* 0x000fe600080108c6 */
[----:B------:R-:W-:Y:S01]  /*4e20*/  MUFU.EX2 R234, R234 ;  /* 0x000000ea00ea7308 */ /* 0x000fe20000000800 */
[----:B------:R-:W-:Y:S01]  /*4e30*/  MOV R200, R197 ;  /* 0x000000c500c87202 */ /* 0x000fe20000000f00 */
[----:B------:R-:W-:Y:S01]  /*4e40*/  FMUL.FTZ R196, R196, UR12 ;  /* 0x0000000cc4c47c20 */ /* 0x000fe20008410000 */
[----:B------:R-:W-:Y:S07]  /*4e50*/  @!P0 FSEL R200, R197, -INF , !P2 ;  /* 0xff800000c5c88808 */ /* 0x000fee0005000000 */
[----:B------:R-:W-:Y:S01]  /*4e60*/  MUFU.EX2 R209, R198 ;  /* 0x000000c600d17308 */ /* 0x000fe20000000800 */
[----:B----4-:R-:W-:Y:S01]  /*4e70*/  MOV R236, R199 ;  /* 0x000000c700ec7202 */ /* 0x010fe20000000f00 */
[--C-:B------:R-:W-:Y:S01]  /*4e80*/  FFMA.FTZ R202, R200, UR9, -R201.reuse ;  /* 0x00000009c8ca7c23 */ /* 0x100fe200080108c9 */
[----:B------:R-:W-:Y:S07]  /*4e90*/  @!P0 FSEL R236, R199, -INF , !P1 ;  /* 0xff800000c7ec8808 */ /* 0x000fee0004800000 */
[----:B------:R-:W1:Y:S01]  /*4ea0*/  MUFU.EX2 R215, R215 ;  /* 0x000000d700d77308 */ /* 0x000e620000000800 */
[----:B------:R-:W-:Y:S09]  /*4eb0*/  FFMA.FTZ R201, R236, UR9, -R201 ;  /* 0x00000009ecc97c23 */ /* 0x000ff200080108c9 */
[----:B------:R-:W-:Y:S10]  /*4ec0*/  MUFU.EX2 R208, R208 ;  /* 0x000000d000d07308 */ /* 0x000ff40000000800 */
[----:B------:R-:W4:Y:S01]  /*4ed0*/  MUFU.EX2 R207, R207 ;  /* 0x000000cf00cf7308 */ /* 0x000f220000000800 */
[----:B-1----:R-:W-:Y:S09]  /*4ee0*/  F2FP.F16.F32.PACK_AB R113, R215, R234 ;  /* 0x000000ead771723e */ /* 0x002ff200000000ff */
[----:B------:R-:W-:Y:S10]  /*4ef0*/  MUFU.EX2 R214, R214 ;  /* 0x000000d600d67308 */ /* 0x000ff40000000800 */
[----:B------:R-:W1:Y:S01]  /*4f00*/  MUFU.EX2 R213, R213 ;  /* 0x000000d500d57308 */ /* 0x000e620000000800 */
[----:B----4-:R-:W-:Y:S09]  /*4f10*/  F2FP.F16.F32.PACK_AB R111, R207, R208 ;  /* 0x000000d0cf6f723e */ /* 0x010ff200000000ff */
[----:B------:R-:W-:Y:S10]  /*4f20*/  MUFU.EX2 R206, R206 ;  /* 0x000000ce00ce7308 */ /* 0x000ff40000000800 */
[----:B------:R-:W4:Y:S01]  /*4f30*/  MUFU.EX2 R205, R205 ;  /* 0x000000cd00cd7308 */ /* 0x000f220000000800 */
[----:B-1----:R-:W-:Y:S09]  /*4f40*/  F2FP.F16.F32.PACK_AB R109, R213, R214 ;  /* 0x000000d6d56d723e */ /* 0x002ff200000000ff */
[----:B------:R-:W-:Y:S10]  /*4f50*/  MUFU.EX2 R204, R204 ;  /* 0x000000cc00cc7308 */ /* 0x000ff40000000800 */
[----:B------:R-:W-:Y:S01]  /*4f60*/  MUFU.EX2 R212, R212 ;  /* 0x000000d400d47308 */ /* 0x000fe20000000800 */
[----:B----4-:R-:W-:Y:S09]  /*4f70*/  F2FP.F16.F32.PACK_AB R106, R205, R206 ;  /* 0x000000cecd6a723e */ /* 0x010ff200000000ff */
[----:B------:R-:W-:Y:S10]  /*4f80*/  MUFU.EX2 R203, R203 ;  /* 0x000000cb00cb7308 */ /* 0x000ff40000000800 */
[----:B------:R-:W1:Y:S10]  /*4f90*/  MUFU.EX2 R211, R211 ;  /* 0x000000d300d37308 */ /* 0x000e740000000800 */
[----:B------:R4:W2:Y:S10]  /*4fa0*/  MUFU.EX2 R210, R17 ;  /* 0x0000001100d27308 */ /* 0x0008b40000000800 */
[----:B------:R-:W-:Y:S01]  /*4fb0*/  MUFU.EX2 R202, R202 ;  /* 0x000000ca00ca7308 */ /* 0x000fe20000000800 */
[----:B-1----:R-:W-:Y:S09]  /*4fc0*/  F2FP.F16.F32.PACK_AB R107, R211, R212 ;  /* 0x000000d4d36b723e */ /* 0x002ff200000000ff */
[----:B------:R-:W1:Y:S01]  /*4fd0*/  MUFU.EX2 R201, R201 ;  /* 0x000000c900c97308 */ /* 0x000e620000000800 */
[----:B----4-:R-:W-:Y:S02]  /*4fe0*/  F2FP.F16.F32.PACK_AB R17, R203, R204 ;  /* 0x000000cccb11723e */ /* 0x010fe400000000ff */
[----:B--2---:R-:W-:Y:S02]  /*4ff0*/  F2FP.F16.F32.PACK_AB R110, R209, R210 ;  /* 0x000000d2d16e723e */ /* 0x004fe400000000ff */
[----:B-1----:R-:W-:Y:S02]  /*5000*/  F2FP.F16.F32.PACK_AB R18, R201, R202 ;  /* 0x000000cac912723e */ /* 0x002fe400000000ff */
[----:B------:R-:W-:Y:S04]  /*5010*/  LEA R198, R5, UR4, 0x1 ;  /* 0x0000000405c67c11 */ /* 0x000fe8000f8e08ff */
[C---:B------:R-:W-:Y:S01]  /*5020*/  IADD3 R200, PT, PT, R198.reuse, 0x2a000, RZ ;  /* 0x0002a000c6c87810 */ /* 0x040fe20007ffe0ff */
[C---:B------:R-:W-:Y:S01]  /*5030*/  VIADD R233, R198.reuse, 0x2a020 ;  /* 0x0002a020c6e97836 */ /* 0x040fe20000000000 */
[----:B------:R1:W-:Y:S01]  /*5040*/  STS [R198+0x2a000], R113 ;  /* 0x02a00071c6007388 */ /* 0x0003e20000000800 */
[----:B---3--:R-:W-:Y:S05]  /*5050*/  IMAD.IADD R19, R198, 0x1, R4 ;  /* 0x00000001c6137824 */ /* 0x008fea00078e0204 */
[----:B------:R2:W-:Y:S01]  /*5060*/  STS [R198+0x2a400], R111 ;  /* 0x02a4006fc6007388 */ /* 0x0005e20000000800 */
[----:B------:R-:W-:Y:S02]  /*5070*/  MOV R236, R233 ;  /* 0x000000e900ec7202 */ /* 0x000fe40000000f00 */
[C---:B------:R-:W-:Y:S03]  /*5080*/  @P5 IADD3 R236, PT, PT, R200.reuse, -0x20, RZ ;  /* 0xffffffe0c8ec5810 */ /* 0x040fe60007ffe0ff */
[----:B------:R3:W-:Y:S01]  /*5090*/  STS [R19+0x2a000], R109 ;  /* 0x02a0006d13007388 */ /* 0x0007e20000000800 */
[----:B------:R-:W-:Y:S02]  /*50a0*/  @P6 IADD3 R233, PT, PT, R200, -0x20, RZ ;  /* 0xffffffe0c8e96810 */ /* 0x000fe40007ffe0ff */
[----:B------:R-:W-:Y:S03]  /*50b0*/  IADD3 R235, PT, PT, R4, R236, RZ ;  /* 0x000000ec04eb7210 */ /* 0x000fe60007ffe0ff */
[----:B------:R-:W-:Y:S06]  /*50c0*/  STS [R19+0x2a400], R106 ;  /* 0x02a4006a13007388 */ /* 0x000fec0000000800 */
[----:B------:R-:W-:Y:S06]  /*50d0*/  STS [R236], R107 ;  /* 0x0000006bec007388 */ /* 0x000fec0000000800 */
[----:B------:R-:W-:Y:S06]  /*50e0*/  STS [R236+0x400], R17 ;  /* 0x00040011ec007388 */ /* 0x000fec0000000800 */
[----:B------:R4:W-:Y:S01]  /*50f0*/  STS [R235], R110 ;  /* 0x0000006eeb007388 */ /* 0x0009e20000000800 */
[----:B-1----:R-:W-:Y:S05]  /*5100*/  IMAD.IADD R113, R114, 0x1, R227 ;  /* 0x0000000172717824 */ /* 0x002fea00078e02e3 */
[----:B------:R-:W-:Y:S01]  /*5110*/  STS [R235+0x400], R18 ;  /* 0x00040012eb007388 */ /* 0x000fe20000000800 */
[C---:B--2---:R-:W-:Y:S05]  /*5120*/  IADD3 R111, PT, PT, R227.reuse, R108, RZ ;  /* 0x0000006ce36f7210 */ /* 0x044fea0007ffe0ff */
[----:B------:R-:W-:Y:S01]  /*5130*/  LDSM.16.M88.4 R84, [R114+0x10000] ;  /* 0x010000007254783b */ /* 0x000fe20000000200 */
[----:B---3--:R-:W-:Y:S05]  /*5140*/  IADD3 R109, PT, PT, R232, R227, RZ ;  /* 0x000000e3e86d7210 */ /* 0x008fea0007ffe0ff */
[----:B------:R-:W1:Y:S06]  /*5150*/  LDSM.16.M88.4 R88, [R232+0x20000] ;  /* 0x02000000e858783b */ /* 0x000e6c0000000200 */
[----:B------:R-:W2:Y:S01]  /*5160*/  LDSM.16.M88.4 R92, [R232+0x20800] ;  /* 0x02080000e85c783b */ /* 0x000ea20000000200 */
[----:B----4-:R-:W-:Y:S05]  /*5170*/  IADD3 R110, PT, PT, R114, R226, RZ ;  /* 0x000000e2726e7210 */ /* 0x010fea0007ffe0ff */
[----:B------:R-:W-:Y:S01]  /*5180*/  LDSM.16.M88.4 R96, [R113+0x10000] ;  /* 0x010000007160783b */ /* 0x000fe20000000200 */
[----:B------:R-:W-:Y:S05]  /*5190*/  IADD3 R112, PT, PT, R227, R110, RZ ;  /* 0x0000006ee3707210 */ /* 0x000fea0007ffe0ff */
[----:B------:R-:W3:Y:S06]  /*51a0*/  LDSM.16.M88.4 R100, [R109+0x20000] ;  /* 0x020000006d64783b */ /* 0x000eec0000000200 */
[----:B------:R-:W4:Y:S01]  /*51b0*/  LDSM.16.M88.4 R104, [R109+0x20800] ;  /* 0x020800006d68783b */ /* 0x000f220000000200 */
[C---:B-1----:R-:W-:Y:S08]  /*51c0*/  HMMA.16816.F32 R4, R84.reuse, R88, RZ ;  /* 0x000000585404723c */ /* 0x042ff000000018ff */
[C---:B------:R-:W-:Y:S01]  /*51d0*/  HMMA.16816.F32 R8, R84.reuse, R90, RZ ;  /* 0x0000005a5408723c */ /* 0x040fe200000018ff */
[----:B------:R-:W-:Y:S07]  /*51e0*/  LDSM.16.M88.4 R88, [R108+0x20000] ;  /* 0x020000006c58783b */ /* 0x000fee0000000200 */
        /* <DEDUP_REMOVED lines=9> */
[----:B------:R-:W-:Y:S01]  /*5280*/  LDSM.16.M88.4 R96, [R111+0x20000] ;  /* 0x020000006f60783b */ /* 0x000fe20000000200 */
[----:B------:R-:W-:Y:S01]  /*5290*/  IMAD.U32 R106, RZ, RZ, UR10 ;  /* 0x0000000aff6a7e24 */ /* 0x000fe2000f8e00ff */
[----:B------:R-:W-:Y:S04]  /*52a0*/  MOV R107, UR11 ;  /* 0x0000000b006b7c02 */ /* 0x000fe80008000f00 */
[C---:B------:R-:W-:Y:S01]  /*52b0*/  LEA R106, P0, R239.reuse, R106, 0x2 ;  /* 0x0000006aef6a7211 */ /* 0x040fe200078010ff */
[C---:B-1----:R-:W-:Y:S05]  /*52c0*/  HMMA.16816.F32 R4, R84.reuse, R88, R4 ;  /* 0x000000585404723c */ /* 0x042fea0000001804 */
[----:B------:R-:W-:Y:S03]  /*52d0*/  LEA.HI.X R107, R239, R107, RZ, 0x2, P0 ;  /* 0x0000006bef6b7211 */ /* 0x000fe600000f14ff */
[C---:B------:R-:W-:Y:S01]  /*52e0*/  HMMA.16816.F32 R8, R84.reuse, R90, R8 ;  /* 0x0000005a5408723c */ /* 0x040fe20000001808 */
[----:B------:R-:W1:Y:S06]  /*52f0*/  LDSM.16.M88.4 R88, [R112+0x10000] ;  /* 0x010000007058783b */ /* 0x000e6c0000000200 */
[----:B------:R-:W3:Y:S01]  /*5300*/  LDG.E R235, desc[UR34][R106.64] ;  /* 0x000000226aeb7981 */ /* 0x000ee2000c1e1900 */
[C---:B--2---:R-:W-:Y:S05]  /*5310*/  HMMA.16816.F32 R12, R84.reuse, R92, R12 ;  /* 0x0000005c540c723c */ /* 0x044fea000000180c */
[----:B------:R2:W4:Y:S03]  /*5320*/  LDG.E R236, desc[UR34][R106.64+0x20] ;  /* 0x000020226aec7981 */ /* 0x000526000c1e1900 */
[----:B------:R-:W-:Y:S03]  /*5330*/  HMMA.16816.F32 R16, R84, R94, R16 ;  /* 0x0000005e5410723c */ /* 0x000fe60000001810 */
[----:B------:R-:W1:Y:S06]  /*5340*/  LDSM.16.M88.4 R84, [R111+0x20800] ;  /* 0x020800006f54783b */ /* 0x000e6c0000000200 */
[----:B------:R-:W-:Y:S06]  /*5350*/  LDSM.16.M88.4 R92, [R114+0x12000] ;  /* 0x01200000725c783b */ /* 0x000fec0000000200 */
[----:B--2---:R-:W-:Y:S01]  /*5360*/  LDSM.16.M88.4 R104, [R111+0x26800] ;  /* 0x026800006f68783b */ /* 0x004fe20000000200 */
[C---:B-1----:R-:W-:Y:S08]  /*5370*/  HMMA.16816.F32 R4, R88.reuse, R96, R4 ;  /* 0x000000605804723c */ /* 0x042ff00000001804 */
[C---:B------:R-:W-:Y:S01]  /*5380*/  HMMA.16816.F32 R8, R88.reuse, R98, R8 ;  /* 0x000000625808723c */ /* 0x040fe20000001808 */
[----:B------:R-:W1:Y:S07]  /*5390*/  LDSM.16.M88.4 R96, [R232+0x22000] ;  /* 0x02200000e860783b */ /* 0x000e6e0000000200 */
[C---:B------:R-:W-:Y:S08]  /*53a0*/  HMMA.16816.F32 R12, R88.reuse, R84, R12 ;  /* 0x00000054580c723c */ /* 0x040ff0000000180c */
[----:B------:R-:W-:Y:S01]  /*53b0*/  HMMA.16816.F32 R16, R88, R86, R16 ;  /* 0x000000565810723c */ /* 0x000fe20000001810 */
[----:B------:R-:W2:Y:S06]  /*53c0*/  LDSM.16.M88.4 R84, [R232+0x22800] ;  /* 0x02280000e854783b */ /* 0x000eac0000000200 */
        /* <DEDUP_REMOVED lines=31> */
[----:B------:R-:W-:Y:S07]  /*55c0*/  LDSM.16.M88.4 R96, [R108+0x24000] ;  /* 0x024000006c60783b */ /* 0x000fee0000000200 */
[C---:B--2---:R-:W-:Y:S08]  /*55d0*/  HMMA.16816.F32 R12, R92.reuse, R84, R12 ;  /* 0x000000545c0c723c */ /* 0x044ff0000000180c */
[----:B------:R-:W-:Y:S01]  /*55e0*/  HMMA.16816.F32 R16, R92, R86, R16 ;  /* 0x000000565c10723c */ /* 0x000fe20000001810 */
[----:B------:R-:W1:Y:S06]  /*55f0*/  LDSM.16.M88.4 R84, [R109+0x24000] ;  /* 0x024000006d54783b */ /* 0x000e6c0000000200 */
[----:B------:R-:W2:Y:S01]  /*5600*/  LDSM.16.M88.4 R92, [R109+0x24800] ;  /* 0x024800006d5c783b */ /* 0x000ea20000000200 */
        /* <DEDUP_REMOVED lines=27> */
[----:B------:R-:W3:Y:S01]  /*57c0*/  LDSM.16.M88.4 R88, [R110+0x16000] ;  /* 0x016000006e58783b */ /* 0x000ee20000000200 */
[C---:B-1----:R-:W-:Y:S08]  /*57d0*/  HMMA.16816.F32 R4, R92.reuse, R96, R4 ;  /* 0x000000605c04723c */ /* 0x042ff00000001804 */
[C---:B------:R-:W-:Y:S01]  /*57e0*/  HMMA.16816.F32 R8, R92.reuse, R98, R8 ;  /* 0x000000625c08723c */ /* 0x040fe20000001808 */
[----:B------:R-:W1:Y:S07]  /*57f0*/  LDSM.16.M88.4 R96, [R108+0x26800] ;  /* 0x026800006c60783b */ /* 0x000e6e0000000200 */
[C---:B--2---:R-:W-:Y:S08]  /*5800*/  HMMA.16816.F32 R12, R92.reuse, R84, R12 ;  /* 0x000000545c0c723c */ /* 0x044ff0000000180c */
[----:B------:R-:W-:Y:S01]  /*5810*/  HMMA.16816.F32 R16, R92, R86, R16 ;  /* 0x000000565c10723c */ /* 0x000fe20000001810 */
[----:B------:R-:W-:Y:S06]  /*5820*/  LDSM.16.M88.4 R84, [R112+0x16000] ;  /* 0x016000007054783b */ /* 0x000fec0000000200 */
[----:B------:R-:W2:Y:S01]  /*5830*/  LDSM.16.M88.4 R92, [R111+0x26000] ;  /* 0x026000006f5c783b */ /* 0x000ea20000000200 */
[C---:B---3--:R-:W-:Y:S08]  /*5840*/  HMMA.16816.F32 R4, R88.reuse, R100, R4 ;  /* 0x000000645804723c */ /* 0x048ff00000001804 */
[C---:B------:R-:W-:Y:S08]  /*5850*/  HMMA.16816.F32 R8, R88.reuse, R102, R8 ;  /* 0x000000665808723c */ /* 0x040ff00000001808 */
[C---:B-1----:R-:W-:Y:S08]  /*5860*/  HMMA.16816.F32 R12, R88.reuse, R96, R12 ;  /* 0x00000060580c723c */ /* 0x042ff0000000180c */
[----:B------:R-:W-:Y:S08]  /*5870*/  HMMA.16816.F32 R16, R88, R98, R16 ;  /* 0x000000625810723c */ /* 0x000ff00000001810 */
[C---:B--2---:R-:W-:Y:S08]  /*5880*/  HMMA.16816.F32 R4, R84.reuse, R92, R4 ;  /* 0x0000005c5404723c */ /* 0x044ff00000001804 */
[C---:B------:R-:W-:Y:S08]  /*5890*/  HMMA.16816.F32 R8, R84.reuse, R94, R8 ;  /* 0x0000005e5408723c */ /* 0x040ff00000001808 */
[C---:B------:R-:W-:Y:S08]  /*58a0*/  HMMA.16816.F32 R12, R84.reuse, R104, R12 ;  /* 0x00000068540c723c */ /* 0x040ff0000000180c */
[----:B------:R-:W-:Y:S03]  /*58b0*/  HMMA.16816.F32 R16, R84, R106, R16 ;  /* 0x0000006a5410723c */ /* 0x000fe60000001810 */
[C---:B------:R-:W-:Y:S01]  /*58c0*/  FADD.FTZ R107, -R235.reuse, R4 ;  /* 0x00000004eb6b7221 */ /* 0x040fe20000010100 */
[C---:B------:R-:W-:Y:S01]  /*58d0*/  FADD.FTZ R106, -R235.reuse, R5 ;  /* 0x00000005eb6a7221 */ /* 0x040fe20000010100 */
[----:B------:R-:W-:Y:S01]  /*58e0*/  FADD.FTZ R200, -R235, R8 ;  /* 0x00000008ebc87221 */ /* 0x000fe20000010100 */
[----:B------:R-:W-:Y:S01]  /*58f0*/  LOP3.LUT R85, R2, 0x20, RZ, 0xc0, !PT ;  /* 0x0000002002557812 */ /* 0x000fe200078ec0ff */
[----:B------:R-:W-:Y:S01]  /*5900*/  FMUL.FTZ R234, R234, R107 ;  /* 0x0000006beaea7220 */ /* 0x000fe20000410000 */
[----:B------:R-:W-:Y:S01]  /*5910*/  FMUL.FTZ R215, R215, R106 ;  /* 0x0000006ad7d77220 */ /* 0x000fe20000410000 */
[----:B------:R-:W-:Y:S01]  /*5920*/  FMUL.FTZ R200, R214, R200 ;  /* 0x000000c8d6c87220 */ /* 0x000fe20000410000 */
[----:B------:R-:W-:Y:S01]  /*5930*/  FADD.FTZ R106, -R235, R9 ;  /* 0x00000009eb6a7221 */ /* 0x000fe20000010100 */
[----:B------:R-:W-:Y:S01]  /*5940*/  FMUL.FTZ R119, R234, R119 ;  /* 0x00000077ea777220 */ /* 0x000fe20000410000 */
[----:B------:R-:W-:Y:S01]  /*5950*/  FMUL.FTZ R120, R215, R120 ;  /* 0x00000078d7787220 */ /* 0x000fe20000410000 */
[C---:B------:R-:W-:Y:S01]  /*5960*/  FADD.FTZ R215, -R235.reuse, R12 ;  /* 0x0000000cebd77221 */ /* 0x040fe20000010100 */
[----:B------:R-:W-:Y:S01]  /*5970*/  FADD.FTZ R214, -R235, R13 ;  /* 0x0000000debd67221 */ /* 0x000fe20000010100 */
[----:B------:R-:W-:Y:S01]  /*5980*/  SHF.R.U32.HI R84, RZ, 0x3, R221 ;  /* 0x00000003ff547819 */ /* 0x000fe200000116dd */
[----:B------:R-:W-:Y:S01]  /*5990*/  FMUL.FTZ R213, R213, R106 ;  /* 0x0000006ad5d57220 */ /* 0x000fe20000410000 */
[----:B------:R-:W-:Y:S01]  /*59a0*/  F2FP.F16.F32.PACK_AB R119, R120, R119 ;  /* 0x000000777877723e */ /* 0x000fe200000000ff */
[----:B------:R-:W-:Y:S01]  /*59b0*/  FMUL.FTZ R120, R127, UR12 ;  /* 0x0000000c7f787c20 */ /* 0x000fe20008410000 */
[----:B------:R-:W-:Y:S01]  /*59c0*/  FMUL.FTZ R215, R212, R215 ;  /* 0x000000d7d4d77220 */ /* 0x000fe20000410000 */
[----:B------:R-:W-:Y:S01]  /*59d0*/  FMUL.FTZ R214, R211, R214 ;  /* 0x000000d6d3d67220 */ /* 0x000fe20000410000 */
[----:B------:R-:W-:Y:S01]  /*59e0*/  LOP3.LUT R84, R85, 0x18, R84, 0xf8, !PT ;  /* 0x0000001855547812 */ /* 0x000fe200078ef854 */
[----:B------:R-:W-:Y:S01]  /*59f0*/  FMUL.FTZ R127, R128, UR12 ;  /* 0x0000000c807f7c20 */ /* 0x000fe20008410000 */
[C---:B------:R-:W-:Y:S01]  /*5a00*/  FADD.FTZ R234, -R235.reuse, R16 ;  /* 0x00000010ebea7221 */ /* 0x040fe20000010100 */
[----:B------:R-:W-:Y:S01]  /*5a10*/  FADD.FTZ R235, -R235, R17 ;  /* 0x00000011ebeb7221 */ /* 0x000fe20000010100 */
[----:B------:R-:W-:Y:S01]  /*5a20*/  FMUL.FTZ R123, R200, R123 ;  /* 0x0000007bc87b7220 */ /* 0x000fe20000410000 */
[----:B------:R-:W-:Y:S01]  /*5a30*/  FMUL.FTZ R124, R213, R124 ;  /* 0x0000007cd57c7220 */ /* 0x000fe20000410000 */
[----:B------:R-:W-:Y:S01]  /*5a40*/  FMUL.FTZ R120, R215, R120 ;  /* 0x00000078d7787220 */ /* 0x000fe20000410000 */
[----:B------:R-:W-:Y:S01]  /*5a50*/  FMUL.FTZ R127, R214, R127 ;  /* 0x0000007fd67f7220 */ /* 0x000fe20000410000 */
[----:B------:R-:W-:Y:S01]  /*5a60*/  FMUL.FTZ R234, R210, R234 ;  /* 0x000000ead2ea7220 */ /* 0x000fe20000410000 */
[----:B------:R-:W-:Y:S01]  /*5a70*/  LOP3.LUT R210, R220, 0x38, RZ, 0xc0, !PT ;  /* 0x00000038dcd27812 */ /* 0x000fe200078ec0ff */
[----:B------:R-:W-:Y:S01]  /*5a80*/  FMUL.FTZ R235, R209, R235 ;  /* 0x000000ebd1eb7220 */ /* 0x000fe20000410000 */
[----:B------:R-:W-:Y:S01]  /*5a90*/  F2FP.F16.F32.PACK_AB R123, R124, R123 ;  /* 0x0000007b7c7b723e */ /* 0x000fe200000000ff */
[----:B------:R-:W-:Y:S01]  /*5aa0*/  FMUL.FTZ R131, R234, R131 ;  /* 0x00000083ea837220 */ /* 0x000fe20000410000 */
[----:B------:R-:W-:Y:S01]  /*5ab0*/  F2FP.F16.F32.PACK_AB R120, R127, R120 ;  /* 0x000000787f78723e */ /* 0x000fe200000000ff */
[----:B------:R-:W-:Y:S01]  /*5ac0*/  FMUL.FTZ R196, R235, R196 ;  /* 0x000000c4ebc47220 */ /* 0x000fe20000410000 */
[----:B------:R-:W-:Y:S01]  /*5ad0*/  LOP3.LUT R211, R210, 0xc0, RZ, 0xfc, !PT ;  /* 0x000000c0d2d37812 */ /* 0x000fe200078efcff */
[----:B----4-:R-:W-:Y:S01]  /*5ae0*/  FADD.FTZ R127, -R236, R6 ;  /* 0x00000006ec7f7221 */ /* 0x010fe20000010100 */
[----:B------:R-:W-:Y:S01]  /*5af0*/  LOP3.LUT R200, R210, 0x80, RZ, 0xfc, !PT ;  /* 0x00000080d2c87812 */ /* 0x000fe200078efcff */
[----:B------:R-:W-:Y:S01]  /*5b00*/  FADD.FTZ R124, -R236, R7 ;  /* 0x00000007ec7c7221 */ /* 0x000fe20000010100 */
[----:B------:R-:W-:Y:S01]  /*5b10*/  LOP3.LUT R213, R210, 0x40, RZ, 0xfc, !PT ;  /* 0x00000040d2d57812 */ /* 0x000fe200078efcff */
        /* <DEDUP_REMOVED lines=72> */
.L_x_1025:
[----:B------:R-:W-:Y:S01]  /*5fa0*/  FFMA.FTZ R121, -R121, R121, 1 ;  /* 0x3f80000079797423 */ /* 0x000fe20000010179 */
[----:B------:R-:W-:Y:S01]  /*5fb0*/  FFMA.FTZ R122, -R122, R122, 1 ;  /* 0x3f8000007a7a7423 */ /* 0x000fe2000001017a */
[----:B-1----:R-:W-:Y:S01]  /*5fc0*/  FADD.FTZ R4, -R236, R11 ;  /* 0x0000000bec047221 */ /* 0x002fe20000010100 */
[----:B------:R-:W-:Y:S01]  /*5fd0*/  FFMA.FTZ R126, -R126, R126, 1 ;  /* 0x3f8000007e7e7423 */ /* 0x000fe2000001017e */
[----:B------:R-:W-:Y:S01]  /*5fe0*/  FMUL.FTZ R6, R121, UR12 ;  /* 0x0000000c79067c20 */ /* 0x000fe20008410000 */
[----:B------:R-:W-:Y:S01]  /*5ff0*/  FADD.FTZ R5, -R236, R10 ;  /* 0x0000000aec057221 */ /* 0x000fe20000010100 */
[----:B------:R-:W-:Y:S01]  /*6000*/  FMUL.FTZ R127, R208, R127 ;  /* 0x0000007fd07f7220 */ /* 0x000fe20000410000 */
[----:B------:R-:W-:Y:S01]  /*6010*/  FMUL.FTZ R124, R207, R124 ;  /* 0x0000007ccf7c7220 */ /* 0x000fe20000410000 */
[----:B------:R-:W-:Y:S01]  /*6020*/  FMUL.FTZ R7, R122, UR12 ;  /* 0x0000000c7a077c20 */ /* 0x000fe20008410000 */
[----:B------:R-:W-:Y:S01]  /*6030*/  FFMA.FTZ R125, -R125, R125, 1 ;  /* 0x3f8000007d7d7423 */ /* 0x000fe2000001017d */
[----:B------:R-:W-:Y:S01]  /*6040*/  FMUL.FTZ R4, R205, R4 ;  /* 0x00000004cd047220 */ /* 0x000fe20000410000 */
[----:B------:R-:W-:Y:S01]  /*6050*/  FMUL.FTZ R13, R126, UR12 ;  /* 0x0000000c7e0d7c20 */ /* 0x000fe20008410000 */
[----:B------:R-:W-:Y:S01]  /*6060*/  FADD.FTZ R8, -R236, R15 ;  /* 0x0000000fec087221 */ /* 0x000fe20000010100 */
[----:B------:R-:W-:Y:S01]  /*6070*/  FMUL.FTZ R6, R127, R6 ;  /* 0x000000067f067220 */ /* 0x000fe20000410000 */
[----:B------:R-:W-:Y:S01]  /*6080*/  FMUL.FTZ R7, R124, R7 ;  /* 0x000000077c077220 */ /* 0x000fe20000410000 */
[----:B------:R-:W-:Y:S01]  /*6090*/  FMUL.FTZ R10, R125, UR12 ;  /* 0x0000000c7d0a7c20 */ /* 0x000fe20008410000 */
[----:B------:R-:W-:Y:S01]  /*60a0*/  FMUL.FTZ R5, R206, R5 ;  /* 0x00000005ce057220 */ /* 0x000fe20000410000 */
[----:B------:R-:W-:Y:S01]  /*60b0*/  FFMA.FTZ R130, -R130, R130, 1 ;  /* 0x3f80000082827423 */ /* 0x000fe20000010182 */
[----:B------:R-:W-:Y:S01]  /*60c0*/  FADD.FTZ R9, -R236, R14 ;  /* 0x0000000eec097221 */ /* 0x000fe20000010100 */
[----:B------:R-:W-:Y:S01]  /*60d0*/  FFMA.FTZ R129, -R129, R129, 1 ;  /* 0x3f80000081817423 */ /* 0x000fe20000010181 */
[----:B------:R-:W-:Y:S01]  /*60e0*/  FMUL.FTZ R4, R4, R13 ;  /* 0x0000000d04047220 */ /* 0x000fe20000410000 */
[----:B------:R-:W-:Y:S01]  /*60f0*/  FMUL.FTZ R8, R203, R8 ;  /* 0x00000008cb087220 */ /* 0x000fe20000410000 */
[----:B------:R-:W-:Y:S01]  /*6100*/  FMUL.FTZ R5, R5, R10 ;  /* 0x0000000a05057220 */ /* 0x000fe20000410000 */
[----:B------:R-:W-:Y:S01]  /*6110*/  FMUL.FTZ R13, R130, UR12 ;  /* 0x0000000c820d7c20 */ /* 0x000fe20008410000 */
[----:B------:R-:W-:Y:S01]  /*6120*/  F2FP.F16.F32.PACK_AB R7, R7, R6 ;  /* 0x000000060707723e */ /* 0x000fe200000000ff */
[----:B------:R-:W-:Y:S01]  /*6130*/  FMUL.FTZ R9, R204, R9 ;  /* 0x00000009cc097220 */ /* 0x000fe20000410000 */
[----:B------:R-:W-:Y:S01]  /*6140*/  FMUL.FTZ R6, R129, UR12 ;  /* 0x0000000c81067c20 */ /* 0x000fe20008410000 */
[----:B------:R-:W-:Y:S01]  /*6150*/  MOV R12, 0x10 ;  /* 0x00000010000c7802 */ /* 0x000fe20000000f00 */
[----:B------:R-:W-:Y:S01]  /*6160*/  FMUL.FTZ R13, R8, R13 ;  /* 0x0000000d080d7220 */ /* 0x000fe20000410000 */
[----:B------:R-:W-:Y:S01]  /*6170*/  FADD.FTZ R11, -R236, R18 ;  /* 0x00000012ec0b7221 */ /* 0x000fe20000010100 */
[----:B------:R-:W-:Y:S01]  /*6180*/  F2FP.F16.F32.PACK_AB R8, R4, R5 ;  /* 0x000000050408723e */ /* 0x000fe200000000ff */
[----:B------:R-:W-:Y:S01]  /*6190*/  FADD.FTZ R236, -R236, R19 ;  /* 0x00000013ecec7221 */ /* 0x000fe20000010100 */
[----:B------:R-:W-:Y:S01]  /*61a0*/  FMUL.FTZ R6, R9, R6 ;  /* 0x0000000609067220 */ /* 0x000fe20000410000 */
[----:B------:R-:W-:Y:S01]  /*61b0*/  FFMA.FTZ R4, -R197, R197, 1 ;  /* 0x3f800000c5047423 */ /* 0x000fe200000101c5 */
[----:B------:R-:W-:Y:S01]  /*61c0*/  FFMA.FTZ R5, -R199, R199, 1 ;  /* 0x3f800000c7057423 */ /* 0x000fe200000101c7 */
[----:B------:R-:W-:Y:S01]  /*61d0*/  SEL R9, R12, 0xfffffff0, !P3 ;  /* 0xfffffff00c097807 */ /* 0x000fe20005800000 */
[----:B------:R1:W-:Y:S01]  /*61e0*/  STS [R198+0x28400], R7 ;  /* 0x02840007c6007388 */ /* 0x0003e20000000800 */
[----:B------:R-:W-:Y:S01]  /*61f0*/  FMUL.FTZ R11, R202, R11 ;  /* 0x0000000bca0b7220 */ /* 0x000fe20000410000 */
[----:B------:R-:W-:Y:S01]  /*6200*/  FMUL.FTZ R4, R4, UR12 ;  /* 0x0000000c04047c20 */ /* 0x000fe20008410000 */
[----:B------:R-:W-:Y:S01]  /*6210*/  FMUL.FTZ R236, R201, R236 ;  /* 0x000000ecc9ec7220 */ /* 0x000fe20000410000 */
[----:B------:R-:W-:Y:S01]  /*6220*/  FMUL.FTZ R5, R5, UR12 ;  /* 0x0000000c05057c20 */ /* 0x000fe20008410000 */
[----:B------:R-:W-:Y:S01]  /*6230*/  IADD3 R10, PT, PT, R198, R9, RZ ;  /* 0x00000009c60a7210 */ /* 0x000fe20007ffe0ff */
[----:B------:R-:W-:Y:S01]  /*6240*/  STS [R198+0x28000], R119 ;  /* 0x02800077c6007388 */ /* 0x000fe20000000800 */
[----:B------:R-:W-:Y:S01]  /*6250*/  FMUL.FTZ R11, R11, R4 ;  /* 0x000000040b0b7220 */ /* 0x000fe20000410000 */
[----:B------:R-:W-:Y:S01]  /*6260*/  FMUL.FTZ R236, R236, R5 ;  /* 0x00000005ecec7220 */ /* 0x000fe20000410000 */
[----:B------:R-:W-:Y:S01]  /*6270*/  F2FP.F16.F32.PACK_AB R16, R13, R6 ;  /* 0x000000060d10723e */ /* 0x000fe200000000ff */
[----:B------:R-:W-:Y:S01]  /*6280*/  STS [R10+0x28000], R123 ;  /* 0x0280007b0a007388 */ /* 0x000fe20000000800 */
[----:B------:R-:W-:Y:S01]  /*6290*/  F2FP.F16.F32.PACK_AB R85, R196, R131 ;  /* 0x00000083c455723e */ /* 0x000fe200000000ff */
[----:B------:R-:W2:Y:S01]  /*62a0*/  LDC R121, c[0x0][0x44c] ;  /* 0x00011300ff797b82 */ /* 0x000ea20000000800 */
[----:B------:R-:W-:Y:S01]  /*62b0*/  F2FP.F16.F32.PACK_AB R236, R236, R11 ;  /* 0x0000000becec723e */ /* 0x000fe200000000ff */
[----:B------:R-:W-:Y:S01]  /*62c0*/  STS [R10+0x28400], R8 ;  /* 0x028400080a007388 */ /* 0x000fe20000000800 */
[----:B------:R-:W-:Y:S02]  /*62d0*/  IADD3 R96, PT, PT, R9, R233, RZ ;  /* 0x000000e909607210 */ /* 0x000fe40007ffe0ff */
[----:B------:R-:W-:Y:S01]  /*62e0*/  SHF.R.U32.HI R234, RZ, 0x1, R221 ;  /* 0x00000001ffea7819 */ /* 0x000fe200000116dd */
[----:B------:R-:W-:Y:S01]  /*62f0*/  STS [R233+-0x2000], R120 ;  /* 0xffe00078e9007388 */ /* 0x000fe20000000800 */
[----:B------:R-:W-:Y:S02]  /*6300*/  SEL R212, R219, 0xffffffc0, !P3 ;  /* 0xffffffc0dbd47807 */ /* 0x000fe40005800000 */
[----:B------:R-:W-:Y:S01]  /*6310*/  LOP3.LUT R4, R234, 0x10, RZ, 0xc0, !PT ;  /* 0x00000010ea047812 */ /* 0x000fe200078ec0ff */
[----:B------:R3:W-:Y:S01]  /*6320*/  STS [R233+-0x1c00], R16 ;  /* 0xffe40010e9007388 */ /* 0x0007e20000000800 */
[----:B-1----:R-:W-:Y:S03]  /*6330*/  LOP3.LUT R7, R84, 0x1c0, R217, 0xf8, !PT ;  /* 0x000001c054077812 */ /* 0x002fe600078ef8d9 */
[----:B------:R-:W-:Y:S01]  /*6340*/  STS [R96+-0x2000], R85 ;  /* 0xffe0005560007388 */ /* 0x000fe20000000800 */
[----:B------:R-:W-:Y:S02]  /*6350*/  LOP3.LUT R5, R4, 0x8, R221, 0xf8, !PT ;  /* 0x0000000804057812 */ /* 0x000fe400078ef8dd */
[----:B------:R-:W-:Y:S01]  /*6360*/  LOP3.LUT R4, R7, 0x38, R220, 0x78, !PT ;  /* 0x0000003807047812 */ /* 0x000fe200078e78dc */
[----:B------:R-:W-:Y:S01]  /*6370*/  STS [R96+-0x1c00], R236 ;  /* 0xffe400ec60007388 */ /* 0x000fe20000000800 */
[----:B------:R-:W-:Y:S02]  /*6380*/  LOP3.LUT R5, R5, R216, RZ, 0x3c, !PT ;  /* 0x000000d805057212 */ /* 0x000fe400078e3cff */
[----:B------:R-:W-:Y:S01]  /*6390*/  LOP3.LUT R4, R4, 0x200, R217, 0xf8, !PT ;  /* 0x0000020004047812 */ /* 0x000fe200078ef8d9 */
[----:B------:R-:W-:Y:S01]  /*63a0*/  BAR.SYNC.DEFER_BLOCKING 0x0 ;  /* 0x0000000000007b1d */ /* 0x000fe20000010000 */
[----:B------:R-:W-:Y:S01]  /*63b0*/  LOP3.LUT R5, R5, 0x200, R218, 0xf8, !PT ;  /* 0x0000020005057812 */ /* 0x000fe200078ef8da */
[----:B--2---:R-:W-:Y:S01]  /*63c0*/  IMAD R121, R121, UR8, RZ ;  /* 0x0000000879797c24 */ /* 0x004fe2000f8e02ff */
[----:B------:R-:W-:Y:S02]  /*63d0*/  LEA R235, R4, UR4, 0x1 ;  /* 0x0000000404eb7c11 */ /* 0x000fe4000f8e08ff */
[----:B---3--:R-:W-:Y:S04]  /*63e0*/  LEA R233, R5, UR4, 0x1 ;  /* 0x0000000405e97c11 */ /* 0x008fe8000f8e08ff */
[----:B------:R-:W-:Y:S01]  /*63f0*/  IADD3 R120, PT, PT, R212, R233, RZ ;  /* 0x000000e9d4787210 */ /* 0x000fe20007ffe0ff */
[----:B------:R-:W-:Y:S08]  /*6400*/  LDSM.16.MT88.4 R4, [R233+0x2a000] ;  /* 0x02a00000e904783b */ /* 0x000ff00000004200 */
[----:B------:R-:W1:Y:S08]  /*6410*/  LDSM.16.MT88.4 R8, [R235+0x10000] ;  /* 0x01000000eb08783b */ /* 0x000e700000004200 */
[----:B------:R-:W2:Y:S08]  /*6420*/  LDSM.16.MT88.4 R12, [R120+0x2a000] ;  /* 0x02a00000780c783b */ /* 0x000eb00000004200 */
        /* <DEDUP_REMOVED lines=150> */
.L_x_1026:
[----:B------:R-:W-:Y:S01]  /*6d90*/  LEA R213, R224, UR4, 0x1 ;  /* 0x00000004e0d57c11 */ /* 0x000fe2000f8e08ff */
[----:B------:R-:W-:Y:S01]  /*6da0*/  LDSM.16.MT88.4 R16, [R235+0x18000] ;  /* 0x01800000eb10783b */ /* 0x000fe20000004200 */
[----:B------:R-:W-:Y:S01]  /*6db0*/  PLOP3.LUT P2, PT, PT, PT, UP0, 0x80, 0x8 ;  /* 0x000000000008781c */ /* 0x000fe20003f4f008 */
[----:B------:R-:W-:Y:S02]  /*6dc0*/  @UP0 UIADD3 UR16, UP1, UPT, UR56, -0x100, URZ ;  /* 0xffffff0038100890 */ /* 0x000fe4000ff3e0ff */
[----:B------:R-:W1:Y:S01]  /*6dd0*/  LDSM.16.M88.4 R128, [R213+0x28000] ;  /* 0x02800000d580783b */ /* 0x000e620000000200 */
[C-C-:B------:R-:W-:Y:S01]  /*6de0*/  IMAD.IADD R214, R225.reuse, 0x1, R213.reuse ;  /* 0x00000001e1d67824 */ /* 0x140fe200078e02d5 */
[----:B------:R-:W-:Y:S01]  /*6df0*/  @UP0 UIADD3.X UR15, UPT, UPT, UR57, -0x1, URZ, UP1, !UPT ;  /* 0xffffffff390f0890 */ /* 0x000fe20008ffe4ff */
[----:B------:R-:W-:Y:S01]  /*6e00*/  IMAD.IADD R236, R212, 0x1, R213 ;  /* 0x00000001d4ec7824 */ /* 0x000fe200078e02d5 */
[----:B------:R-:W2:Y:S01]  /*6e10*/  LDSM.16.M88.4 R124, [R213+0x29000] ;  /* 0x02900000d57c783b */ /* 0x000ea20000000200 */
        /* <DEDUP_REMOVED lines=8> */
[----:B------:R-:W-:Y:S04]  /*6ea0*/  LDSM.16.MT88.4 R204, [R235+0x18800] ;  /* 0x01880000ebcc783b */ /* 0x000fe80000004200 */
[----:B------:R-:W4:Y:S04]  /*6eb0*/  LDSM.16.M88.4 R200, [R214+0x28000] ;  /* 0x02800000d6c8783b */ /* 0x000f280000000200 */
[----:B------:R-:W4:Y:S04]  /*6ec0*/  LDSM.16.M88.4 R208, [R214+0x29000] ;  /* 0x02900000d6d0783b */ /* 0x000f280000000200 */
[----:B------:R-:W-:Y:S01]  /*6ed0*/  LDSM.16.M88.4 R212, [R236+0x29000] ;  /* 0x02900000ecd4783b */ /* 0x000fe20000000200 */
        /* <DEDUP_REMOVED lines=26> */
[----:B------:R-:W1:Y:S07]  /*7080*/  LDSM.16.MT88.4 R196, [R235+0x1e800] ;  /* 0x01e80000ebc4783b */ /* 0x000e6e0000004200 */
[-C--:B--2---:R-:W-:Y:S08]  /*7090*/  HMMA.16816.F32 R100, R200, R204.reuse, R100 ;  /* 0x000000ccc864723c */ /* 0x084ff00000001864 */
[C---:B------:R-:W-:Y:S08]  /*70a0*/  HMMA.16816.F32 R104, R208.reuse, R204, R104 ;  /* 0x000000ccd068723c */ /* 0x040ff00000001868 */
[-C--:B------:R-:W-:Y:S08]  /*70b0*/  HMMA.16816.F32 R108, R208, R206.reuse, R108 ;  /* 0x000000ced06c723c */ /* 0x080ff0000000186c */
[C---:B------:R-:W-:Y:S01]  /*70c0*/  HMMA.16816.F32 R112, R200.reuse, R206, R112 ;  /* 0x000000cec870723c */ /* 0x040fe20000001870 */
[----:B------:R2:W-:Y:S07]  /*70d0*/  LDSM.16.M88.4 R204, [R236+0x28000] ;  /* 0x02800000eccc783b */ /* 0x0005ee0000000200 */
[-C--:B-1----:R-:W-:Y:S08]  /*70e0*/  HMMA.16816.F32 R116, R200, R196.reuse, R116 ;  /* 0x000000c4c874723c */ /* 0x082ff00000001874 */
[C---:B------:R-:W-:Y:S04]  /*70f0*/  HMMA.16816.F32 R120, R208.reuse, R196, R120 ;  /* 0x000000c4d078723c */ /* 0x040fe80000001878 */
[----:B--2---:R-:W-:Y:S04]  /*7100*/  IMAD.IADD R236, R225, 0x1, R236 ;  /* 0x00000001e1ec7824 */ /* 0x004fe800078e02ec */
[-C--:B------:R-:W-:Y:S01]  /*7110*/  HMMA.16816.F32 R124, R208, R198.reuse, R124 ;  /* 0x000000c6d07c723c */ /* 0x080fe2000000187c */
[----:B------:R-:W1:Y:S07]  /*7120*/  LDSM.16.MT88.4 R208, [R235+0x19000] ;  /* 0x01900000ebd0783b */ /* 0x000e6e0000004200 */
[----:B------:R-:W-:Y:S01]  /*7130*/  HMMA.16816.F32 R128, R200, R198, R128 ;  /* 0x000000c6c880723c */ /* 0x000fe20000001880 */
[----:B------:R-:W2:Y:S04]  /*7140*/  LDSM.16.MT88.4 R196, [R235+0x1b000] ;  /* 0x01b00000ebc4783b */ /* 0x000ea80000004200 */
[----:B------:R-:W3:Y:S03]  /*7150*/  LDSM.16.MT88.4 R200, [R235+0x1d000] ;  /* 0x01d00000ebc8783b */ /* 0x000ee60000004200 */
        /* <DEDUP_REMOVED lines=14> */
[----:B------:R-:W2:Y:S07]  /*7240*/  LDSM.16.MT88.4 R200, [R235+0x19800] ;  /* 0x01980000ebc8783b */ /* 0x000eae0000004200 */
[-C--:B-1----:R-:W-:Y:S08]  /*7250*/  HMMA.16816.F32 R116, R204, R208.reuse, R116 ;  /* 0x000000d0cc74723c */ /* 0x082ff00000001874 */
[C---:B------:R-:W-:Y:S08]  /*7260*/  HMMA.16816.F32 R120, R212.reuse, R208, R120 ;  /* 0x000000d0d478723c */ /* 0x040ff00000001878 */
[-C--:B------:R-:W-:Y:S01]  /*7270*/  HMMA.16816.F32 R124, R212, R210.reuse, R124 ;  /* 0x000000d2d47c723c */ /* 0x080fe2000000187c */
[----:B------:R1:W3:Y:S07]  /*7280*/  LDSM.16.M88.4 R212, [R236+0x29000] ;  /* 0x02900000ecd4783b */ /* 0x0002ee0000000200 */
[----:B------:R-:W-:Y:S01]  /*7290*/  HMMA.16816.F32 R128, R204, R210, R128 ;  /* 0x000000d2cc80723c */ /* 0x000fe20000001880 */
[----:B------:R-:W4:Y:S04]  /*72a0*/  LDSM.16.MT88.4 R204, [R235+0x1b800] ;  /* 0x01b80000ebcc783b */ /* 0x000f280000004200 */
[----:B------:R-:W4:Y:S03]  /*72b0*/  LDSM.16.MT88.4 R208, [R235+0x1d800] ;  /* 0x01d80000ebd0783b */ /* 0x000f260000004200 */
[-C--:B--2---:R-:W-:Y:S01]  /*72c0*/  HMMA.16816.F32 R4, R196, R200.reuse, R4 ;  /* 0x000000c8c404723c */ /* 0x084fe20000001804 */
[----:B-1----:R-:W1:Y:S07]  /*72d0*/  LDC R236, c[0x0][0x44c] ;  /* 0x00011300ffec7b82 */ /* 0x002e6e0000000800 */
[C---:B---3--:R-:W-:Y:S04]  /*72e0*/  HMMA.16816.F32 R8, R212.reuse, R200, R8 ;  /* 0x000000c8d408723c */ /* 0x048fe80000001808 */
[----:B-1----:R-:W-:Y:S04]  /*72f0*/  IMAD R236, R236, UR8, RZ ;  /* 0x00000008ecec7c24 */ /* 0x002fe8000f8e02ff */
        /* <DEDUP_REMOVED lines=26> */
[----:B------:R-:W-:Y:S03]  /*74a0*/  LEA R214, P0, R236, R200, 0x5 ;  /* 0x000000c8ecd67211 */ /* 0x000fe600078028ff */
[----:B------:R-:W-:Y:S04]  /*74b0*/  HMMA.16816.F32 R128, R196, R202, R128 ;  /* 0x000000cac480723c */ /* 0x000fe80000001880 */
[----:B------:R-:W-:Y:S02]  /*74c0*/  @P2 LOP3.LUT R197, R234, 0x30, RZ, 0xc0, !PT ;  /* 0x00000030eac52812 */ /* 0x000fe400078ec0ff */
[C---:B------:R-:W-:Y:S02]  /*74d0*/  LEA.HI.X.SX32 R215, R236.reuse, R201, 0x5, P0 ;  /* 0x000000c9ecd77211 */ /* 0x040fe400000f2eff */
[----:B------:R-:W-:Y:S02]  /*74e0*/  @P2 LOP3.LUT R239, R197, 0x7, R252, 0xf8, !PT ;  /* 0x00000007c5ef2812 */ /* 0x000fe400078ef8fc */
[C---:B------:R-:W-:Y:S03]  /*74f0*/  LEA R212, P0, R236.reuse, R214, 0x5 ;  /* 0x000000d6ecd47211 */ /* 0x040fe600078028ff */
[----:B------:R-:W-:Y:S01]  /*7500*/  @P2 IMAD.WIDE.U32 R202, R239, R250, UR56 ;  /* 0x00000038efca2e25 */ /* 0x000fe2000f8e00fa */
[C---:B------:R-:W-:Y:S01]  /*7510*/  LEA.HI.X.SX32 R213, R236.reuse, R215, 0x5, P0 ;  /* 0x000000d7ecd57211 */ /* 0x040fe200000f2eff */
[----:B------:R-:W-:Y:S01]  /*7520*/  @UP0 UMOV UR56, UR16 ;  /* 0x0000001000380c82 */ /* 0x000fe20008000000 */
[----:B------:R-:W-:Y:S01]  /*7530*/  @UP0 UMOV UR57, UR15 ;  /* 0x0000000f00390c82 */ /* 0x000fe20008000000 */
[----:B------:R-:W-:Y:S01]  /*7540*/  UISETP.GT.AND UP0, UPT, UR42, UR45, UPT ;  /* 0x0000002d2a00728c */ /* 0x000fe2000bf04270 */
[----:B------:R-:W5:Y:S01]  /*7550*/  @P2 LDG.E R238, desc[UR34][R202.64+-0x100] ;  /* 0xffff0022caee2981 */ /* 0x000f62000c1e1900 */
[C---:B------:R-:W-:Y:S03]  /*7560*/  IMAD.WIDE R198, R236.reuse, -0xc0, R212 ;  /* 0xffffff40ecc67825 */ /* 0x040fe600078e02d4 */
[----:B------:R1:W5:Y:S01]  /*7570*/  @P2 LDG.E R237, desc[UR34][R202.64+-0xe0] ;  /* 0xffff2022caed2981 */ /* 0x000362000c1e1900 */
[C---:B------:R-:W-:Y:S03]  /*7580*/  LEA R196, P0, R236.reuse, R198, 0x5 ;  /* 0x000000c6ecc47211 */ /* 0x040fe600078028ff */
[----:B------:R2:W-:Y:S01]  /*7590*/  REDG.E.ADD.F32.FTZ.RN.STRONG.GPU desc[UR34][R242.64], R4 ;  /* 0x00000004f20079a6 */ /* 0x0005e2000c12f322 */
[C---:B------:R-:W-:Y:S03]  /*75a0*/  LEA.HI.X.SX32 R197, R236.reuse, R199, 0x5, P0 ;  /* 0x000000c7ecc57211 */ /* 0x040fe600000f2eff */
[----:B------:R3:W-:Y:S01]  /*75b0*/  REDG.E.ADD.F32.FTZ.RN.STRONG.GPU desc[UR34][R204.64], R5 ;  /* 0x00000005cc0079a6 */ /* 0x0007e2000c12f322 */
[C---:B------:R-:W-:Y:S03]  /*75c0*/  LEA R234, P0, R236.reuse, R196, 0x5 ;  /* 0x000000c4ecea7211 */ /* 0x040fe600078028ff */
[----:B------:R4:W-:Y:S01]  /*75d0*/  REDG.E.ADD.F32.FTZ.RN.STRONG.GPU desc[UR34][R206.64], R6 ;  /* 0x00000006ce0079a6 */ /* 0x0009e2000c12f322 */
[C---:B------:R-:W-:Y:S03]  /*75e0*/  LEA.HI.X.SX32 R235, R236.reuse, R197, 0x5, P0 ;  /* 0x000000c5eceb7211 */ /* 0x040fe600000f2eff */
        /* <DEDUP_REMOVED lines=135> */
[C---:B-1----:R-:W-:Y:S01]  /*7e60*/  VIADD R120, R233.reuse, 0x40 ;  /* 0x00000040e9787836 */ /* 0x042fe20000000000 */
[C---:B------:R-:W-:Y:S01]  /*7e70*/  LEA.HI.X.SX32 R93, R236.reuse, R197, 0x5, P0 ;  /* 0x000000c5ec5d7211 */ /* 0x040fe200000f2eff */
        /* <DEDUP_REMOVED lines=109> */
[C---:B------:R-:W-:Y:S01]  /*8550*/  IMAD.SHL.U32 R2, R221.reuse, 0x10, RZ ;  /* 0x00000010dd027824 */ /* 0x040fe200078e00ff */
[----:B------:R-:W2:Y:S01]  /*8560*/  LDCU UR5, c[0x0][0x500] ;  /* 0x0000a000ff0577ac */ /* 0x000ea20008000800 */
[C---:B------:R-:W-:Y:S01]  /*8570*/  IMAD.SHL.U32 R3, R221.reuse, 0x20, RZ ;  /* 0x00000020dd037824 */ /* 0x040fe200078e00ff */
[----:B------:R-:W-:Y:S02]  /*8580*/  LOP3.LUT P0, RZ, R221, 0x10, RZ, 0xc0, !PT ;  /* 0x00000010ddff7812 */ /* 0x000fe4000780c0ff */
[----:B------:R-:W-:Y:S01]  /*8590*/  LOP3.LUT R2, R2, 0x1c0, RZ, 0xc0, !PT ;  /* 0x000001c002027812 */ /* 0x000fe200078ec0ff */
[----:B------:R-:W-:Y:S01]  /*85a0*/  UISETP.NE.AND UP0, UPT, UR40, -0x1, UPT ;  /* 0xffffffff2800788c */ /* 0x000fe2000bf05270 */
[----:B------:R-:W-:Y:S01]  /*85b0*/  LOP3.LUT R3, R3, 0x400, RZ, 0xc0, !PT ;  /* 0x0000040003037812 */ /* 0x000fe200078ec0ff */
[----:B------:R-:W-:Y:S01]  /*85c0*/  UMOV UR41, UR18 ;  /* 0x0000001200297c82 */ /* 0x000fe20008000000 */
[----:B------:R-:W-:Y:S01]  /*85d0*/  F2FP.F16.F32.PACK_AB R20, R21, R20 ;  /* 0x000000141514723e */ /* 0x000fe200000000ff */
[----:B------:R-:W-:Y:S01]  /*85e0*/  UISETP.NE.AND UP1, UPT, UR40, -0x1, UPT ;  /* 0xffffffff2800788c */ /* 0x000fe2000bf25270 */
[----:B------:R-:W-:-:S02]  /*85f0*/  F2FP.F16.F32.PACK_AB R22, R23, R22 ;  /* 0x000000161716723e */ /* 0x000fc400000000ff */
[----:B------:R-:W-:Y:S02]  /*8600*/  F2FP.F16.F32.PACK_AB R32, R33, R32 ;  /* 0x000000202120723e */ /* 0x000fe400000000ff */
[----:B------:R-:W-:Y:S02]  /*8610*/  F2FP.F16.F32.PACK_AB R34, R35, R34 ;  /* 0x000000222322723e */ /* 0x000fe400000000ff */
[----:B------:R-:W-:Y:S01]  /*8620*/  F2FP.F16.F32.PACK_AB R24, R25, R24 ;  /* 0x000000181918723e */ /* 0x000fe200000000ff */
[----:B------:R-:W3:Y:S01]  /*8630*/  @UP0 LDCU.64 UR10, c[0x0][0x5c0] ;  /* 0x0000b800ff0a07ac */ /* 0x000ee20008000a00 */
        /* <DEDUP_REMOVED lines=13> */
[----:B------:R-:W-:-:S02]  /*8710*/  IMAD.SHL.U32 R0, R221, 0x2, RZ ;  /* 0x00000002dd007824 */ /* 0x000fc400078e00ff */
[----:B------:R-:W-:Y:S01]  /*8720*/  FMUL.FTZ R140, R140, UR5 ;  /* 0x000000058c8c7c20 */ /* 0x000fe20008410000 */
[----:B------:R-:W-:Y:S01]  /*8730*/  FMUL.FTZ R141, R141, UR5 ;  /* 0x000000058d8d7c20 */ /* 0x000fe20008410000 */
[----:B------:R-:W-:Y:S01]  /*8740*/  LOP3.LUT R7, R2, 0x18, R5, 0xf8, !PT ;  /* 0x0000001802077812 */ /* 0x000fe200078ef805 */
[----:B------:R-:W-:Y:S01]  /*8750*/  FMUL.FTZ R142, R142, UR5 ;  /* 0x000000058e8e7c20 */ /* 0x000fe20008410000 */
[--C-:B------:R-:W-:Y:S01]  /*8760*/  LOP3.LUT R3, R3, 0x6, R0.reuse, 0xf8, !PT ;  /* 0x0000000603037812 */ /* 0x100fe200078ef800 */
        /* <DEDUP_REMOVED lines=11> */
[----:B------:R-:W-:Y:S01]  /*8820*/  FMUL.FTZ R163, R163, UR5 ;  /* 0x00000005a3a37c20 */ /* 0x000fe20008410000 */
[----:B------:R-:W-:Y:S01]  /*8830*/  F2FP.F16.F32.PACK_AB R132, R133, R132 ;  /* 0x000000848584723e */ /* 0x000fe200000000ff */
[----:B------:R-:W-:Y:S01]  /*8840*/  BAR.SYNC.DEFER_BLOCKING 0x0 ;  /* 0x0000000000007b1d */ /* 0x000fe20000010000 */
[----:B------:R-:W-:Y:S01]  /*8850*/  VIADD R0, R3, 0x18000 ;  /* 0x0001800003007836 */ /* 0x000fe20000000000 */
        /* <DEDUP_REMOVED lines=78> */
[----:B---3--:R-:W-:Y:S01]  /*8d40*/  @UP0 UIMAD.WIDE.U32 UR16, UR15, UR10, URZ ;  /* 0x0000000a0f1002a5 */ /* 0x008fe2000f8e00ff */
        /* <DEDUP_REMOVED lines=99> */
.L_x_1028:
        /* <DEDUP_REMOVED lines=13> */
.L_x_1029:
[----:B------:R-:W2:Y:S01]  /*9450*/  LDCU.64 UR8, c[0x0][0x5c8] ;  /* 0x0000b900ff0877ac */ /* 0x000ea20008000a00 */
[----:B------:R-:W-:-:S04]  /*9460*/  UIADD3 UR5, UPT, UPT, UR36, UR40, URZ ;  /* 0x0000002824057290 */ /* 0x000fc8000fffe0ff */
[----:B--2---:R-:W-:Y:S02]  /*9470*/  UIMAD.WIDE.U32 UR12, UR5, UR8, URZ ;  /* 0x00000008050c72a5 */ /* 0x004fe4000f8e00ff */
[----:B------:R-:W-:-:S04]  /*9480*/  UIMAD UR5, UR5, UR9, URZ ;  /* 0x00000009050572a4 */ /* 0x000fc8000f8e02ff */
[----:B------:R-:W-:Y:S01]  /*9490*/  UIADD3 UR5, UPT, UPT, UR13, UR5, URZ ;  /* 0x000000050d057290 */ /* 0x000fe2000fffe0ff */
[----:B------:R-:W-:-:S05]  /*94a0*/  UMOV UR36, UR12 ;  /* 0x0000000c00247c82 */ /* 0x000fca0008000000 */
[----:B------:R-:W-:-:S07]  /*94b0*/  MOV R0, UR5 ;  /* 0x0000000500007c02 */ /* 0x000fce0008000f00 */
.L_x_1030:
[----:B------:R-:W-:Y:S01]  /*94c0*/  BAR.SYNC.DEFER_BLOCKING 0x0 ;  /* 0x0000000000007b1d */ /* 0x000fe20000010000 */
[----:B------:R-:W-:Y:S01]  /*94d0*/  LOP3.LUT R2, R220, 0x1f8, RZ, 0xc0, !PT ;  /* 0x000001f8dc027812 */ /* 0x000fe200078ec0ff */
[----:B------:R-:W-:Y:S01]  /*94e0*/  USHF.L.U32 UR5, UR37, 0x6, URZ ;  /* 0x0000000625057899 */ /* 0x000fe200080006ff */
[----:B------:R-:W-:Y:S01]  /*94f0*/  VIADD R53, R5, 0x20 ;  /* 0x0000002005357836 */ /* 0x000fe20000000000 */
[----:B------:R-:W-:Y:S01]  /*9500*/  USHF.L.U32 UR13, UR37, 0x6, URZ ;  /* 0x00000006250d7899 */ /* 0x000fe200080006ff */
[----:B------:R-:W-:Y:S01]  /*9510*/  LOP3.LUT R221, R2, 0x38, R221, 0x78, !PT ;  /* 0x0000003802dd7812 */ /* 0x000fe200078e78dd */
[----:B------:R-:W-:Y:S02]  /*9520*/  UIMAD.WIDE.U32 UR42, UR5, UR10, URZ ;  /* 0x0000000a052a72a5 */ /* 0x000fe4000f8e00ff */
[----:B-1----:R-:W1:Y:S01]  /*9530*/  LDC.64 R2, c[0x0][0x5d8] ;  /* 0x00017600ff027b82 */ /* 0x002e620000000a00 */
[----:B------:R-:W2:Y:S01]  /*9540*/  S2R R81, SR_TID.X ;  /* 0x0000000000517919 */ /* 0x000ea20000002100 */
[--C-:B------:R-:W-:Y:S01]  /*9550*/  LOP3.LUT R4, R221, 0x1e00, R220.reuse, 0xf8, !PT ;  /* 0x00001e00dd047812 */ /* 0x100fe200078ef8dc */
[----:B------:R-:W-:Y:S01]  /*9560*/  USHF.R.S32.HI UR14, URZ, 0x1f, UR5 ;  /* 0x0000001fff0e7899 */ /* 0x000fe20008011405 */
[----:B------:R-:W-:Y:S01]  /*9570*/  BSSY.RECONVERGENT B0, `(.L_x_1031) ;  /* 0x000003a000007945 */ /* 0x000fe20003800200 */
        /* <DEDUP_REMOVED lines=11> */
[----:B------:R4:W3:Y:S01]  /*9630*/  LDS.128 R48, [R4+0x19000] ;  /* 0x0190000004307984 */ /* 0x0008e20000000c00 */
        /* <DEDUP_REMOVED lines=45> */
.L_x_1032:
[----:B------:R-:W-:Y:S05]  /*9910*/  BSYNC.RECONVERGENT B0 ;  /* 0x0000000000007941 */ /* 0x000fea0003800200 */
.L_x_1031:
[----:B--2---:R2:W3:Y:S01]  /*9920*/  LDS.128 R52, [R4+0x1f000] ;  /* 0x01f0000004347984 */ /* 0x0044e20000000c00 */
[----:B------:R-:W-:Y:S04]  /*9930*/  BSSY.RECONVERGENT B0, `(.L_x_1033) ;  /* 0x0000014000007945 */ /* 0x000fe80003800200 */
[----:B------:R-:W-:Y:S05]  /*9940*/  @P6 BRA `(.L_x_1034) ;  /* 0x0000000000486947 */ /* 0x000fea0003800000 */
[----:B------:R-:W4:Y:S01]  /*9950*/  LDCU UR15, c[0x0][0x440] ;  /* 0x00008800ff0f77ac */ /* 0x000f220008000800 */
[----:B------:R-:W-:Y:S02]  /*9960*/  IMAD R57, R69, UR10, RZ ;  /* 0x0000000a45397c24 */ /* 0x000fe4000f8e02ff */
[----:B------:R-:W-:Y:S01]  /*9970*/  IMAD.MOV.U32 R58, RZ, RZ, R72 ;  /* 0x000000ffff3a7224 */ /* 0x000fe200078e0048 */
[----:B------:R-:W2:Y:S01]  /*9980*/  LDCU.64 UR12, c[0x0][0x560] ;  /* 0x0000ac00ff0c77ac */ /* 0x000ea20008000a00 */
        /* <DEDUP_REMOVED lines=14> */
.L_x_1034:
[----:B------:R-:W-:Y:S05]  /*9a70*/  BSYNC.RECONVERGENT B0 ;  /* 0x0000000000007941 */ /* 0x000fea0003800200 */
.L_x_1033:
        /* <DEDUP_REMOVED lines=13> */
[----:B------:R-:W4:Y:S03]  /*9b50*/  LDCU.64 UR10, c[0x0][0x568] ;  /* 0x0000ad00ff0a77ac */ /* 0x000f260008000a00 */
[----:B------:R-:W-:-:S04]  /*9b60*/  IMAD.WIDE.U32 R40, R5, UR8, R6 ;  /* 0x0000000805287c25 */ /* 0x000fc8000f8e0006 */
[----:B------:R-:W-:Y:S01]  /*9b70*/  IMAD R5, R5, UR9, R41 ;  /* 0x0000000905057c24 */ /* 0x000fe2000f8e0229 */
        /* <DEDUP_REMOVED lines=8> */
[----:B-1----:R2:W-:Y:S04]  /*9c00*/  @!P1 STG.E.128 desc[UR34][R4.64+0x100], R20 ;  /* 0x0001001404009986 */ /* 0x0025e8000c101d22 */
[----:B------:R2:W-:Y:S02]  /*9c10*/  @!P0 STG.E.128 desc[UR34][R4.64+0x180], R12 ;  /* 0x0001800c04008986 */ /* 0x0005e4000c101d22 */
.L_x_1036:
[----:B------:R-:W-:Y:S05]  /*9c20*/  BSYNC.RECONVERGENT B0 ;  /* 0x0000000000007941 */ /* 0x000fea0003800200 */
.L_x_1035:
        /* <DEDUP_REMOVED lines=10> */
[----:B------:R-:W-:Y:S02]  /*9cd0*/  ISETP.GE.AND P1, PT, R79, UR5, PT ;  /* 0x000000054f007c0c */ /* 0x000fe4000bf26270 */
[----:B------:R-:W-:Y:S02]  /*9ce0*/  ISETP.GE.AND P0, PT, R78, UR5, PT ;  /* 0x000000054e007c0c */ /* 0x000fe4000bf06270 */
[----:B--2-4-:R-:W-:-:S04]  /*9cf0*/  LEA R4, P4, R2, UR10, 0x1 ;  /* 0x0000000a02047c11 */ /* 0x014fc8000f8808ff */
[----:B------:R-:W-:-:S05]  /*9d00*/  LEA.HI.X R5, R2, UR11, R69, 0x1, P4 ;  /* 0x0000000b02057c11 */ /* 0x000fca000a0f0c45 */
[----:B------:R1:W-:Y:S04]  /*9d10*/  @!P3 STG.E.128 desc[UR34][R4.64], R32 ;  /* 0x000000200400b986 */ /* 0x0003e8000c101d22 */
[----:B------:R1:W-:Y:S04]  /*9d20*/  @!P2 STG.E.128 desc[UR34][R4.64+0x80], R24 ;  /* 0x000080180400a986 */ /* 0x0003e8000c101d22 */
[----:B------:R1:W-:Y:S04]  /*9d30*/  @!P1 STG.E.128 desc[UR34][R4.64+0x100], R16 ;  /* 0x0001001004009986 */ /* 0x0003e8000c101d22 */
[----:B------:R1:W-:Y:S02]  /*9d40*/  @!P0 STG.E.128 desc[UR34][R4.64+0x180], R8 ;  /* 0x0001800804008986 */ /* 0x0003e4000c101d22 */
.L_x_1004:
[----:B------:R-:W-:Y:S05]  /*9d50*/  BSYNC.RECONVERGENT B1 ;  /* 0x0000000000017941 */ /* 0x000fea0003800200 */
.L_x_982:
        /* <DEDUP_REMOVED lines=11> */
.L_x_1038:
        /* <DEDUP_REMOVED lines=15> */
.L_x_1281:


//--------------------- .text._ZN5flash44flash_bwd_dq_dk_dv_loop_seqk_parallel_kernelI23Flash_bwd_kernel_traitsILi256ELi64ELi64ELi8ELi4ELi2ELi2ELb0ELb0EN7cutlass6half_tE19Flash_kernel_traitsILi256ELi64ELi64ELi8ES3_EELb1ELb1ELb0ELb0ELb0ELb1ELb0EEEvNS_16Flash_bwd_paramsE --------------------------
	.section	.text._ZN5flash44flash_bwd_dq_dk_dv_loop_seqk_parallel_kernelI23Flash_bwd_kernel_traitsILi256ELi64ELi64ELi8ELi4ELi2ELi2ELb0ELb0EN7cutlass6half_tE19Flash_kernel_traitsILi256ELi64ELi64ELi8ES3_EELb1ELb1ELb0ELb0ELb0ELb1ELb0EEEvNS_16Flash_bwd_paramsE,"ax",@progbits
	.align	128
        .global         _ZN5flash44flash_bwd_dq_dk_dv_loop_seqk_parallel_kernelI23Flash_bwd_kernel_traitsILi256ELi64ELi64ELi8ELi4ELi2ELi2ELb0ELb0EN7cutlass6half_tE19Flash_kernel_traitsILi256ELi64ELi64ELi8ES3_EELb1ELb1ELb0ELb0ELb0ELb1ELb0EEEvNS_16Flash_bwd_paramsE
        .type           _ZN5flash44flash_bwd_dq_dk_dv_loop_seqk_parallel_kernelI23Flash_bwd_kernel_traitsILi256ELi64ELi64ELi8ELi4ELi2ELi2ELb0ELb0EN7cutlass6half_tE19Flash_kernel_traitsILi256ELi64ELi64ELi8ES3_EELb1ELb1ELb0ELb0ELb0ELb1ELb0EEEvNS_16Flash_bwd_paramsE,@function
        .size           _ZN5flash44flash_bwd_dq_dk_dv_loop_seqk_parallel_kernelI23Flash_bwd_kernel_traitsILi256ELi64ELi64ELi8ELi4ELi2ELi2ELb0ELb0EN7cutlass6half_tE19Flash_kernel_traitsILi256ELi64ELi64ELi8ES3_EELb1ELb1ELb0ELb0ELb0ELb1ELb0EEEvNS_16Flash_bwd_paramsE,(.L_x_1282 - _ZN5flash44flash_bwd_dq_dk_dv_loop_seqk_parallel_kernelI23Flash_bwd_kernel_traitsILi256ELi64ELi64ELi8ELi4ELi2ELi2ELb0ELb0EN7cutlass6half_tE19Flash_kernel_traitsILi256ELi64ELi64ELi8ES3_EELb1ELb1ELb0ELb0ELb0ELb1ELb0EEEvNS_16Flash_bwd_paramsE)
        .other          _ZN5flash44flash_bwd_dq_dk_dv_loop_seqk_parallel_kernelI23Flash_bwd_kernel_traitsILi256ELi64ELi64ELi8ELi4ELi2ELi2ELb0ELb0EN7cutlass6half_tE19Flash_kernel_traitsILi256ELi64ELi64ELi8ES3_EELb1ELb1ELb0ELb0ELb0ELb1ELb0EEEvNS_16Flash_bwd_paramsE,@"STO_CUDA_ENTRY STV_DEFAULT"
_ZN5flash44flash_bwd_dq_dk_dv_loop_seqk_parallel_kernelI23Flash_bwd_kernel_traitsILi256ELi64ELi64ELi8ELi4ELi2ELi2ELb0ELb0EN7cutlass6half_tE19Flash_kernel_traitsILi256ELi64ELi64ELi8ES3_EELb1ELb1ELb0ELb0ELb0ELb1ELb0EEEvNS_16Flash_bwd_paramsE:
.text._ZN5flash44flash_bwd_dq_dk_dv_loop_seqk_parallel_kernelI23Flash_bwd_kernel_traitsILi256ELi64ELi64ELi8ELi4ELi2ELi2ELb0ELb0EN7cutlass6half_tE19Flash_kernel_traitsILi256ELi64ELi64ELi8ES3_EELb1ELb1ELb0ELb0ELb0ELb1ELb0EEEvNS_16Flash_bwd_paramsE:
        /* <DEDUP_REMOVED lines=52> */
.L_x_1075:
        /* <DEDUP_REMOVED lines=54> */
.L_x_1039:
        /* <DEDUP_REMOVED lines=34> */
.L_x_1041:
[----:B------:R-:W2:Y:S01]  /*08c0*/  LDCU.64 UR14, c[0x0][0x3b8] ;  /* 0x00007700ff0e77ac */ /* 0x000ea20008000a00 */
[----:B------:R-:W-:-:S04]  /*08d0*/  UIADD3 UR8, UPT, UPT, UR39, UR42, URZ ;  /* 0x0000002a27087290 */ /* 0x000fc8000fffe0ff */
[----:B--2---:R-:W-:Y:S02]  /*08e0*/  UIMAD.WIDE.U32 UR46, UR8, UR14, URZ ;  /* 0x0000000e082e72a5 */ /* 0x004fe4000f8e00ff */
[----:B------:R-:W-:-:S04]  /*08f0*/  UIMAD UR8, UR8, UR15, URZ ;  /* 0x0000000f080872a4 */ /* 0x000fc8000f8e02ff */
[----:B------:R-:W-:-:S06]  /*0900*/  UIADD3 UR8, UPT, UPT, UR47, UR8, URZ ;  /* 0x000000082f087290 */ /* 0x000fcc000fffe0ff */
[----:B------:R-:W-:Y:S02]  /*0910*/  MOV R11, UR8 ;  /* 0x00000008000b7c02 */ /* 0x000fe40008000f00 */
.L_x_1042:
        /* <DEDUP_REMOVED lines=9> */
[----:B--2---:R-:W-:Y:S02]  /*09b0*/  IMAD.MOV R3, RZ, RZ, -R7 ;  /* 0x000000ffff037224 */ /* 0x004fe400078e0a07 */
        /* <DEDUP_REMOVED lines=32> */
.L_x_1043:
[----:B------:R-:W2:Y:S01]  /*0bc0*/  LDCU.64 UR12, c[0x0][0x3c0] ;  /* 0x00007800ff0c77ac */ /* 0x000ea20008000a00 */
[----:B------:R-:W-:-:S04]  /*0bd0*/  UIADD3 UR8, UPT, UPT, UR39, UR42, URZ ;  /* 0x0000002a27087290 */ /* 0x000fc8000fffe0ff */
[----:B--2---:R-:W-:Y:S02]  /*0be0*/  UIMAD.WIDE.U32 UR10, UR8, UR12, URZ ;  /* 0x0000000c080a72a5 */ /* 0x004fe4000f8e00ff */
[----:B------:R-:W-:-:S04]  /*0bf0*/  UIMAD UR8, UR8, UR13, URZ ;  /* 0x0000000d080872a4 */ /* 0x000fc8000f8e02ff */
[----:B------:R-:W-:Y:S01]  /*0c00*/  UIADD3 UR8, UPT, UPT, UR11, UR8, URZ ;  /* 0x000000080b087290 */ /* 0x000fe2000fffe0ff */
[----:B------:R-:W-:-:S05]  /*0c10*/  UMOV UR48, UR10 ;  /* 0x0000000a00307c82 */ /* 0x000fca0008000000 */
[----:B------:R-:W-:-:S07]  /*0c20*/  MOV R12, UR8 ;  /* 0x00000008000c7c02 */ /* 0x000fce0008000f00 */
.L_x_1044:
        /* <DEDUP_REMOVED lines=28> */
.L_x_1045:
[----:B------:R-:W-:Y:S02]  /*0df0*/  UIMAD.WIDE.U32 UR10, UR58, UR16, URZ ;  /* 0x000000103a0a72a5 */ /* 0x000fe4000f8e00ff */
[----:B------:R-:W-:-:S04]  /*0e00*/  UIMAD UR8, UR59, UR16, URZ ;  /* 0x000000103b0872a4 */ /* 0x000fc8000f8e02ff */
[----:B------:R-:W-:-:S12]  /*0e10*/  UIADD3 UR8, UPT, UPT, UR11, UR8, URZ ;  /* 0x000000080b087290 */ /* 0x000fd8000fffe0ff */
.L_x_1046:
[----:B------:R-:W2:Y:S01]  /*0e20*/  LDCU.U8 UR9, c[0x0][0x548] ;  /* 0x0000a900ff0977ac */ /* 0x000ea20008000000 */
[----:B------:R-:W-:Y:S01]  /*0e30*/  USHF.L.U32 UR50, UR24, 0x7, URZ ;  /* 0x0000000718327899 */ /* 0x000fe200080006ff */
[----:B------:R-:W3:Y:S03]  /*0e40*/  LDCU.U8 UR60, c[0x0][0x5f0] ;  /* 0x0000be00ff3c77ac */ /* 0x000ee60008000000 */
[----:B------:R-:W-:Y:S02]  /*0e50*/  USEL UR11, UR50, URZ, UP5 ;  /* 0x000000ff320b7287 */ /* 0x000fe4000a800000 */
[----:B------:R-:W-:Y:S02]  /*0e60*/  UIMAD UR57, UR23, UR61, URZ ;  /* 0x0000003d173972a4 */ /* 0x000fe4000f8e02ff */
[----:B------:R-:W-:Y:S02]  /*0e70*/  UIADD3 UR11, UP0, UPT, UR53, UR11, URZ ;  /* 0x0000000b350b7290 */ /* 0x000fe4000ff1e0ff */
[----:B--2---:R-:W-:-:S02]  /*0e80*/  UISETP.NE.AND UP1, UPT, UR9, URZ, UPT ;  /* 0x000000ff0900728c */ /* 0x004fc4000bf25270 */
[----:B------:R-:W-:Y:S02]  /*0e90*/  UIADD3.X UR56, UPT, UPT, URZ, UR55, URZ, UP0, !UPT ;  /* 0x00000037ff387290 */ /* 0x000fe400087fe4ff */
[----:B------:R-:W-:Y:S02]  /*0ea0*/  UIMAD.WIDE.U32 UR64, UR11, UR58, URZ ;  /* 0x0000003a0b4072a5 */ /* 0x000fe4000f8e00ff */
[----:B------:R-:W-:-:S04]  /*0eb0*/  UIMAD UR56, UR56, UR58, URZ ;  /* 0x0000003a383872a4 */ /* 0x000fc8000f8e02ff */
[----:B------:R-:W-:-:S04]  /*0ec0*/  UIMAD UR56, UR59, UR11, UR56 ;  /* 0x0000000b3b3872a4 */ /* 0x000fc8000f8e0238 */
        /* <DEDUP_REMOVED lines=9> */
.L_x_1047:
[----:B------:R-:W2:Y:S01]  /*0f60*/  LDCU UR59, c[0x0][0x434] ;  /* 0x00008680ff3b77ac */ /* 0x000ea20008000800 */
[----:B------:R-:W-:-:S04]  /*0f70*/  UIMAD UR9, UR24, UR47, UR23 ;  /* 0x0000002f180972a4 */ /* 0x000fc8000f8e0217 */
[----:B--2---:R-:W-:Y:S02]  /*0f80*/  UIMAD UR59, UR9, UR59, URZ ;  /* 0x0000003b093b72a4 */ /* 0x004fe4000f8e02ff */
.L_x_1048:
        /* <DEDUP_REMOVED lines=11> */
.L_x_1049:
[----:B------:R-:W2:Y:S01]  /*1040*/  LDCU UR58, c[0x0][0x444] ;  /* 0x00008880ff3a77ac */ /* 0x000ea20008000800 */
[----:B------:R-:W-:-:S04]  /*1050*/  UIMAD UR9, UR24, UR47, UR23 ;  /* 0x0000002f180972a4 */ /* 0x000fc8000f8e0217 */
[----:B--2---:R-:W-:-:S12]  /*1060*/  UIMAD UR58, UR9, UR58, URZ ;  /* 0x0000003a093a72a4 */ /* 0x004fd8000f8e02ff */
.L_x_1050:
[----:B------:R-:W-:Y:S01]  /*1070*/  USHF.R.S32.HI UR9, URZ, 0x1f, UR57 ;  /* 0x0000001fff097899 */ /* 0x000fe20008011439 */
[----:B------:R-:W2:Y:S01]  /*1080*/  S2R R0, SR_TID.X ;  /* 0x0000000000007919 */ /* 0x000ea20000002100 */
[----:B------:R-:W-:Y:S01]  /*1090*/  UIADD3 UR57, UP1, UP0, UR64, UR10, UR57 ;  /* 0x0000000a40397290 */ /* 0x000fe2000f83e039 */
[----:B------:R-:W3:Y:S01]  /*10a0*/  LDC.64 R2, c[0x0][0x3b0] ;  /* 0x0000ec00ff027b82 */ /* 0x000ee20000000a00 */
[----:B------:R-:W-:Y:S01]  /*10b0*/  UIADD3 UR51, UPT, UPT, UR31, UR43, URZ ;  /* 0x0000002b1f337290 */ /* 0x000fe2000fffe0ff */
[----:B------:R-:W-:Y:S01]  /*10c0*/  MOV R19, RZ ;  /* 0x000000ff00137202 */ /* 0x000fe20000000f00 */
[----:B------:R-:W-:Y:S01]  /*10d0*/  UIADD3.X UR56, UPT, UPT, UR56, UR8, UR9, UP1, UP0 ;  /* 0x0000000838387290 */ /* 0x000fe20008fe0409 */
[----:B------:R-:W-:Y:S01]  /*10e0*/  BSSY.RECONVERGENT B1, `(.L_x_1040) ;  /* 0x00007f7000017945 */ /* 0x000fe20003800200 */
[----:B------:R-:W-:Y:S02]  /*10f0*/  ULEA UR58, UR52, UR58, 0x6 ;  /* 0x0000003a343a7291 */ /* 0x000fe4000f8e30ff */
[----:B------:R-:W-:Y:S01]  /*1100*/  ULEA UR59, UR52, UR59, 0x6 ;  /* 0x0000003b343b7291 */ /* 0x000fe2000f8e30ff */
[----:B------:R-:W4:Y:S01]  /*1110*/  LDCU UR9, c[0x0][0x508] ;  /* 0x0000a100ff0977ac */ /* 0x000f220008000800 */
[----:B---3--:R-:W-:Y:S01]  /*1120*/  IMAD R14, R2, UR55, RZ ;  /* 0x00000037020e7c24 */ /* 0x008fe2000f8e02ff */
[----:B----4-:R-:W-:Y:S01]  /*1130*/  UIADD3 UR9, UPT, UPT, UR51, -UR9, -UR35 ;  /* 0x8000000933097290 */ /* 0x010fe2000fffe823 */
[----:B--2---:R-:W-:-:S03]  /*1140*/  IMAD.SHL.U32 R6, R0, 0x8, RZ ;  /* 0x0000000800067824 */ /* 0x004fc600078e00ff */
[----:B------:R-:W-:Y:S01]  /*1150*/  USHF.R.S32.HI UR8, URZ, 0x1f, UR9 ;  /* 0x0000001fff087899 */ /* 0x000fe20008011409 */
[----:B------:R-:W-:-:S03]  /*1160*/  LOP3.LUT R7, R0, 0x1f, RZ, 0xc0, !PT ;  /* 0x0000001f00077812 */ /* 0x000fc600078ec0ff */
[----:B------:R-:W-:Y:S01]  /*1170*/  ULEA.HI UR8, UR8, UR9, URZ, 0x6 ;  /* 0x0000000908087291 */ /* 0x000fe2000f8f30ff */
[----:B------:R-:W-:-:S03]  /*1180*/  LOP3.LUT R18, R6, 0x38, RZ, 0xc0, !PT ;  /* 0x0000003806127812 */ /* 0x000fc600078ec0ff */
[----:B------:R-:W-:Y:S01]  /*1190*/  USHF.R.S32.HI UR50, URZ, 0x6, UR8 ;  /* 0x00000006ff327899 */ /* 0x000fe20008011408 */
[----:B------:R-:W-:Y:S01]  /*11a0*/  IADD3 R8, P0, PT, R18, UR62, RZ ;  /* 0x0000003e12087c10 */ /* 0x000fe2000ff1e0ff */
[----:B------:R-:W-:Y:S01]  /*11b0*/  IMAD.WIDE.U32 R16, R2, UR53, R18 ;  /* 0x0000003502107c25 */ /* 0x000fe2000f8e0012 */
[----:B------:R-:W2:Y:S03]  /*11c0*/  LDCU.64 UR62, c[0x0][0x5e8] ;  /* 0x0000bd00ff3e77ac */ /* 0x000ea60008000a00 */
[----:B------:R-:W-:Y:S01]  /*11d0*/  IMAD.X R9, RZ, RZ, UR17, P0 ;  /* 0x00000011ff097e24 */ /* 0x000fe200080e06ff */
[----:B------:R-:W3:Y:S01]  /*11e0*/  LDCU.128 UR8, c[0x0][0x590] ;  /* 0x0000b200ff0877ac */ /* 0x000ee20008000c00 */
[----:B------:R-:W-:Y:S01]  /*11f0*/  IADD3 R16, P0, PT, R16, UR54, RZ ;  /* 0x0000003610107c10 */ /* 0x000fe2000ff1e0ff */
[----:B------:R-:W-:-:S04]  /*1200*/  UISETP.LT.AND UP0, UPT, URZ, UR50, UPT ;  /* 0x00000032ff00728c */ /* 0x000fc8000bf01270 */
[----:B------:R-:W-:-:S04]  /*1210*/  USEL UR50, URZ, UR50, !UP0 ;  /* 0x00000032ff327287 */ /* 0x000fc8000c000000 */
[----:B------:R-:W-:Y:S02]  /*1220*/  UISETP.GT.AND UP0, UPT, UR44, UR50, UPT ;  /* 0x000000322c00728c */ /* 0x000fe4000bf04270 */
[----:B--2---:R-:W-:Y:S02]  /*1230*/  UIMAD.WIDE UR62, UR58, 0x4, UR62 ;  /* 0x000000043a3e78a5 */ /* 0x004fe4000f8e023e */
[----:B---3--:R-:W-:Y:S01]  /*1240*/  UIMAD UR16, UR55, UR8, URZ ;  /* 0x00000008371072a4 */ /* 0x008fe2000f8e02ff */
[----:B------:R-:W-:Y:S01]  /*1250*/  IMAD.U32 R5, RZ, RZ, UR8 ;  /* 0x00000008ff057e24 */ /* 0x000fe2000f8e00ff */
[----:B------:R-:W-:Y:S01]  /*1260*/  UIMAD UR55, UR47, UR61, URZ ;  /* 0x0000003d2f3772a4 */ /* 0x000fe2000f8e02ff */
[----:B------:R-:W-:Y:S01]  /*1270*/  IMAD.U32 R20, RZ, RZ, UR10 ;  /* 0x0000000aff147e24 */ /* 0x000fe2000f8e00ff */
[----:B------:R-:W-:Y:S01]  /*1280*/  UIMAD UR16, UR53, UR9, UR16 ;  /* 0x00000009351072a4 */ /* 0x000fe2000f8e0210 */
[----:B------:R-:W-:Y:S01]  /*1290*/  IMAD.WIDE.U32 R8, R5, UR53, R8 ;  /* 0x0000003505087c25 */ /* 0x000fe2000f8e0008 */
[----:B------:R-:W-:-:S03]  /*12a0*/  USHF.L.U32 UR54, UR55, 0x6, URZ ;  /* 0x0000000637367899 */ /* 0x000fc600080006ff */
[----:B------:R-:W-:Y:S01]  /*12b0*/  IMAD.U32 R5, RZ, RZ, UR11 ;  /* 0x0000000bff057e24 */ /* 0x000fe2000f8e00ff */
[----:B------:R-:W-:Y:S01]  /*12c0*/  IADD3 R9, PT, PT, R9, UR16, RZ ;  /* 0x0000001009097c10 */ /* 0x000fe2000fffe0ff */
[----:B------:R-:W2:Y:S02]  /*12d0*/  LDCU.64 UR10, c[0x0][0x550] ;  /* 0x0000aa00ff0a77ac */ /* 0x000ea40008000a00 */
[----:B------:R-:W-:Y:S02]  /*12e0*/  IMAD.WIDE.U32 R20, R20, UR23, R8 ;  /* 0x0000001714147c25 */ /* 0x000fe4000f8e0008 */
[----:B------:R-:W3:Y:S01]  /*12f0*/  LDCU.64 UR16, c[0x0][0x3c8] ;  /* 0x00007900ff1077ac */ /* 0x000ee20008000a00 */
[----:B------:R-:W4:Y:S01]  /*1300*/  LDC.64 R8, c[0x0][0x5f8] ;  /* 0x00017e00ff087b82 */ /* 0x000f220000000a00 */
[----:B------:R-:W-:Y:S02]  /*1310*/  IMAD R21, R5, UR23, R21 ;  /* 0x0000001705157c24 */ /* 0x000fe4000f8e0215 */
[----:B------:R-:W-:Y:S01]  /*1320*/  IMAD R5, R3, UR53, R14 ;  /* 0x0000003503057c24 */ /* 0x000fe2000f8e020e */
[----:B------:R-:W-:Y:S01]  /*1330*/  SHF.R.U32.HI R14, RZ, 0x3, R0 ;  /* 0x00000003ff0e7819 */ /* 0x000fe20000011600 */
[----:B------:R-:W-:-:S03]  /*1340*/  USHF.L.U32 UR53, UR8, 0x5, URZ ;  /* 0x0000000508357899 */ /* 0x000fc600080006ff */
[----:B------:R-:W-:Y:S01]  /*1350*/  IADD3.X R17, PT, PT, R17, UR49, R5, P0, !PT ;  /* 0x0000003111117c10 */ /* 0x000fe200087fe405 */
[C---:B------:R-:W-:Y:S01]  /*1360*/  IMAD.WIDE.U32 R20, R14.reuse, UR8, R20 ;  /* 0x000000080e147c25 */ /* 0x040fe2000f8e0014 */
[----:B------:R-:W-:Y:S01]  /*1370*/  ISETP.NE.AND P0, PT, RZ, UR60, PT ;  /* 0x0000003cff007c0c */ /* 0x000fe2000bf05270 */
[----:B------:R-:W-:Y:S02]  /*1380*/  USHF.L.U64.HI UR49, UR8, 0x5, UR9 ;  /* 0x0000000508317899 */ /* 0x000fe40008010209 */
[----:B------:R-:W-:Y:S01]  /*1390*/  IMAD R5, R14, UR9, R21 ;  /* 0x000000090e057c24 */ /* 0x000fe2000f8e0215 */
[----:B------:R-:W5:Y:S01]  /*13a0*/  LDCU.64 UR8, c[0x0][0x380] ;  /* 0x00007000ff0877ac */ /* 0x000f620008000a00 */
[----:B--2---:R-:W-:Y:S01]  /*13b0*/  LEA R242, P3, R20, UR10, 0x1 ;  /* 0x0000000a14f27c11 */ /* 0x004fe2000f8608ff */
[----:B---3--:R-:W-:Y:S02]  /*13c0*/  IMAD.U32 R22, RZ, RZ, UR16 ;  /* 0x00000010ff167e24 */ /* 0x008fe4000f8e00ff */
[----:B------:R-:W-:Y:S01]  /*13d0*/  IMAD.U32 R15, RZ, RZ, UR17 ;  /* 0x00000011ff0f7e24 */ /* 0x000fe2000f8e00ff */
[----:B------:R-:W2:Y:S01]  /*13e0*/  LDCU.64 UR16, c[0x0][0x570] ;  /* 0x0000ae00ff1077ac */ /* 0x000ea20008000a00 */
[----:B------:R-:W-:Y:S01]  /*13f0*/  IMAD.WIDE.U32 R22, R22, UR23, R16 ;  /* 0x0000001716167c25 */ /* 0x000fe2000f8e0010 */
[----:B------:R-:W-:Y:S01]  /*1400*/  SHF.R.U32.HI R16, RZ, 0x5, R0 ;  /* 0x00000005ff107819 */ /* 0x000fe20000011600 */
[----:B------:R-:W3:Y:S02]  /*1410*/  LDCU.64 UR60, c[0x0][0x420] ;  /* 0x00008400ff3c77ac */ /* 0x000ee40008000a00 */
[----:B----4-:R-:W-:Y:S01]  /*1420*/  IMAD.WIDE.U32 R24, R8, UR21, RZ ;  /* 0x0000001508187c25 */ /* 0x010fe2000f8e00ff */
[----:B------:R-:W-:-:S03]  /*1430*/  LEA.HI.X R243, R20, UR11, R5, 0x1, P3 ;  /* 0x0000000b14f37c11 */ /* 0x000fc600098f0c05 */
[----:B------:R-:W-:Y:S01]  /*1440*/  IMAD R8, R16, UR55, R7 ;  /* 0x0000003710087c24 */ /* 0x000fe2000f8e0207 */
[----:B------:R-:W-:Y:S01]  /*1450*/  SEL R13, R24, RZ, P0 ;  /* 0x000000ff180d7207 */ /* 0x000fe20000000000 */
[----:B------:R-:W-:Y:S02]  /*1460*/  IMAD R9, R9, UR21, R25 ;  /* 0x0000001509097c24 */ /* 0x000fe4000f8e0219 */
[----:B------:R-:W-:Y:S01]  /*1470*/  IMAD R23, R15, UR23, R23 ;  /* 0x000000170f177c24 */ /* 0x000fe2000f8e0217 */
[----:B------:R-:W-:Y:S02]  /*1480*/  IADD3 R13, P2, P1, R8, UR57, R13 ;  /* 0x00000039080d7c10 */ /* 0x000fe4000f95e00d */
[----:B------:R-:W-:Y:S01]  /*1490*/  SHF.R.S32.HI R8, RZ, 0x1f, R8 ;  /* 0x0000001fff087819 */ /* 0x000fe20000011408 */
[----:B------:R-:W-:Y:S01]  /*14a0*/  IMAD.WIDE.U32 R20, R14, R2, R22 ;  /* 0x000000020e147225 */ /* 0x000fe200078e0016 */
[----:B------:R-:W-:-:S03]  /*14b0*/  SEL R9, R9, RZ, P0 ;  /* 0x000000ff09097207 */ /* 0x000fc60000000000 */
[----:B------:R-:W-:Y:S01]  /*14c0*/  IMAD R5, R14, R3, R21 ;  /* 0x000000030e057224 */ /* 0x000fe200078e0215 */
[----:B------:R-:W-:Y:S01]  /*14d0*/  IADD3.X R9, PT, PT, R8, UR56, R9, P2, P1 ;  /* 0x0000003808097c10 */ /* 0x000fe200097e2409 */
[----:B---3--:R-:W-:Y:S01]  /*14e0*/  UIMAD.WIDE UR56, UR59, 0x4, UR60 ;  /* 0x000000043b3878a5 */ /* 0x008fe2000f8e023c */
[----:B------:R-:W-:Y:S02]  /*14f0*/  MOV R8, UR54 ;  /* 0x0000003600087c02 */ /* 0x000fe40008000f00 */
[----:B------:R-:W-:Y:S02]  /*1500*/  IADD3 R13, P1, PT, R13, UR54, RZ ;  /* 0x000000360d0d7c10 */ /* 0x000fe4000ff3e0ff */
[----:B-----5:R-:W-:Y:S02]  /*1510*/  LEA R244, P2, R20, UR8, 0x1 ;  /* 0x0000000814f47c11 */ /* 0x020fe4000f8408ff */
[----:B------:R-:W-:Y:S02]  /*1520*/  LEA.HI.X.SX32 R8, R8, R9, 0x1, P1 ;  /* 0x0000000908087211 */ /* 0x000fe400008f0eff */
[C---:B--2---:R-:W-:Y:S01]  /*1530*/  LEA R240, P1, R13.reuse, UR16, 0x2 ;  /* 0x000000100df07c11 */ /* 0x044fe2000f8210ff */
[----:B------:R-:W-:Y:S01]  /*1540*/  UMOV UR16, UR62 ;  /* 0x0000003e00107c82 */ /* 0x000fe20008000000 */
[----:B------:R-:W-:Y:S01]  /*1550*/  LEA.HI.X R245, R20, UR9, R5, 0x1, P2 ;  /* 0x0000000914f57c11 */ /* 0x000fe200090f0c05 */
[----:B------:R-:W-:Y:S01]  /*1560*/  IMAD.SHL.U32 R5, R2, 0x20, RZ ;  /* 0x0000002002057824 */ /* 0x000fe200078e00ff */
[----:B------:R-:W-:Y:S01]  /*1570*/  LEA.HI.X R241, R13, UR17, R8, 0x2, P1 ;  /* 0x000000110df17c11 */ /* 0x000fe200088f1408 */
[C---:B------:R-:W-:Y:S01]  /*1580*/  VIADD R13, R14.reuse, 0x20 ;  /* 0x000000200e0d7836 */ /* 0x040fe20000000000 */
[----:B------:R-:W-:Y:S01]  /*1590*/  IADD3 R22, P1, PT, R14, 0x20, RZ ;  /* 0x000000200e167810 */ /* 0x000fe20007f3e0ff */
[----:B------:R-:W-:Y:S01]  /*15a0*/  UMOV UR17, UR63 ;  /* 0x0000003f00117c82 */ /* 0x000fe20008000000 */
[----:B------:R-:W-:-:S02]  /*15b0*/  SHF.L.U64.HI R3, R2, 0x5, R3 ;  /* 0x0000000502037819 */ /* 0x000fc40000010203 */
[----:B------:R-:W-:Y:S01]  /*15c0*/  IADD3.X R2, PT, PT, RZ, RZ, RZ, P1, !PT ;  /* 0x000000ffff027210 */ /* 0x000fe20000ffe4ff */
[----:B------:R-:W-:Y:S08]  /*15d0*/  BRA.U UP0, `(.L_x_1051) ;  /* 0x0000000500dc7547 */ /* 0x000ff0000b800000 */
        /* <DEDUP_REMOVED lines=13> */
.L_x_1052:
[----:B------:R-:W2:Y:S01]  /*16b0*/  LDCU.64 UR12, c[0x0][0x5c0] ;  /* 0x0000b800ff0c77ac */ /* 0x000ea20008000a00 */
[----:B------:R-:W-:-:S04]  /*16c0*/  UIADD3 UR8, UPT, UPT, UR39, UR42, URZ ;  /* 0x0000002a27087290 */ /* 0x000fc8000fffe0ff */
[----:B--2---:R-:W-:Y:S02]  /*16d0*/  UIMAD.WIDE.U32 UR16, UR8, UR12, URZ ;  /* 0x0000000c081072a5 */ /* 0x004fe4000f8e00ff */
[----:B------:R-:W-:-:S04]  /*16e0*/  UIMAD UR8, UR8, UR13, URZ ;  /* 0x0000000d080872a4 */ /* 0x000fc8000f8e02ff */
[----:B------:R-:W-:-:S06]  /*16f0*/  UIADD3 UR8, UPT, UPT, UR17, UR8, URZ ;  /* 0x0000000811087290 */ /* 0x000fcc000fffe0ff */
[----:B------:R-:W-:Y:S02]  /*1700*/  MOV R0, UR8 ;  /* 0x0000000800007c02 */ /* 0x000fe40008000f00 */
.L_x_1053:
        /* <DEDUP_REMOVED lines=13> */
.L_x_1054:
[----:B------:R-:W2:Y:S01]  /*17e0*/  LDCU.64 UR10, c[0x0][0x5c8] ;  /* 0x0000b900ff0a77ac */ /* 0x000ea20008000a00 */
[----:B------:R-:W-:-:S04]  /*17f0*/  UIADD3 UR39, UPT, UPT, UR39, UR42, URZ ;  /* 0x0000002a27277290 */ /* 0x000fc8000fffe0ff */
[----:B--2---:R-:W-:Y:S02]  /*1800*/  UIMAD.WIDE.U32 UR14, UR39, UR10, URZ ;  /* 0x0000000a270e72a5 */ /* 0x004fe4000f8e00ff */
[----:B------:R-:W-:-:S04]  /*1810*/  UIMAD UR39, UR39, UR11, URZ ;  /* 0x0000000b272772a4 */ /* 0x000fc8000f8e02ff */
[----:B------:R-:W-:-:S06]  /*1820*/  UIADD3 UR39, UPT, UPT, UR15, UR39, URZ ;  /* 0x000000270f277290 */ /* 0x000fcc000fffe0ff */
[----:B------:R-:W-:-:S07]  /*1830*/  MOV R3, UR39 ;  /* 0x0000002700037c02 */ /* 0x000fce0008000f00 */
.L_x_1055:
        /* <DEDUP_REMOVED lines=26> */
.L_x_1057:
[----:B-1----:R-:W-:Y:S05]  /*19e0*/  BSYNC.RECONVERGENT B0 ;  /* 0x0000000000007941 */ /* 0x002fea0003800200 */
.L_x_1056:
        /* <DEDUP_REMOVED lines=14> */
.L_x_1059:
[----:B------:R-:W-:Y:S05]  /*1ad0*/  BSYNC.RECONVERGENT B0 ;  /* 0x0000000000007941 */ /* 0x000fea0003800200 */
.L_x_1058:
        /* <DEDUP_REMOVED lines=14> */
[----:B------:R-:W-:Y:S02]  /*1bc0*/  MOV R6, R4 ;  /* 0x0000000400067202 */ /* 0x000fe40000000f00 */
[----:B------:R-:W-:-:S03]  /*1bd0*/  MOV R7, R3 ;  /* 0x0000000300077202 */ /* 0x000fc60000000f00 */
        /* <DEDUP_REMOVED lines=8> */
.L_x_1061:
[----:B------:R-:W-:Y:S05]  /*1c60*/  BSYNC.RECONVERGENT B0 ;  /* 0x0000000000007941 */ /* 0x000fea0003800200 */
.L_x_1060:
        /* <DEDUP_REMOVED lines=14> */
.L_x_1051:
[----:B------:R-:W2:Y:S01]  /*1d50*/  LDCU.64 UR10, c[0x0][0x3d0] ;  /* 0x00007a00ff0a77ac */ /* 0x000ea20008000a00 */
[----:B------:R-:W-:Y:S01]  /*1d60*/  IMAD.U32 R9, RZ, RZ, UR14 ;  /* 0x0000000eff097e24 */ /* 0x000fe2000f8e00ff */
[----:B------:R-:W-:Y:S01]  /*1d70*/  LOP3.LUT R15, R6, 0x1f8, RZ, 0xc0, !PT ;  /* 0x000001f8060f7812 */ /* 0x000fe200078ec0ff */
[----:B------:R-:W-:Y:S01]  /*1d80*/  IMAD.U32 R8, RZ, RZ, UR12 ;  /* 0x0000000cff087e24 */ /* 0x000fe2000f8e00ff */
[----:B------:R-:W3:Y:S01]  /*1d90*/  LDCU.64 UR8, c[0x0][0x3d8] ;  /* 0x00007b00ff0877ac */ /* 0x000ee20008000a00 */
[----:B------:R-:W-:Y:S01]  /*1da0*/  IMAD.WIDE.U32 R20, R9, UR31, R18 ;  /* 0x0000001f09147c25 */ /* 0x000fe2000f8e0012 */
[----:B------:R-:W-:Y:S01]  /*1db0*/  LOP3.LUT R15, R15, 0x38, R0, 0x78, !PT ;  /* 0x000000380f0f7812 */ /* 0x000fe200078e7800 */
[----:B------:R-:W-:Y:S02]  /*1dc0*/  UIMAD UR58, UR30, UR14, URZ ;  /* 0x0000000e1e3a72a4 */ /* 0x000fe4000f8e02ff */
[----:B------:R-:W-:Y:S01]  /*1dd0*/  IMAD.WIDE.U32 R8, R8, UR31, R18 ;  /* 0x0000001f08087c25 */ /* 0x000fe2000f8e0012 */
[----:B------:R-:W-:Y:S01]  /*1de0*/  UIMAD UR54, UR52, -0x40, UR43 ;  /* 0xffffffc0343678a4 */ /* 0x000fe2000f8e022b */
[----:B------:R-:W-:Y:S01]  /*1df0*/  IADD3 R26, P1, PT, R20, UR46, RZ ;  /* 0x0000002e141a7c10 */ /* 0x000fe2000ff3e0ff */
[----:B------:R-:W-:Y:S01]  /*1e00*/  UIMAD UR58, UR31, UR15, UR58 ;  /* 0x0000000f1f3a72a4 */ /* 0x000fe2000f8e023a */
[----:B------:R-:W-:Y:S01]  /*1e10*/  IMAD.U32 R35, RZ, RZ, UR53 ;  /* 0x00000035ff237e24 */ /* 0x000fe2000f8e00ff */
[----:B------:R-:W-:Y:S01]  /*1e20*/  UIMAD UR30, UR30, UR12, URZ ;  /* 0x0000000c1e1e72a4 */ /* 0x000fe2000f8e02ff */
[----:B------:R-:W-:Y:S01]  /*1e30*/  LOP3.LUT R15, R15, 0x1e00, R6, 0xf8, !PT ;  /* 0x00001e000f0f7812 */ /* 0x000fe200078ef806 */
[----:B------:R-:W-:Y:S01]  /*1e40*/  UIADD3 UR46, UPT, UPT, -UR31, UR35, URZ ;  /* 0x000000231f2e7290 */ /* 0x000fe2000fffe1ff */
[----:B------:R-:W-:Y:S01]  /*1e50*/  ISETP.GE.AND P4, PT, R13, UR54, PT ;  /* 0x000000360d007c0c */ /* 0x000fe2000bf86270 */
[----:B------:R-:W-:Y:S01]  /*1e60*/  UIMAD UR30, UR31, UR13, UR30 ;  /* 0x0000000d1f1e72a4 */ /* 0x000fe2000f8e021e */
[----:B------:R-:W-:Y:S01]  /*1e70*/  IADD3.X R27, PT, PT, R11, UR58, R21, P1, !PT ;  /* 0x0000003a0b1b7c10 */ /* 0x000fe20008ffe415 */
[----:B--2---:R-:W-:Y:S01]  /*1e80*/  IMAD R11, R10, UR10, RZ ;  /* 0x0000000a0a0b7c24 */ /* 0x004fe2000f8e02ff */
[----:B------:R-:W-:Y:S01]  /*1e90*/  IADD3 R18, P1, PT, R8, UR48, RZ ;  /* 0x0000003008127c10 */ /* 0x000fe2000ff3e0ff */
[----:B------:R-:W-:Y:S01]  /*1ea0*/  ULOP3.LUT UR52, UR52, 0x80000001, URZ, 0xc0, !UPT ;  /* 0x8000000134347892 */ /* 0x000fe2000f8ec0ff */
[----:B------:R-:W-:Y:S01]  /*1eb0*/  ISETP.GE.AND P2, PT, R13, UR46, PT ;  /* 0x0000002e0d007c0c */ /* 0x000fe2000bf46270 */
[----:B------:R-:W-:Y:S01]  /*1ec0*/  IMAD R28, R4, UR11, R11 ;  /* 0x0000000b041c7c24 */ /* 0x000fe2000f8e020b */
[----:B------:R-:W-:Y:S01]  /*1ed0*/  IADD3.X R19, PT, PT, R12, UR30, R9, P1, !PT ;  /* 0x0000001e0c137c10 */ /* 0x000fe20008ffe409 */
[----:B---3--:R-:W-:Y:S01]  /*1ee0*/  IMAD R9, R10, UR8, RZ ;  /* 0x000000080a097c24 */ /* 0x008fe2000f8e02ff */
[----:B------:R-:W-:Y:S01]  /*1ef0*/  ISETP.GE.AND P3, PT, R14, UR46, PT ;  /* 0x0000002e0e007c0c */ /* 0x000fe2000bf66270 */
[C---:B------:R-:W-:Y:S01]  /*1f00*/  IMAD.WIDE.U32 R26, R4.reuse, UR10, R26 ;  /* 0x0000000a041a7c25 */ /* 0x040fe2000f8e001a */
[----:B------:R-:W-:Y:S01]  /*1f10*/  UISETP.NE.AND UP0, UPT, UR52, 0x1, UPT ;  /* 0x000000013400788c */ /* 0x000fe2000bf05270 */
[----:B------:R-:W-:Y:S01]  /*1f20*/  @!P4 LEA R34, P5, R35, R242, 0x1 ;  /* 0x000000f22322c211 */ /* 0x000fe200078a08ff */
[----:B------:R-:W-:Y:S01]  /*1f30*/  @P0 BAR.SYNC.DEFER_BLOCKING 0x0 ;  /* 0x0000000000000b1d */ /* 0x000fe20000010000 */
[C---:B------:R-:W-:Y:S01]  /*1f40*/  IMAD R24, R4.reuse, UR9, R9 ;  /* 0x0000000904187c24 */ /* 0x040fe2000f8e0209 */
[----:B------:R-:W-:Y:S01]  /*1f50*/  @!P4 LEA R30, P1, R5, R244, 0x1 ;  /* 0x000000f4051ec211 */ /* 0x000fe200078208ff */
[----:B------:R-:W-:Y:S01]  /*1f60*/  IMAD.WIDE.U32 R10, R4, UR8, R18 ;  /* 0x00000008040a7c25 */ /* 0x000fe2000f8e0012 */
[----:B------:R-:W-:Y:S01]  /*1f70*/  LEA R15, R15, UR25, 0x1 ;  /* 0x000000190f0f7c11 */ /* 0x000fe2000f8e08ff */
[----:B------:R-:W-:Y:S01]  /*1f80*/  USEL UR8, URZ, 0x8000, UP0 ;  /* 0x00008000ff087887 */ /* 0x000fe20008000000 */
[----:B------:R-:W-:Y:S01]  /*1f90*/  @!P4 LEA.HI.X R31, R5, R245, R3, 0x1, P1 ;  /* 0x000000f5051fc211 */ /* 0x000fe200008f0c03 */
[----:B------:R-:W-:Y:S01]  /*1fa0*/  IMAD.U32 R4, RZ, RZ, UR53 ;  /* 0x00000035ff047e24 */ /* 0x000fe2000f8e00ff */
[----:B------:R-:W2:Y:S01]  /*1fb0*/  S2R R220, SR_TID.X ;  /* 0x0000000000dc7919 */ /* 0x000ea20000002100 */
[----:B------:R-:W-:Y:S01]  /*1fc0*/  IMAD.U32 R9, RZ, RZ, UR49 ;  /* 0x00000031ff097e24 */ /* 0x000fe2000f8e00ff */
[----:B------:R-:W-:Y:S01]  /*1fd0*/  SHF.R.U32.HI R237, RZ, 0x2, R0 ;  /* 0x00000002ffed7819 */ /* 0x000fe20000011600 */
[----:B------:R-:W-:-:S02]  /*1fe0*/  IMAD.IADD R29, R27, 0x1, R28 ;  /* 0x000000011b1d7824 */ /* 0x000fc400078e021c */
[----:B------:R-:W-:Y:S01]  /*1ff0*/  IMAD.U32 R234, RZ, RZ, UR44 ;  /* 0x0000002cffea7e24 */ /* 0x000fe2000f8e00ff */
[----:B------:R-:W-:Y:S01]  /*2000*/  @!P4 LEA.HI.X R35, R4, R243, R9, 0x1, P5 ;  /* 0x000000f30423c211 */ /* 0x000fe200028f0c09 */
[----:B------:R-:W-:Y:S01]  /*2010*/  IMAD.IADD R25, R11, 0x1, R24 ;  /* 0x000000010b197824 */ /* 0x000fe200078e0218 */
[----:B------:R-:W3:Y:S01]  /*2020*/  @!P3 LDC.64 R8, c[0x0][0x390] ;  /* 0x0000e400ff08bb82 */ /* 0x000ee20000000a00 */
[----:B------:R-:W-:Y:S01]  /*2030*/  @!P2 IMAD.MOV.U32 R27, RZ, RZ, R29 ;  /* 0x000000ffff1ba224 */ /* 0x000fe200078e001d */
[----:B------:R-:W-:Y:S01]  /*2040*/  ISETP.GE.AND P5, PT, R14, UR54, PT ;  /* 0x000000360e007c0c */ /* 0x000fe2000bfa6270 */
[----:B------:R-:W-:Y:S02]  /*2050*/  @!P2 IMAD.MOV.U32 R4, RZ, RZ, R10 ;  /* 0x000000ffff04a224 */ /* 0x000fe400078e000a */
[----:B------:R-:W-:Y:S01]  /*2060*/  IMAD.MOV.U32 R236, RZ, RZ, 0x7f800000 ;  /* 0x7f800000ffec7424 */ /* 0x000fe200078e00ff */
[----:B------:R-:W-:Y:S01]  /*2070*/  UIMAD UR47, UR24, UR47, UR23 ;  /* 0x0000002f182f72a4 */ /* 0x000fe2000f8e0217 */
[----:B------:R-:W-:-:S02]  /*2080*/  @!P2 IMAD.MOV.U32 R5, RZ, RZ, R25 ;  /* 0x000000ffff05a224 */ /* 0x000fc400078e0019 */
[----:B------:R-:W-:Y:S01]  /*2090*/  IMAD.MOV.U32 R235, RZ, RZ, 0x7f800000 ;  /* 0x7f800000ffeb7424 */ /* 0x000fe200078e00ff */
[----:B------:R-:W4:Y:S01]  /*20a0*/  S2R R250, SR_TID.X ;  /* 0x0000000000fa7919 */ /* 0x000f220000002100 */
[C---:B------:R-:W-:Y:S01]  /*20b0*/  @!P2 IMAD R13, R2.reuse, UR14, RZ ;  /* 0x0000000e020dac24 */ /* 0x040fe2000f8e02ff */
[----:B------:R-:W1:Y:S01]  /*20c0*/  LDC R251, c[0x0][0x44c] ;  /* 0x00011300fffb7b82 */ /* 0x000e620000000800 */
[----:B------:R-:W-:Y:S02]  /*20d0*/  @!P2 IMAD R3, R2, UR12, RZ ;  /* 0x0000000c0203ac24 */ /* 0x000fe4000f8e02ff */
[----:B------:R-:W-:Y:S01]  /*20e0*/  IMAD.MOV.U32 R230, RZ, RZ, 0x40 ;  /* 0x00000040ffe67424 */ /* 0x000fe200078e00ff */
[----:B------:R-:W-:Y:S01]  /*20f0*/  @!PT LDS RZ, [RZ] ;  /* 0x00000000fffff984 */ /* 0x000fe20000000800 */
[----:B------:R-:W-:Y:S01]  /*2100*/  @!PT LDS RZ, [RZ] ;  /* 0x00000000fffff984 */ /* 0x000fe20000000800 */
[----:B------:R-:W-:Y:S01]  /*2110*/  @!PT LDS RZ, [RZ] ;  /* 0x00000000fffff984 */ /* 0x000fe20000000800 */
[----:B------:R-:W-:Y:S01]  /*2120*/  @!P5 LDGSTS.E.BYPASS.LTC128B.128 [R15+0x10000], desc[UR36][R242.64] ;  /* 0x10000000f20fdfae */ /* 0x000fe2000b981a24 */
[----:B------:R-:W-:Y:S02]  /*2130*/  @!P3 IMAD.MOV.U32 R24, RZ, RZ, R10 ;  /* 0x000000ffff18b224 */ /* 0x000fe400078e000a */
[----:B------:R-:W-:Y:S01]  /*2140*/  IMAD.MOV.U32 R228, RZ, RZ, 0x20 ;  /* 0x00000020ffe47424 */ /* 0x000fe200078e00ff */
[----:B------:R-:W2:Y:S01]  /*2150*/  @!P3 LDC.64 R10, c[0x0][0x388] ;  /* 0x0000e200ff0abb82 */ /* 0x000ea20000000a00 */
        /* <DEDUP_REMOVED lines=9> */
[----:B------:R-:W-:Y:S01]  /*21f0*/  @!P5 LDGSTS.E.BYPASS.LTC128B.128 [R15+0x16000], desc[UR36][R242.64+0x180] ;  /* 0x16000180f20fdfae */ /* 0x000fe2000b981a24 */
[----:B------:R-:W-:Y:S01]  /*2200*/  @!P2 IMAD.WIDE.U32 R22, R22, UR12, R4 ;  /* 0x0000000c1616ac25 */ /* 0x000fe2000f8e0004 */
[----:B------:R-:W-:-:S02]  /*2210*/  CS2R R194, SRZ ;  /* 0x0000000000c27805 */ /* 0x000fc4000001ff00 */
[----:B------:R-:W-:Y:S01]  /*2220*/  CS2R R192, SRZ ;  /* 0x0000000000c07805 */ /* 0x000fe2000001ff00 */
[----:B------:R-:W-:Y:S01]  /*2230*/  @P5 STS.128 [R15+0x10000], RZ ;  /* 0x010000ff0f005388 */ /* 0x000fe20000000c00 */
[C---:B------:R-:W-:Y:S01]  /*2240*/  @!P3 IMAD.WIDE.U32 R28, R14.reuse, UR14, R28 ;  /* 0x0000000e0e1cbc25 */ /* 0x040fe2000f8e001c */
[----:B------:R-:W1:Y:S01]  /*2250*/  @!P2 LDC.64 R4, c[0x0][0x388] ;  /* 0x0000e200ff04ab82 */ /* 0x000e620000000a00 */
[----:B------:R-:W-:Y:S01]  /*2260*/  CS2R R186, SRZ ;  /* 0x0000000000ba7805 */ /* 0x000fe2000001ff00 */
[----:B------:R-:W-:Y:S01]  /*2270*/  @P5 STS.128 [R15+0x12000], RZ ;  /* 0x012000ff0f005388 */ /* 0x000fe20000000c00 */
[C---:B------:R-:W-:Y:S01]  /*2280*/  @!P3 IMAD R18, R14.reuse, UR15, R29 ;  /* 0x0000000f0e12bc24 */ /* 0x040fe2000f8e021d */
[----:B------:R-:W-:Y:S01]  /*2290*/  CS2R R184, SRZ ;  /* 0x0000000000b87805 */ /* 0x000fe2000001ff00 */
[----:B------:R-:W-:Y:S01]  /*22a0*/  @!P3 IMAD.WIDE.U32 R24, R14, UR12, R24 ;  /* 0x0000000c0e18bc25 */ /* 0x000fe2000f8e0018 */
[----:B------:R-:W-:Y:S01]  /*22b0*/  @P5 STS.128 [R15+0x14000], RZ ;  /* 0x014000ff0f005388 */ /* 0x000fe20000000c00 */
[----:B------:R-:W-:-:S02]  /*22c0*/  CS2R R182, SRZ ;  /* 0x0000000000b67805 */ /* 0x000fc4000001ff00 */
[C---:B--2---:R-:W-:Y:S01]  /*22d0*/  @!P3 LEA R10, P1, R28.reuse, R10, 0x1 ;  /* 0x0000000a1c0ab211 */ /* 0x044fe200078208ff */
[----:B------:R-:W-:Y:S01]  /*22e0*/  @!P2 IMAD.IADD R20, R27, 0x1, R13 ;  /* 0x000000011b14a824 */ /* 0x000fe200078e020d */
[----:B------:R-:W-:Y:S01]  /*22f0*/  @P5 STS.128 [R15+0x16000], RZ ;  /* 0x016000ff0f005388 */ /* 0x000fe20000000c00 */
[----:B------:R-:W-:Y:S01]  /*2300*/  VIADD R238, R15, UR8 ;  /* 0x000000080fee7c36 */ /* 0x000fe20008000000 */
[----:B------:R-:W-:Y:S01]  /*2310*/  @!P3 LEA.HI.X R11, R28, R11, R18, 0x1, P1 ;  /* 0x0000000b1c0bb211 */ /* 0x000fe200008f0c12 */
[----:B------:R-:W-:Y:S01]  /*2320*/  @!P2 IMAD.IADD R12, R23, 0x1, R12 ;  /* 0x00000001170ca824 */ /* 0x000fe200078e020c */
[----:B---3--:R-:W-:Y:S01]  /*2330*/  @!P3 LEA R8, P1, R24, R8, 0x1 ;  /* 0x000000081808b211 */ /* 0x008fe200078208ff */
[----:B------:R-:W-:Y:S01]  /*2340*/  @P4 STS.128 [R15+0x11000], RZ ;  /* 0x011000ff0f004388 */ /* 0x000fe20000000c00 */
[----:B------:R-:W-:Y:S01]  /*2350*/  IMAD.MOV.U32 R248, RZ, RZ, 0x3f ;  /* 0x0000003ffff87424 */ /* 0x000fe200078e00ff */
[----:B------:R-:W-:Y:S01]  /*2360*/  CS2R R180, SRZ ;  /* 0x0000000000b47805 */ /* 0x000fe2000001ff00 */
[----:B------:R-:W-:Y:S01]  /*2370*/  IMAD.MOV.U32 R247, RZ, RZ, 0x37 ;  /* 0x00000037fff77424 */ /* 0x000fe200078e00ff */
[----:B------:R-:W-:Y:S01]  /*2380*/  @P4 STS.128 [R15+0x13000], RZ ;  /* 0x013000ff0f004388 */ /* 0x000fe20000000c00 */
[----:B------:R-:W-:Y:S01]  /*2390*/  IMAD.MOV.U32 R252, RZ, RZ, 0x40 ;  /* 0x00000040fffc7424 */ /* 0x000fe200078e00ff */
[----:B------:R-:W-:Y:S01]  /*23a0*/  CS2R R174, SRZ ;  /* 0x0000000000ae7805 */ /* 0x000fe2000001ff00 */
[----:B------:R-:W-:Y:S01]  /*23b0*/  IMAD.MOV.U32 R246, RZ, RZ, 0x4 ;  /* 0x00000004fff67424 */ /* 0x000fe200078e00ff */
[----:B------:R-:W-:Y:S01]  /*23c0*/  @P4 STS.128 [R15+0x15000], RZ ;  /* 0x015000ff0f004388 */ /* 0x000fe20000000c00 */
[----:B-1----:R-:W-:Y:S01]  /*23d0*/  @!P2 LEA R32, P0, R26, R4, 0x1 ;  /* 0x000000041a20a211 */ /* 0x002fe200078008ff */
[----:B------:R-:W-:Y:S01]  /*23e0*/  @!P3 IMAD R4, R14, UR13, R25 ;  /* 0x0000000d0e04bc24 */ /* 0x000fe2000f8e0219 */
[----:B------:R-:W-:Y:S01]  /*23f0*/  CS2R R172, SRZ ;  /* 0x0000000000ac7805 */ /* 0x000fe2000001ff00 */
[----:B------:R-:W-:Y:S01]  /*2400*/  @P4 STS.128 [R15+0x17000], RZ ;  /* 0x017000ff0f004388 */ /* 0x000fe20000000c00 */
[----:B------:R-:W-:-:S02]  /*2410*/  @!P2 LEA.HI.X R33, R26, R5, R20, 0x1, P0 ;  /* 0x000000051a21a211 */ /* 0x000fc400000f0c14 */
[----:B------:R-:W-:Y:S02]  /*2420*/  CS2R R178, SRZ ;  /* 0x0000000000b27805 */ /* 0x000fe4000001ff00 */
[----:B------:R-:W-:Y:S01]  /*2430*/  @!P3 LEA.HI.X R9, R24, R9, R4, 0x1, P1 ;  /* 0x000000091809b211 */ /* 0x000fe200008f0c04 */
[----:B------:R-:W-:Y:S01]  /*2440*/  @!PT LDS RZ, [RZ] ;  /* 0x00000000fffff984 */ /* 0x000fe20000000800 */
[----:B------:R-:W-:Y:S01]  /*2450*/  @!PT LDS RZ, [RZ] ;  /* 0x00000000fffff984 */ /* 0x000fe20000000800 */
[----:B------:R-:W-:Y:S01]  /*2460*/  @!PT LDS RZ, [RZ] ;  /* 0x00000000fffff984 */ /* 0x000fe20000000800 */
[----:B------:R-:W-:Y:S01]  /*2470*/  @!P4 LDGSTS.E.BYPASS.LTC128B.128 [R15+0x11000], desc[UR36][R34.64] ;  /* 0x11000000220fcfae */ /* 0x000fe2000b981a24 */
[----:B------:R-:W1:Y:S01]  /*2480*/  LDC.64 R4, c[0x0][0x528] ;  /* 0x00014a00ff047b82 */ /* 0x000e620000000a00 */
[C---:B----4-:R-:W-:Y:S02]  /*2490*/  @!P2 LEA R18, P0, R22.reuse, R2, 0x1 ;  /* 0x000000021612a211 */ /* 0x050fe400078008ff */
[----:B------:R-:W-:Y:S01]  /*24a0*/  CS2R R176, SRZ ;  /* 0x0000000000b07805 */ /* 0x000fe2000001ff00 */
[----:B------:R-:W-:Y:S01]  /*24b0*/  @!P4 LDGSTS.E.BYPASS.LTC128B.128 [R15+0x13000], desc[UR36][R34.64+0x80] ;  /* 0x13000080220fcfae */ /* 0x000fe2000b981a24 */
[----:B------:R-:W-:Y:S02]  /*24c0*/  CS2R R170, SRZ ;  /* 0x0000000000aa7805 */ /* 0x000fe4000001ff00 */
[----:B------:R-:W-:-:S02]  /*24d0*/  @!P2 LEA.HI.X R19, R22, R3, R12, 0x1, P0 ;  /* 0x000000031613a211 */ /* 0x000fc400000f0c0c */
        /* <DEDUP_REMOVED lines=57> */
[----:B------:R-:W-:Y:S01]  /*2870*/  @!PT LDS RZ, [RZ] ;  /* 0x00000000fffff984 */ /* 0x000fe20000000800 */
[----:B------:R-:W-:Y:S01]  /*2880*/  @!PT LDS RZ, [RZ] ;  /* 0x00000000fffff984 */ /* 0x000fe20000000800 */
[----:B------:R-:W-:Y:S01]  /*2890*/  @!PT LDS RZ, [RZ] ;  /* 0x00000000fffff984 */ /* 0x000fe20000000800 */
[----:B------:R-:W-:Y:S01]  /*28a0*/  @!P4 LDGSTS.E.BYPASS.LTC128B.128 [R238+0x1000], desc[UR36][R30.64] ;  /* 0x010000001eeecfae */ /* 0x000fe2000b981a24 */
[----:B------:R-:W-:Y:S02]  /*28b0*/  UIADD3 UR51, UPT, UPT, UR51, 0x40, -UR35 ;  /* 0x0000004033337890 */ /* 0x000fe4000fffe823 */
[----:B------:R-:W-:Y:S01]  /*28c0*/  UIADD3 UR31, UPT, UPT, UR31, 0x40, URZ ;  /* 0x000000401f1f7890 */ /* 0x000fe2000fffe0ff */
[----:B------:R-:W-:Y:S01]  /*28d0*/  @!P4 LDGSTS.E.BYPASS.LTC128B.128 [R238+0x3000], desc[UR36][R30.64+0x80] ;  /* 0x030000801eeecfae */ /* 0x000fe2000b981a24 */
[----:B------:R-:W-:Y:S01]  /*28e0*/  USHF.L.U32 UR55, UR55, 0x3, URZ ;  /* 0x0000000337377899 */ /* 0x000fe200080006ff */
[----:B------:R-:W2:Y:S02]  /*28f0*/  LDCU UR9, c[0x0][0x3e0] ;  /* 0x00007c00ff0977ac */ /* 0x000ea40008000800 */
[----:B------:R-:W-:Y:S01]  /*2900*/  @!P4 LDGSTS.E.BYPASS.LTC128B.128 [R238+0x5000], desc[UR36][R30.64+0x100] ;  /* 0x050001001eeecfae */ /* 0x000fe2000b981a24 */
[----:B------:R-:W3:Y:S03]  /*2910*/  LDCU UR11, c[0x0][0x45c] ;  /* 0x00008b80ff0b77ac */ /* 0x000ee60008000800 */
[----:B------:R-:W-:Y:S01]  /*2920*/  @!P4 LDGSTS.E.BYPASS.LTC128B.128 [R238+0x7000], desc[UR36][R30.64+0x180] ;  /* 0x070001801eeecfae */ /* 0x000fe2000b981a24 */
[----:B------:R-:W4:Y:S03]  /*2930*/  LDCU.U8 UR10, c[0x0][0x4f8] ;  /* 0x00009f00ff0a77ac */ /* 0x000f260008000000 */
        /* <DEDUP_REMOVED lines=38> */
[----:B------:R-:W0:Y:S04]  /*2ba0*/  LDGDEPBAR ;  /* 0x00000000000079af */ /* 0x000e280000000000 */
[----:B-1----:R-:W3:Y:S04]  /*2bb0*/  LDG.E.64 R12, desc[UR36][R4.64+0x8] ;  /* 0x00000824040c7981 */ /* 0x002ee8000c1e1b00 */
[----:B------:R1:W3:Y:S01]  /*2bc0*/  LDG.E.64 R8, desc[UR36][R4.64] ;  /* 0x0000002404087981 */ /* 0x0002e2000c1e1b00 */
[----:B------:R-:W-:-:S04]  /*2bd0*/  SHF.R.U32.HI R3, RZ, 0x1, R0 ;  /* 0x00000001ff037819 */ /* 0x000fc80000011600 */
[----:B------:R-:W-:-:S04]  /*2be0*/  LOP3.LUT R2, R3, 0x30, RZ, 0xc0, !PT ;  /* 0x0000003003027812 */ /* 0x000fc800078ec0ff */
[----:B------:R-:W-:Y:S01]  /*2bf0*/  LOP3.LUT R237, R2, 0x7, R237, 0xf8, !PT ;  /* 0x0000000702ed7812 */ /* 0x000fe200078ef8ed */
[C---:B--2---:R-:W-:Y:S02]  /*2c00*/  IMAD.SHL.U32 R11, R0.reuse, 0x2, RZ ;  /* 0x00000002000b7824 */ /* 0x044fe400078e00ff */
[----:B------:R-:W-:Y:S01]  /*2c10*/  IMAD.SHL.U32 R10, R0, 0x20, RZ ;  /* 0x00000020000a7824 */ /* 0x000fe200078e00ff */
[C---:B------:R-:W-:Y:S01]  /*2c20*/  ISETP.GE.AND P1, PT, R237.reuse, UR54, PT ;  /* 0x00000036ed007c0c */ /* 0x040fe2000bf26270 */
[----:B------:R-:W-:-:S05]  /*2c30*/  VIADD R2, R237, 0x8 ;  /* 0x00000008ed027836 */ /* 0x000fca0000000000 */
[----:B------:R-:W-:Y:S01]  /*2c40*/  ISETP.GE.AND P0, PT, R2, UR54, PT ;  /* 0x0000003602007c0c */ /* 0x000fe2000bf06270 */
[----:B------:R-:W-:-:S04]  /*2c50*/  IMAD.MOV.U32 R2, RZ, RZ, 0x4 ;  /* 0x00000004ff027424 */ /* 0x000fc800078e00ff */
[----:B----4-:R-:W-:Y:S01]  /*2c60*/  IMAD.WIDE.U32 R18, R237, R2, UR56 ;  /* 0x00000038ed127e25 */ /* 0x010fe2000f8e0002 */
[----:B-1----:R-:W-:-:S03]  /*2c70*/  LOP3.LUT R5, R16, 0x3, RZ, 0xc0, !PT ;  /* 0x0000000310057812 */ /* 0x002fc600078ec0ff */
[----:B------:R-:W-:Y:S01]  /*2c80*/  IMAD.SHL.U32 R2, R0, 0x40, RZ ;  /* 0x0000004000027824 */ /* 0x000fe200078e00ff */
[----:B------:R-:W-:Y:S01]  /*2c90*/  LOP3.LUT R11, R11, 0x20, RZ, 0xc0, !PT ;  /* 0x000000200b0b7812 */ /* 0x000fe200078ec0ff */
[----:B------:R-:W-:Y:S01]  /*2ca0*/  IMAD R234, R234, 0x4, R5 ;  /* 0x00000004eaea7824 */ /* 0x000fe200078e0205 */
[----:B------:R-:W-:Y:S01]  /*2cb0*/  LOP3.LUT R5, R10, 0x200, RZ, 0xc0, !PT ;  /* 0x000002000a057812 */ /* 0x000fe200078ec0ff */
[----:B------:R-:W-:Y:S01]  /*2cc0*/  IMAD.SHL.U32 R4, R0, 0x10, RZ ;  /* 0x0000001000047824 */ /* 0x000fe200078e00ff */
[----:B---3--:R-:W-:Y:S01]  /*2cd0*/  LOP3.LUT R15, R2, 0x1c0, RZ, 0xc0, !PT ;  /* 0x000001c0020f7812 */ /* 0x008fe200078ec0ff */
[----:B------:R-:W-:Y:S01]  /*2ce0*/  IMAD.SHL.U32 R217, R220, 0x40, RZ ;  /* 0x00000040dcd97824 */ /* 0x000fe200078e00ff */
[----:B------:R-:W-:Y:S01]  /*2cf0*/  LOP3.LUT R17, R2, 0x200, RZ, 0xc0, !PT ;  /* 0x0000020002117812 */ /* 0x000fe200078ec0ff */
[C---:B------:R-:W-:Y:S01]  /*2d00*/  IMAD.SHL.U32 R219, R220.reuse, 0x2, RZ ;  /* 0x00000002dcdb7824 */ /* 0x040fe200078e00ff */
[----:B------:R-:W-:Y:S01]  /*2d10*/  LOP3.LUT R11, R11, 0x18, R14, 0xf8, !PT ;  /* 0x000000180b0b7812 */ /* 0x000fe200078ef80e */
[C---:B------:R-:W-:Y:S01]  /*2d20*/  IMAD.SHL.U32 R218, R220.reuse, 0x20, RZ ;  /* 0x00000020dcda7824 */ /* 0x040fe200078e00ff */
[----:B------:R-:W-:Y:S01]  /*2d30*/  LOP3.LUT R15, R15, 0x38, R6, 0xf8, !PT ;  /* 0x000000380f0f7812 */ /* 0x000fe200078ef806 */
[----:B------:R-:W-:Y:S01]  /*2d40*/  IMAD.SHL.U32 R216, R220, 0x8, RZ ;  /* 0x00000008dcd87824 */ /* 0x000fe200078e00ff */
[----:B------:R-:W-:Y:S01]  /*2d50*/  LOP3.LUT R4, R5, 0x3800, R4, 0xf8, !PT ;  /* 0x0000380005047812 */ /* 0x000fe200078ef804 */
[----:B------:R1:W5:Y:S01]  /*2d60*/  @!P1 LDG.E R236, desc[UR36][R18.64] ;  /* 0x0000002412ec9981 */ /* 0x000362000c1e1900 */
[----:B------:R-:W-:-:S02]  /*2d70*/  LOP3.LUT R17, R17, 0xc00, R10, 0xf8, !PT ;  /* 0x00000c0011117812 */ /* 0x000fc400078ef80a */
[----:B------:R-:W-:Y:S02]  /*2d80*/  LOP3.LUT R5, R11, 0x1c0, R2, 0xf8, !PT ;  /* 0x000001c00b057812 */ /* 0x000fe400078ef802 */
[----:B------:R-:W-:Y:S01]  /*2d90*/  SHF.R.U32.HI R232, RZ, 0x2, R220 ;  /* 0x00000002ffe87819 */ /* 0x000fe200000116dc */
[----:B------:R-:W-:Y:S01]  /*2da0*/  USHF.L.U32 UR47, UR47, 0x5, URZ ;  /* 0x000000052f2f7899 */ /* 0x000fe200080006ff */
[----:B------:R-:W-:Y:S01]  /*2db0*/  LOP3.LUT R10, R15, 0x8, R3, 0x78, !PT ;  /* 0x000000080f0a7812 */ /* 0x000fe200078e7803 */
[----:B------:R1:W5:Y:S01]  /*2dc0*/  @!P0 LDG.E R235, desc[UR36][R18.64+0x20] ;  /* 0x0000202412eb8981 */ /* 0x000362000c1e1900 */
[----:B------:R-:W-:Y:S01]  /*2dd0*/  LOP3.LUT R5, R5, 0x38, R6, 0x78, !PT ;  /* 0x0000003805057812 */ /* 0x000fe200078e7806 */
[----:B------:R-:W-:Y:S01]  /*2de0*/  USHF.R.S32.HI UR12, URZ, 0x1f, UR47 ;  /* 0x0000001fff0c7899 */ /* 0x000fe2000801142f */
[----:B------:R-:W-:Y:S02]  /*2df0*/  LOP3.LUT R3, R217, 0x1c0, RZ, 0xc0, !PT ;  /* 0x000001c0d9037812 */ /* 0x000fe400078ec0ff */
[----:B------:R-:W-:-:S02]  /*2e00*/  CS2R R30, SRZ ;  /* 0x00000000001e7805 */ /* 0x000fc4000001ff00 */
[----:B------:R-:W-:Y:S02]  /*2e10*/  LOP3.LUT R11, R219, 0x38, RZ, 0xc0, !PT ;  /* 0x00000038db0b7812 */ /* 0x000fe400078ec0ff */
[----:B------:R-:W-:Y:S02]  /*2e20*/  CS2R R28, SRZ ;  /* 0x00000000001c7805 */ /* 0x000fe4000001ff00 */
[----:B------:R-:W-:Y:S01]  /*2e30*/  LOP3.LUT R6, R17, R10, RZ, 0xfc, !PT ;  /* 0x0000000a11067212 */ /* 0x000fe200078efcff */
[----:B------:R-:W-:Y:S01]  /*2e40*/  IMAD.SHL.U32 R10, R220, 0x10, RZ ;  /* 0x00000010dc0a7824 */ /* 0x000fe200078e00ff */
        /* <DEDUP_REMOVED lines=8> */
[----:B------:R-:W-:-:S02]  /*2ed0*/  R2P PR, R0, 0x6 ;  /* 0x0000000600007804 */ /* 0x000fc40000000000 */
[----:B------:R-:W-:Y:S02]  /*2ee0*/  CS2R R22, SRZ ;  /* 0x0000000000167805 */ /* 0x000fe4000001ff00 */
[----:B------:R-:W-:Y:S02]  /*2ef0*/  LOP3.LUT R0, R15, 0x3800, R10, 0xf8, !PT ;  /* 0x000038000f007812 */ /* 0x000fe400078ef80a */
[----:B------:R-:W-:Y:S02]  /*2f00*/  CS2R R20, SRZ ;  /* 0x0000000000147805 */ /* 0x000fe4000001ff00 */
[----:B------:R-:W-:Y:S02]  /*2f10*/  LOP3.LUT R239, R3, 0x8, R220, 0x78, !PT ;  /* 0x0000000803ef7812 */ /* 0x000fe400078e78dc */
[----:B------:R-:W-:Y:S02]  /*2f20*/  LOP3.LUT R10, R11, 0x1c0, R10, 0xf8, !PT ;  /* 0x000001c00b0a7812 */ /* 0x000fe400078ef80a */
[----:B------:R-:W-:-:S02]  /*2f30*/  LOP3.LUT R5, R5, 0x200, R2, 0xf8, !PT ;  /* 0x0000020005057812 */ /* 0x000fc400078ef802 */
[----:B------:R-:W-:Y:S02]  /*2f40*/  LOP3.LUT R11, R217, 0x200, RZ, 0xc0, !PT ;  /* 0x00000200d90b7812 */ /* 0x000fe400078ec0ff */
[----:B------:R-:W-:Y:S02]  /*2f50*/  SHF.R.U32.HI R2, RZ, 0x1, R220 ;  /* 0x00000001ff027819 */ /* 0x000fe400000116dc */
[----:B------:R-:W-:Y:S02]  /*2f60*/  LOP3.LUT R14, R218, 0xc00, RZ, 0xc0, !PT ;  /* 0x00000c00da0e7812 */ /* 0x000fe400078ec0ff */
[----:B------:R-:W-:Y:S02]  /*2f70*/  LOP3.LUT R227, R4, R227, RZ, 0xfc, !PT ;  /* 0x000000e304e37212 */ /* 0x000fe400078efcff */
[----:B------:R-:W-:Y:S02]  /*2f80*/  LOP3.LUT R239, R0, R239, RZ, 0xfc, !PT ;  /* 0x000000ef00ef7212 */ /* 0x000fe400078efcff */
[----:B------:R-:W-:-:S02]  /*2f90*/  LOP3.LUT R0, R11, 0xc00, R218, 0xf8, !PT ;  /* 0x00000c000b007812 */ /* 0x000fc400078ef8da */
[----:B------:R-:W-:Y:S02]  /*2fa0*/  LOP3.LUT R221, R3, 0x8, R2, 0x78, !PT ;  /* 0x0000000803dd7812 */ /* 0x000fe400078e7802 */
[----:B------:R-:W-:Y:S02]  /*2fb0*/  LOP3.LUT R4, R11, 0x400, R218, 0xf8, !PT ;  /* 0x000004000b047812 */ /* 0x000fe400078ef8da */
[----:B------:R-:W-:Y:S02]  /*2fc0*/  LOP3.LUT R11, R14, 0x6, R219, 0xf8, !PT ;  /* 0x000000060e0b7812 */ /* 0x000fe400078ef8db */
[-C--:B------:R-:W-:Y:S02]  /*2fd0*/  LOP3.LUT R0, R0, R221.reuse, RZ, 0xfc, !PT ;  /* 0x000000dd00007212 */ /* 0x080fe400078efcff */
[----:B------:R-:W-:Y:S02]  /*2fe0*/  LOP3.LUT R221, R4, R221, RZ, 0xfc, !PT ;  /* 0x000000dd04dd7212 */ /* 0x000fe400078efcff */
[----:B------:R-:W-:-:S02]  /*2ff0*/  LOP3.LUT R10, R11, R10, RZ, 0xfc, !PT ;  /* 0x0000000a0b0a7212 */ /* 0x000fc400078efcff */
[----:B------:R-:W-:Y:S02]  /*3000*/  SEL R230, R230, 0xffffffc0, !P2 ;  /* 0xffffffc0e6e67807 */ /* 0x000fe40005000000 */
[----:B------:R-:W-:Y:S01]  /*3010*/  LEA R227, R227, UR25, 0x1 ;  /* 0x00000019e3e37c11 */ /* 0x000fe2000f8e08ff */
[----:B------:R-:W-:Y:S01]  /*3020*/  STL [R1+0x4], R10 ;  /* 0x0000040a01007387 */ /* 0x000fe20000100800 */
[----:B------:R-:W-:Y:S02]  /*3030*/  SEL R228, R228, 0xffffffe0, !P1 ;  /* 0xffffffe0e4e47807 */ /* 0x000fe40004800000 */
[----:B------:R-:W-:Y:S01]  /*3040*/  LEA R6, R6, UR25, 0x1 ;  /* 0x0000001906067c11 */ /* 0x000fe2000f8e08ff */
[--C-:B------:R-:W-:Y:S01]  /*3050*/  IMAD.IADD R225, R230, 0x1, R227.reuse ;  /* 0x00000001e6e17824 */ /* 0x100fe200078e02e3 */
[----:B------:R-:W-:Y:S01]  /*3060*/  LEA R5, R5, UR25, 0x1 ;  /* 0x0000001905057c11 */ /* 0x000fe2000f8e08ff */
[----:B------:R-:W-:Y:S01]  /*3070*/  IMAD.IADD R226, R228, 0x1, R227 ;  /* 0x00000001e4e27824 */ /* 0x000fe200078e02e3 */
[----:B------:R-:W-:Y:S01]  /*3080*/  LOP3.LUT P1, RZ, R220, 0x2, RZ, 0xc0, !PT ;  /* 0x00000002dcff7812 */ /* 0x000fe2000782c0ff */
[----:B------:R-:W-:Y:S01]  /*3090*/  VIADD R223, R6, UR8 ;  /* 0x0000000806df7c36 */ /* 0x000fe20008000000 */
[----:B------:R-:W-:Y:S01]  /*30a0*/  LOP3.LUT P2, RZ, R220, 0x8, RZ, 0xc0, !PT ;  /* 0x00000008dcff7812 */ /* 0x000fe2000784c0ff */
[----:B------:R-:W-:Y:S01]  /*30b0*/  VIADD R222, R5, UR8 ;  /* 0x0000000805de7c36 */ /* 0x000fe20008000000 */
[----:B------:R-:W-:Y:S01]  /*30c0*/  SHF.R.U32.HI R249, RZ, 0x2, R250 ;  /* 0x00000002fff97819 */ /* 0x000fe200000116fa */
[----:B------:R-:W-:Y:S01]  /*30d0*/  IMAD.IADD R224, R228, 0x1, R225 ;  /* 0x00000001e4e07824 */ /* 0x000fe200078e02e1 */
[----:B------:R-:W-:-:S04]  /*30e0*/  IADD3 R7, P3, P0, R12, UR47, R7 ;  /* 0x0000002f0c077c10 */ /* 0x000fc8000f87e007 */
[----:B------:R-:W-:Y:S01]  /*30f0*/  IADD3.X R4, PT, PT, R13, UR12, RZ, P3, P0 ;  /* 0x0000000c0d047c10 */ /* 0x000fe20009fe04ff */
[----:B------:R-:W2:Y:S01]  /*3100*/  LDCU UR12, c[0x0][0x590] ;  /* 0x0000b200ff0c77ac */ /* 0x000ea20008000800 */
[----:B------:R-:W-:Y:S01]  /*3110*/  R2UR UR61, R8 ;  /* 0x00000000083d72ca */ /* 0x000fe200000e0000 */
[----:B------:R-:W-:Y:S01]  /*3120*/  IMAD.MOV.U32 R8, RZ, RZ, 0x10 ;  /* 0x00000010ff087424 */ /* 0x000fe200078e00ff */
[----:B------:R-:W-:Y:S01]  /*3130*/  LOP3.LUT P0, RZ, R220, 0x4, RZ, 0xc0, !PT ;  /* 0x00000004dcff7812 */ /* 0x000fe2000780c0ff */
[----:B------:R3:W-:Y:S01]  /*3140*/  STL [R1], R4 ;  /* 0x0000000401007387 */ /* 0x0007e20000100800 */
[----:B------:R-:W-:Y:S02]  /*3150*/  R2UR UR60, R9 ;  /* 0x00000000093c72ca */ /* 0x000fe400000e0000 */
[----:B------:R-:W-:Y:S01]  /*3160*/  SEL R8, R8, 0xfffffff0, !P0 ;  /* 0xfffffff008087807 */ /* 0x000fe20004000000 */
[----:B------:R-:W-:-:S05]  /*3170*/  IMAD.WIDE.U32 R8, R7, -0x2daee0ad, RZ ;  /* 0xd2511f5307087825 */ /* 0x000fca00078e00ff */
[----:B------:R1:W-:Y:S01]  /*3180*/  STL.64 [R1+0x10], R8 ;  /* 0x0000100801007387 */ /* 0x0003e20000100a00 */
[----:B------:R-:W-:Y:S02]  /*3190*/  UIADD3 UR59, UPT, UPT, UR61, -0x61c88647, URZ ;  /* 0x9e3779b93d3b7890 */ /* 0x000fe4000fffe0ff */
[----:B------:R-:W-:Y:S02]  /*31a0*/  UIADD3 UR54, UPT, UPT, UR61, 0x3c6ef372, URZ ;  /* 0x3c6ef3723d367890 */ /* 0x000fe4000fffe0ff */
[----:B--2---:R-:W-:Y:S02]  /*31b0*/  USHF.L.U32 UR12, UR12, 0x6, URZ ;  /* 0x000000060c0c7899 */ /* 0x004fe400080006ff */
[----:B------:R-:W-:Y:S02]  /*31c0*/  UIADD3 UR58, UPT, UPT, UR60, -0x4498517b, URZ ;  /* 0xbb67ae853c3a7890 */ /* 0x000fe4000fffe0ff */
[----:B------:R-:W-:Y:S02]  /*31d0*/  UIADD3 UR52, UPT, UPT, UR60, 0x76cf5d0a, URZ ;  /* 0x76cf5d0a3c347890 */ /* 0x000fe4000fffe0ff */
[----:B------:R-:W-:-:S02]  /*31e0*/  UIADD3 UR48, UPT, UPT, UR61, -0x255992d5, URZ ;  /* 0xdaa66d2b3d307890 */ /* 0x000fc4000fffe0ff */
[----:B------:R-:W-:Y:S02]  /*31f0*/  UIADD3 UR47, UPT, UPT, UR60, 0x32370b8f, URZ ;  /* 0x32370b8f3c2f7890 */ /* 0x000fe4000fffe0ff */
[----:B------:R-:W-:Y:S01]  /*3200*/  UIADD3 UR46, UPT, UPT, UR61, 0x78dde6e4, URZ ;  /* 0x78dde6e43d2e7890 */ /* 0x000fe2000fffe0ff */
[----:B---3--:R-:W-:Y:S01]  /*3210*/  IMAD.U32 R4, RZ, RZ, UR45 ;  /* 0x0000002dff047e24 */ /* 0x008fe2000f8e00ff */
[----:B------:R-:W-:Y:S02]  /*3220*/  UIADD3 UR30, UPT, UPT, UR60, -0x126145ec, URZ ;  /* 0xed9eba143c1e7890 */ /* 0x000fe4000fffe0ff */
[----:B------:R-:W-:Y:S02]  /*3230*/  UIADD3 UR24, UPT, UPT, UR61, 0x1715609d, URZ ;  /* 0x1715609d3d187890 */ /* 0x000fe4000fffe0ff */
[----:B------:R-:W-:Y:S01]  /*3240*/  IADD3 R4, PT, PT, R4, UR35, R237 ;  /* 0x0000002304047c10 */ /* 0x000fe2000fffe0ed */
[----:B------:R-:W-:Y:S02]  /*3250*/  UIADD3 UR15, UPT, UPT, UR60, -0x56f99767, URZ ;  /* 0xa90668993c0f7890 */ /* 0x000fe4000fffe0ff */
[----:B------:R-:W-:-:S02]  /*3260*/  UIADD3 UR14, UPT, UPT, UR61, -0x4ab325aa, URZ ;  /* 0xb54cda563d0e7890 */ /* 0x000fc4000fffe0ff */
[----:B------:R-:W-:Y:S01]  /*3270*/  VIADD R4, R4, -UR43 ;  /* 0x8000002b04047c36 */ /* 0x000fe20008000000 */
[----:B------:R-:W-:-:S04]  /*3280*/  UIADD3 UR13, UPT, UPT, UR60, 0x646e171e, URZ ;  /* 0x646e171e3c0d7890 */ /* 0x000fc8000fffe0ff */
[----:B------:R1:W-:Y:S08]  /*3290*/  STL [R1+0x8], R4 ;  /* 0x0000080401007387 */ /* 0x0003f00000100800 */
.L_x_1065:
[----:B------:R-:W0:Y:S01]  /*32a0*/  LDGDEPBAR ;  /* 0x00000000000079af */ /* 0x000e220000000000 */
[----:B------:R-:W-:Y:S01]  /*32b0*/  IMAD.IADD R116, R223, 0x1, R228 ;  /* 0x00000001df747824 */ /* 0x000fe200078e02e4 */
        /* <DEDUP_REMOVED lines=8> */
[----:B------:R-:W-:Y:S01]  /*3340*/  IMAD.U32 R124, RZ, RZ, UR38 ;  /* 0x00000026ff7c7e24 */ /* 0x000fe2000f8e00ff */
[----:B------:R-:W-:Y:S01]  /*3350*/  SEL R210, R210, 0xfffffff0, !P0 ;  /* 0xfffffff0d2d27807 */ /* 0x000fe20004000000 */
[----:B------:R-:W-:Y:S03]  /*3360*/  UIADD3 UR45, UPT, UPT, UR45, -0x40, URZ ;  /* 0xffffffc02d2d7890 */ /* 0x000fe6000fffe0ff */
[----:B------:R-:W4:Y:S01]  /*3370*/  LDL R128, [R1+0x8] ;  /* 0x0000080001807983 */ /* 0x000f220000100800 */
[----:B------:R-:W-:Y:S01]  /*3380*/  VIADD R234, R234, 0xfffffffc ;  /* 0xfffffffceaea7836 */ /* 0x000fe20000000000 */
[----:B------:R-:W-:Y:S01]  /*3390*/  SHF.R.U32.HI R120, RZ, 0x7, R220 ;  /* 0x00000007ff787819 */ /* 0x000fe200000116dc */
[----:B------:R-:W-:Y:S01]  /*33a0*/  UISETP.GE.AND UP0, UPT, UR45, UR51, UPT ;  /* 0x000000332d00728c */ /* 0x000fe2000bf06270 */
[----:B------:R-:W-:Y:S01]  /*33b0*/  IMAD.U32 R118, RZ, RZ, UR38 ;  /* 0x00000026ff767e24 */ /* 0x000fe2000f8e00ff */
[----:B------:R-:W-:Y:S01]  /*33c0*/  UIADD3 UR44, UPT, UPT, UR44, -0x1, URZ ;  /* 0xffffffff2c2c7890 */ /* 0x000fe2000fffe0ff */
[----:B------:R-:W-:Y:S01]  /*33d0*/  IMAD.WIDE.U32 R122, R234, -0x326172a9, RZ ;  /* 0xcd9e8d57ea7a7825 */ /* 0x000fe200078e00ff */
[----:B------:R-:W-:Y:S03]  /*33e0*/  UISETP.LT.AND UP0, UPT, UR31, UR35, UP0 ;  /* 0x000000231f00728c */ /* 0x000fe60008701270 */
[----:B------:R-:W-:Y:S03]  /*33f0*/  IMAD R118, R118, 0x2, R120 ;  /* 0x0000000276767824 */ /* 0x000fe600078e0278 */
        /* <DEDUP_REMOVED lines=52> */
[C---:B------:R-:W-:Y:S08]  /*3740*/  HMMA.16816.F32 R12, R108.reuse, R88, R12 ;  /* 0x000000586c0c723c */ /* 0x040ff0000000180c */
[----:B------:R-:W-:Y:S01]  /*3750*/  HMMA.16816.F32 R16, R108, R90, R16 ;  /* 0x0000005a6c10723c */ /* 0x000fe20000001810 */
[----:B------:R-:W4:Y:S02]  /*3760*/  LDSM.16.M88.4 R88, [R224+0x1a800] ;  /* 0x01a80000e058783b */ /* 0x000f240000000200 */
[----:B--2---:R-:W-:Y:S04]  /*3770*/  LOP3.LUT R120, R119, UR61, R123, 0x96, !PT ;  /* 0x0000003d77787c12 */ /* 0x004fe8000f8e967b */
[----:B------:R-:W2:Y:S01]  /*3780*/  LDSM.16.M88.4 R108, [R223+0x4000] ;  /* 0x00400000df6c783b */ /* 0x000ea20000000200 */
[C---:B------:R-:W-:Y:S05]  /*3790*/  HMMA.16816.F32 R4, R92.reuse, R96, R4 ;  /* 0x000000605c04723c */ /* 0x040fea0000001804 */
[----:B------:R-:W-:Y:S01]  /*37a0*/  IMAD.WIDE.U32 R120, R120, -0x2daee0ad, RZ ;  /* 0xd2511f5378787825 */ /* 0x000fe200078e00ff */
[----:B---3--:R-:W-:Y:S02]  /*37b0*/  LOP3.LUT R118, R118, UR60, R127, 0x96, !PT ;  /* 0x0000003c76767c12 */ /* 0x008fe4000f8e967f */
[C---:B------:R-:W-:Y:S01]  /*37c0*/  HMMA.16816.F32 R8, R92.reuse, R98, R8 ;  /* 0x000000625c08723c */ /* 0x040fe20000001808 */
[----:B------:R-:W-:Y:S02]  /*37d0*/  LDSM.16.M88.4 R96, [R226+0x1c000] ;  /* 0x01c00000e260783b */ /* 0x000fe40000000200 */
[----:B------:R-:W-:Y:S01]  /*37e0*/  IMAD.WIDE.U32 R118, R118, -0x326172a9, RZ ;  /* 0xcd9e8d5776767825 */ /* 0x000fe200078e00ff */
[----:B------:R-:W-:Y:S04]  /*37f0*/  LOP3.LUT R123, R126, UR58, R121, 0x96, !PT ;  /* 0x0000003a7e7b7c12 */ /* 0x000fe8000f8e9679 */
[C---:B-1----:R-:W-:Y:S03]  /*3800*/  HMMA.16816.F32 R12, R92.reuse, R84, R12 ;  /* 0x000000545c0c723c */ /* 0x042fe6000000180c */
[----:B------:R-:W-:Y:S01]  /*3810*/  LOP3.LUT R126, R122, UR59, R119, 0x96, !PT ;  /* 0x0000003b7a7e7c12 */ /* 0x000fe2000f8e9677 */
[----:B------:R-:W-:Y:S01]  /*3820*/  IMAD.WIDE.U32 R122, R123, -0x326172a9, RZ ;  /* 0xcd9e8d577b7a7825 */ /* 0x000fe200078e00ff */
[----:B------:R-:W-:Y:S02]  /*3830*/  @!P4 LOP3.LUT R119, R125, 0xe0, R232, 0xf8, !PT ;  /* 0x000000e07d77c812 */ /* 0x000fe400078ef8e8 */
[----:B----4-:R-:W-:Y:S01]  /*3840*/  @!P4 VIADDMNMX R125, R128, -R248, UR35, PT ;  /* 0x00000023807dce46 */ /* 0x010fe2000b8009f8 */
[----:B------:R-:W-:Y:S01]  /*3850*/  HMMA.16816.F32 R16, R92, R86, R16 ;  /* 0x000000565c10723c */ /* 0x000fe20000001810 */
[----:B------:R-:W1:Y:S02]  /*3860*/  LDSM.16.M88.4 R84, [R227+0x1c800] ;  /* 0x01c80000e354783b */ /* 0x000e640000000200 */
[----:B------:R-:W-:Y:S01]  /*3870*/  LOP3.LUT R121, R118, UR54, R123, 0x96, !PT ;  /* 0x0000003676797c12 */ /* 0x000fe2000f8e967b */
[----:B------:R-:W-:Y:S01]  /*3880*/  FMUL.FTZ R118, R235, 1.4426950216293334961 ;  /* 0x3fb8aa3beb767820 */ /* 0x000fe20000410000 */
[----:B------:R-:W-:Y:S02]  /*3890*/  @!P4 IMAD R124, R124, 0x40, R119 ;  /* 0x000000407c7cc824 */ /* 0x000fe400078e0277 */
[----:B------:R-:W-:Y:S01]  /*38a0*/  FMUL.FTZ R119, R236, 1.4426950216293334961 ;  /* 0x3fb8aa3bec777820 */ /* 0x000fe20000410000 */
[----:B------:R-:W3:Y:S01]  /*38b0*/  LDSM.16.M88.4 R92, [R116+0x4000] ;  /* 0x00400000745c783b */ /* 0x000ee20000000200 */
[C---:B------:R-:W-:Y:S05]  /*38c0*/  HMMA.16816.F32 R4, R100.reuse, R104, R4 ;  /* 0x000000686404723c */ /* 0x040fea0000001804 */
[----:B------:R-:W-:Y:S01]  /*38d0*/  FSEL R118, R118, RZ, P3 ;  /* 0x000000ff76767208 */ /* 0x000fe20001800000 */
[----:B------:R-:W-:Y:S01]  /*38e0*/  @!P4 VIADD R130, R124, 0x1 ;  /* 0x000000017c82c836 */ /* 0x000fe20000000000 */
[----:B------:R-:W-:Y:S01]  /*38f0*/  FSEL R119, R119, RZ, P5 ;  /* 0x000000ff77777208 */ /* 0x000fe20002800000 */
[C---:B------:R-:W-:Y:S01]  /*3900*/  HMMA.16816.F32 R8, R100.reuse, R106, R8 ;  /* 0x0000006a6408723c */ /* 0x040fe20000001808 */
[----:B------:R-:W-:Y:S02]  /*3910*/  LDSM.16.M88.4 R104, [R225+0x1c000] ;  /* 0x01c00000e168783b */ /* 0x000fe40000000200 */
[-C--:B------:R-:W-:Y:S01]  /*3920*/  @!P4 ISETP.GE.AND P5, PT, R130, R125.reuse, PT ;  /* 0x0000007d8200c20c */ /* 0x080fe20003fa6270 */
[----:B------:R-:W-:Y:S01]  /*3930*/  IMAD.WIDE.U32 R126, R126, -0x2daee0ad, RZ ;  /* 0xd2511f537e7e7825 */ /* 0x000fe200078e00ff */
[----:B------:R-:W-:Y:S03]  /*3940*/  @!P4 ISETP.GE.AND P3, PT, R124, R125, PT ;  /* 0x0000007d7c00c20c */ /* 0x000fe60003f66270 */
[C---:B------:R-:W-:Y:S03]  /*3950*/  HMMA.16816.F32 R12, R100.reuse, R88, R12 ;  /* 0x00000058640c723c */ /* 0x040fe6000000180c */
[----:B------:R-:W-:Y:S02]  /*3960*/  LOP3.LUT R120, R120, UR52, R127, 0x96, !PT ;  /* 0x0000003478787c12 */ /* 0x000fe4000f8e967f */
[----:B------:R-:W-:Y:S01]  /*3970*/  @!P4 VIADDMNMX R127, R128, -R247, UR35, PT ;  /* 0x00000023807fce46 */ /* 0x000fe2000b8009f7 */
[----:B------:R-:W-:Y:S02]  /*3980*/  IMAD.WIDE.U32 R128, R121, -0x2daee0ad, RZ ;  /* 0xd2511f5379807825 */ /* 0x000fe400078e00ff */
[----:B------:R-:W-:Y:S01]  /*3990*/  HMMA.16816.F32 R16, R100, R90, R16 ;  /* 0x0000005a6410723c */ /* 0x000fe20000001810 */
[----:B------:R-:W4:Y:S02]  /*39a0*/  LDSM.16.M88.4 R88, [R226+0x1c800] ;  /* 0x01c80000e258783b */ /* 0x000f240000000200 */
[-C--:B------:R-:W-:Y:S01]  /*39b0*/  @!P4 ISETP.GE.AND P6, PT, R130, R127.reuse, PT ;  /* 0x0000007f8200c20c */ /* 0x080fe20003fc6270 */
[----:B------:R-:W-:Y:S01]  /*39c0*/  @!P4 VIADD R130, R124, 0x8 ;  /* 0x000000087c82c836 */ /* 0x000fe20000000000 */
[----:B------:R-:W-:Y:S01]  /*39d0*/  LOP3.LUT R126, R126, UR47, R129, 0x96, !PT ;  /* 0x0000002f7e7e7c12 */ /* 0x000fe2000f8e9681 */
[----:B------:R-:W-:Y:S01]  /*39e0*/  IMAD.WIDE.U32 R196, R120, -0x326172a9, RZ ;  /* 0xcd9e8d5778c47825 */ /* 0x000fe200078e00ff */
[----:B------:R-:W4:Y:S01]  /*39f0*/  LDSM.16.M88.4 R100, [R117+0x4000] ;  /* 0x004000007564783b */ /* 0x000f220000000200 */
[C---:B--2---:R-:W-:Y:S05]  /*3a00*/  HMMA.16816.F32 R4, R108.reuse, R112, R4 ;  /* 0x000000706c04723c */ /* 0x044fea0000001804 */
[----:B------:R-:W-:Y:S01]  /*3a10*/  LOP3.LUT R129, R122, UR48, R197, 0x96, !PT ;  /* 0x000000307a817c12 */ /* 0x000fe2000f8e96c5 */
[----:B------:R-:W-:Y:S02]  /*3a20*/  @!P4 VIADD R122, R124, 0x10 ;  /* 0x000000107c7ac836 */ /* 0x000fe40000000000 */
[C---:B------:R-:W-:Y:S01]  /*3a30*/  HMMA.16816.F32 R8, R108.reuse, R114, R8 ;  /* 0x000000726c08723c */ /* 0x040fe20000001808 */
[----:B------:R-:W-:Y:S02]  /*3a40*/  LDSM.16.M88.4 R112, [R224+0x1c000] ;  /* 0x01c00000e070783b */ /* 0x000fe40000000200 */
[----:B------:R-:W-:Y:S05]  /*3a50*/  IMAD.WIDE.U32 R200, R129, -0x2daee0ad, RZ ;  /* 0xd2511f5381c87825 */ /* 0x000fea00078e00ff */
[C---:B-1----:R-:W-:Y:S03]  /*3a60*/  HMMA.16816.F32 R12, R108.reuse, R84, R12 ;  /* 0x000000546c0c723c */ /* 0x042fe6000000180c */
[----:B------:R-:W-:Y:S05]  /*3a70*/  LOP3.LUT R128, R128, UR30, R201, 0x96, !PT ;  /* 0x0000001e80807c12 */ /* 0x000fea000f8e96c9 */
[----:B------:R-:W-:Y:S01]  /*3a80*/  HMMA.16816.F32 R16, R108, R86, R16 ;  /* 0x000000566c10723c */ /* 0x000fe20000001810 */
[----:B------:R-:W1:Y:S02]  /*3a90*/  LDSM.16.M88.4 R84, [R225+0x1c800] ;  /* 0x01c80000e154783b */ /* 0x000e640000000200 */
[----:B------:R-:W-:Y:S04]  /*3aa0*/  IMAD.WIDE.U32 R206, R128, -0x326172a9, RZ ;  /* 0xcd9e8d5780ce7825 */ /* 0x000fe800078e00ff */
        /* <DEDUP_REMOVED lines=13> */
[----:B------:R1:W4:Y:S06]  /*3b80*/  LDSM.16.M88.4 R84, [R227+0x1e800] ;  /* 0x01e80000e354783b */ /* 0x00032c0000000200 */
[----:B------:R-:W4:Y:S01]  /*3b90*/  LDSM.16.M88.4 R100, [R116+0x6000] ;  /* 0x006000007464783b */ /* 0x000f220000000200 */
        /* <DEDUP_REMOVED lines=10> */
[C---:B------:R-:W-:Y:S08]  /*3c40*/  HMMA.16816.F32 R12, R92.reuse, R84, R12 ;  /* 0x000000545c0c723c */ /* 0x040ff0000000180c */
[----:B------:R-:W-:Y:S01]  /*3c50*/  HMMA.16816.F32 R16, R92, R86, R16 ;  /* 0x000000565c10723c */ /* 0x000fe20000001810 */
[----:B------:R3:W4:Y:S06]  /*3c60*/  LDSM.16.M88.4 R84, [R225+0x1e800] ;  /* 0x01e80000e154783b */ /* 0x00072c0000000200 */
[----:B------:R-:W-:Y:S01]  /*3c70*/  LDSM.16.M88.4 R92, [R224+0x1e000] ;  /* 0x01e00000e05c783b */ /* 0x000fe20000000200 */
[C---:B------:R-:W-:Y:S08]  /*3c80*/  HMMA.16816.F32 R4, R100.reuse, R104, R4 ;  /* 0x000000686404723c */ /* 0x040ff00000001804 */
[C---:B------:R-:W-:Y:S08]  /*3c90*/  HMMA.16816.F32 R8, R100.reuse, R106, R8 ;  /* 0x0000006a6408723c */ /* 0x040ff00000001808 */
[C---:B-1----:R-:W-:Y:S03]  /*3ca0*/  HMMA.16816.F32 R12, R100.reuse, R88, R12 ;  /* 0x00000058640c723c */ /* 0x042fe6000000180c */
[----:B---3--:R-:W-:Y:S05]  /*3cb0*/  IMAD.IADD R225, R230, 0x1, R227 ;  /* 0x00000001e6e17824 */ /* 0x008fea00078e02e3 */
[----:B------:R-:W-:Y:S01]  /*3cc0*/  HMMA.16816.F32 R16, R100, R90, R16 ;  /* 0x0000005a6410723c */ /* 0x000fe20000001810 */
[----:B------:R-:W1:Y:S07]  /*3cd0*/  LDSM.16.M88.4 R88, [R228+0x6000] ;  /* 0x00600000e458783b */ /* 0x000e6e0000000200 */
[C---:B--2---:R-:W-:Y:S08]  /*3ce0*/  HMMA.16816.F32 R4, R108.reuse, R112, R4 ;  /* 0x000000706c04723c */ /* 0x044ff00000001804 */
[C---:B------:R-:W-:Y:S08]  /*3cf0*/  HMMA.16816.F32 R8, R108.reuse, R114, R8 ;  /* 0x000000726c08723c */ /* 0x040ff00000001808 */
[C---:B----4-:R-:W-:Y:S08]  /*3d00*/  HMMA.16816.F32 R12, R108.reuse, R84, R12 ;  /* 0x000000546c0c723c */ /* 0x050ff0000000180c */
[----:B------:R-:W-:Y:S01]  /*3d10*/  HMMA.16816.F32 R16, R108, R86, R16 ;  /* 0x000000566c10723c */ /* 0x000fe20000001810 */
[----:B------:R-:W2:Y:S07]  /*3d20*/  LDSM.16.M88.4 R84, [R224+0x1e800] ;  /* 0x01e80000e054783b */ /* 0x000eae0000000200 */
[C---:B-1----:R-:W-:Y:S01]  /*3d30*/  HMMA.16816.F32 R4, R88.reuse, R92, R4 ;  /* 0x0000005c5804723c */ /* 0x042fe20000001804 */
[----:B------:R-:W3:Y:S07]  /*3d40*/  LDL R92, [R1+0x4] ;  /* 0x00000400015c7983 */ /* 0x000eee0000100800 */
[C---:B------:R-:W-:Y:S11]  /*3d50*/  HMMA.16816.F32 R8, R88.reuse, R94, R8 ;  /* 0x0000005e5808723c */ /* 0x040ff60000001808 */
[----:B------:R-:W-:Y:S02]  /*3d60*/  @!P4 FSEL R4, R4, -INF , !P3 ;  /* 0xff8000000404c808 */ /* 0x000fe40005800000 */
[----:B------:R-:W-:Y:S02]  /*3d70*/  @!P4 ISETP.GE.AND P3, PT, R124, R127, PT ;  /* 0x0000007f7c00c20c */ /* 0x000fe40003f66270 */
[----:B------:R-:W-:Y:S01]  /*3d80*/  @!P4 FSEL R5, R5, -INF , !P5 ;  /* 0xff8000000505c808 */ /* 0x000fe20006800000 */
[--C-:B------:R-:W-:Y:S01]  /*3d90*/  FFMA.FTZ R123, R4, UR11, -R119.reuse ;  /* 0x0000000b047b7c23 */ /* 0x100fe20008010877 */
[----:B------:R-:W-:Y:S01]  /*3da0*/  @!P4 FSEL R6, R6, -INF , !P3 ;  /* 0xff8000000606c808 */ /* 0x000fe20005800000 */
[----:B------:R-:W-:Y:S01]  /*3db0*/  IMAD.MOV.U32 R4, RZ, RZ, 0x20 ;  /* 0x00000020ff047424 */ /* 0x000fe200078e00ff */
[C---:B------:R-:W-:Y:S01]  /*3dc0*/  @!P4 ISETP.GE.AND P5, PT, R130.reuse, R125, PT ;  /* 0x0000007d8200c20c */ /* 0x040fe20003fa6270 */
[--C-:B------:R-:W-:Y:S01]  /*3dd0*/  FFMA.FTZ R121, R5, UR11, -R119.reuse ;  /* 0x0000000b05797c23 */ /* 0x100fe20008010877 */
[----:B------:R-:W-:Y:S01]  /*3de0*/  @!P4 ISETP.GE.AND P3, PT, R130, R127, PT ;  /* 0x0000007f8200c20c */ /* 0x000fe20003f66270 */
[----:B------:R-:W-:Y:S01]  /*3df0*/  @!P4 VIADD R130, R124, 0x9 ;  /* 0x000000097c82c836 */ /* 0x000fe20000000000 */
[----:B------:R-:W-:Y:S01]  /*3e00*/  @!P4 FSEL R7, R7, -INF , !P6 ;  /* 0xff8000000707c808 */ /* 0x000fe20007000000 */
[C---:B--2---:R-:W-:Y:S01]  /*3e10*/  HMMA.16816.F32 R12, R88.reuse, R84, R12 ;  /* 0x00000054580c723c */ /* 0x044fe2000000180c */
[----:B------:R1:W2:Y:S02]  /*3e20*/  MUFU.EX2 R120, R123 ;  /* 0x0000007b00787308 */ /* 0x0002a40000000800 */
[-C--:B------:R-:W-:Y:S01]  /*3e30*/  @!P4 ISETP.GE.AND P6, PT, R130, R125.reuse, PT ;  /* 0x0000007d8200c20c */ /* 0x080fe20003fc6270 */
[--C-:B------:R-:W-:Y:S01]  /*3e40*/  FFMA.FTZ R198, R6, UR11, -R118.reuse ;  /* 0x0000000b06c67c23 */ /* 0x100fe20008010876 */
[----:B------:R-:W-:Y:S02]  /*3e50*/  @!P4 FSEL R10, R10, -INF , !P3 ;  /* 0xff8000000a0ac808 */ /* 0x000fe40005800000 */
[----:B------:R-:W-:Y:S01]  /*3e60*/  @!P4 FSEL R9, R9, -INF , !P6 ;  /* 0xff8000000909c808 */ /* 0x000fe20007000000 */
[----:B------:R-:W-:Y:S03]  /*3e70*/  HMMA.16816.F32 R16, R88, R86, R16 ;  /* 0x000000565810723c */ /* 0x000fe60000001810 */
[----:B------:R-:W4:Y:S01]  /*3e80*/  MUFU.EX2 R121, R121 ;  /* 0x0000007900797308 */ /* 0x000f220000000800 */
[C---:B------:R-:W-:Y:S01]  /*3e90*/  @!P4 ISETP.GE.AND P6, PT, R122.reuse, R125, PT ;  /* 0x0000007d7a00c20c */ /* 0x040fe20003fc6270 */
[----:B------:R-:W-:Y:S01]  /*3ea0*/  FFMA.FTZ R128, R9, UR11, -R119 ;  /* 0x0000000b09807c23 */ /* 0x000fe20008010877 */
[-C--:B------:R-:W-:Y:S02]  /*3eb0*/  @!P4 ISETP.GE.AND P3, PT, R122, R127.reuse, PT ;  /* 0x0000007f7a00c20c */ /* 0x080fe40003f66270 */
[----:B------:R-:W-:Y:S02]  /*3ec0*/  @!P4 FSEL R8, R8, -INF , !P5 ;  /* 0xff8000000808c808 */ /* 0x000fe40006800000 */
[----:B------:R-:W-:Y:S03]  /*3ed0*/  @!P4 ISETP.GE.AND P5, PT, R130, R127, PT ;  /* 0x0000007f8200c20c */ /* 0x000fe60003fa6270 */
[----:B------:R2:W4:Y:S01]  /*3ee0*/  MUFU.EX2 R122, R198 ;  /* 0x000000c6007a7308 */ /* 0x0005220000000800 */
[----:B------:R-:W-:Y:S01]  /*3ef0*/  IMAD.WIDE.U32 R130, R126, -0x326172a9, RZ ;  /* 0xcd9e8d577e827825 */ /* 0x000fe200078e00ff */
[----:B------:R-:W-:Y:S02]  /*3f00*/  @!P4 FSEL R12, R12, -INF , !P6 ;  /* 0xff8000000c0cc808 */ /* 0x000fe40007000000 */
[----:B------:R-:W-:Y:S01]  /*3f10*/  @!P4 FSEL R11, R11, -INF , !P5 ;  /* 0xff8000000b0bc808 */ /* 0x000fe20006800000 */
[----:B------:R-:W-:Y:S01]  /*3f20*/  @!P4 VIADD R126, R124, 0x11 ;  /* 0x000000117c7ec836 */ /* 0x000fe20000000000 */
[----:B------:R-:W-:Y:S01]  /*3f30*/  LOP3.LUT R196, R196, UR46, R131, 0x96, !PT ;  /* 0x0000002ec4c47c12 */ /* 0x000fe2000f8e9683 */
[----:B------:R-:W-:Y:S01]  /*3f40*/  FFMA.FTZ R129, R8, UR11, -R119 ;  /* 0x0000000b08817c23 */ /* 0x000fe20008010877 */
[----:B------:R-:W-:Y:S01]  /*3f50*/  @!P4 FSEL R14, R14, -INF , !P3 ;  /* 0xff8000000e0ec808 */ /* 0x000fe20005800000 */
[--C-:B-1----:R-:W-:Y:S01]  /*3f60*/  FFMA.FTZ R123, R7, UR11, -R118.reuse ;  /* 0x0000000b077b7c23 */ /* 0x102fe20008010876 */
[----:B------:R-:W-:Y:S01]  /*3f70*/  @!P4 ISETP.GE.AND P5, PT, R126, R125, PT ;  /* 0x0000007d7e00c20c */ /* 0x000fe20003fa6270 */
[----:B------:R-:W-:Y:S01]  /*3f80*/  IMAD.WIDE.U32 R196, R196, -0x2daee0ad, RZ ;  /* 0xd2511f53c4c47825 */ /* 0x000fe200078e00ff */
[----:B------:R-:W-:Y:S02]  /*3f90*/  @!P4 ISETP.GE.AND P6, PT, R126, R127, PT ;  /* 0x0000007f7e00c20c */ /* 0x000fe40003fc6270 */
[----:B------:R-:W-:Y:S01]  /*3fa0*/  @!P4 FSEL R13, R13, -INF , !P5 ;  /* 0xff8000000d0dc808 */ /* 0x000fe20006800000 */
[----:B------:R-:W1:Y:S01]  /*3fb0*/  MUFU.EX2 R123, R123 ;  /* 0x0000007b007b7308 */ /* 0x000e620000000800 */
[----:B------:R-:W-:Y:S01]  /*3fc0*/  LOP3.LUT R126, R200, UR15, R197, 0x96, !PT ;  /* 0x0000000fc87e7c12 */ /* 0x000fe2000f8e96c5 */
[C---:B--2---:R-:W-:Y:S01]  /*3fd0*/  @!P4 VIADD R198, R124.reuse, 0x18 ;  /* 0x000000187cc6c836 */ /* 0x044fe20000000000 */
[----:B------:R-:W-:Y:S01]  /*3fe0*/  @!P4 FSEL R15, R15, -INF , !P6 ;  /* 0xff8000000f0fc808 */ /* 0x000fe20007000000 */
[----:B------:R-:W-:Y:S01]  /*3ff0*/  @!P4 VIADD R200, R124, 0x19 ;  /* 0x000000197cc8c836 */ /* 0x000fe20000000000 */
[----:B------:R-:W-:Y:S01]  /*4000*/  LOP3.LUT R204, R130, UR24, R207, 0x96, !PT ;  /* 0x0000001882cc7c12 */ /* 0x000fe2000f8e96cf */
[----:B------:R-:W-:Y:S01]  /*4010*/  IMAD.WIDE.U32 R202, R126, -0x326172a9, RZ ;  /* 0xcd9e8d577eca7825 */ /* 0x000fe200078e00ff */
[-C--:B------:R-:W-:Y:S03]  /*4020*/  @!P4 ISETP.GE.AND P5, PT, R198, R125.reuse, PT ;  /* 0x0000007dc600c20c */ /* 0x080fe60003fa6270 */
[----:B------:R2:W1:Y:S01]  /*4030*/  MUFU.EX2 R124, R129 ;  /* 0x00000081007c7308 */ /* 0x0004620000000800 */
[----:B------:R-:W-:Y:S01]  /*4040*/  @!P4 ISETP.GE.AND P3, PT, R200, R125, PT ;  /* 0x0000007dc800c20c */ /* 0x000fe20003f66270 */
[----:B------:R-:W-:Y:S01]  /*4050*/  IMAD.WIDE.U32 R204, R204, -0x2daee0ad, RZ ;  /* 0xd2511f53cccc7825 */ /* 0x000fe200078e00ff */
[----:B------:R-:W-:Y:S02]  /*4060*/  @!P4 FSEL R16, R16, -INF , !P5 ;  /* 0xff8000001010c808 */ /* 0x000fe40006800000 */
[-C--:B------:R-:W-:Y:S01]  /*4070*/  @!P4 ISETP.GE.AND P6, PT, R198, R127.reuse, PT ;  /* 0x0000007fc600c20c */ /* 0x080fe20003fc6270 */
[--C-:B------:R-:W-:Y:S01]  /*4080*/  FFMA.FTZ R198, R12, UR11, -R119.reuse ;  /* 0x0000000b0cc67c23 */ /* 0x100fe20008010877 */
[----:B------:R-:W-:Y:S03]  /*4090*/  @!P4 ISETP.GE.AND P5, PT, R200, R127, PT ;  /* 0x0000007fc800c20c */ /* 0x000fe60003fa6270 */
[----:B------:R4:W1:Y:S01]  /*40a0*/  MUFU.EX2 R125, R128 ;  /* 0x00000080007d7308 */ /* 0x0008620000000800 */
[----:B------:R-:W-:Y:S01]  /*40b0*/  @!P4 FSEL R17, R17, -INF , !P3 ;  /* 0xff8000001111c808 */ /* 0x000fe20005800000 */
[--C-:B------:R-:W-:Y:S01]  /*40c0*/  FFMA.FTZ R131, R11, UR11, -R118.reuse ;  /* 0x0000000b0b837c23 */ /* 0x100fe20008010876 */
[----:B------:R-:W-:Y:S01]  /*40d0*/  @!P4 FSEL R18, R18, -INF , !P6 ;  /* 0xff8000001212c808 */ /* 0x000fe20007000000 */
[--C-:B------:R-:W-:Y:S01]  /*40e0*/  FFMA.FTZ R126, R10, UR11, -R118.reuse ;  /* 0x0000000b0a7e7c23 */ /* 0x100fe20008010876 */
[----:B------:R-:W-:Y:S01]  /*40f0*/  @!P4 FSEL R19, R19, -INF , !P5 ;  /* 0xff8000001313c808 */ /* 0x000fe20006800000 */
[----:B------:R-:W-:Y:S01]  /*4100*/  FFMA.FTZ R199, R14, UR11, -R118 ;  /* 0x0000000b0ec77c23 */ /* 0x000fe20008010876 */
[----:B------:R-:W-:Y:S01]  /*4110*/  PRMT R197, R202, 0x7770, RZ ;  /* 0x00007770cac57816 */ /* 0x000fe200000000ff */
[----:B------:R-:W-:Y:S01]  /*4120*/  FFMA.FTZ R200, R16, UR11, -R119 ;  /* 0x0000000b10c87c23 */ /* 0x000fe20008010877 */
[----:B--2---:R-:W-:Y:S01]  /*4130*/  LOP3.LUT R129, R206, UR14, R203, 0x96, !PT ;  /* 0x0000000ece817c12 */ /* 0x004fe2000f8e96cb */
[----:B------:R-:W2:Y:S01]  /*4140*/  MUFU.EX2 R126, R126 ;  /* 0x0000007e007e7308 */ /* 0x000ea20000000800 */
[----:B------:R-:W-:Y:S02]  /*4150*/  LOP3.LUT R196, R196, UR13, R205, 0x96, !PT ;  /* 0x0000000dc4c47c12 */ /* 0x000fe4000f8e96cd */
[C---:B------:R-:W-:Y:S02]  /*4160*/  LOP3.LUT R127, R129.reuse, 0xffff, RZ, 0xc0, !PT ;  /* 0x0000ffff817f7812 */ /* 0x040fe400078ec0ff */
[----:B------:R-:W-:Y:S02]  /*4170*/  SEL R228, R4, 0xffffffe0, !P1 ;  /* 0xffffffe004e47807 */ /* 0x000fe40004800000 */
[C---:B----4-:R-:W-:Y:S02]  /*4180*/  LOP3.LUT R128, R129.reuse, 0xff, RZ, 0xc0, !PT ;  /* 0x000000ff81807812 */ /* 0x050fe400078ec0ff */
[----:B------:R-:W-:Y:S01]  /*4190*/  SHF.R.U32.HI R130, RZ, 0x8, R127 ;  /* 0x00000008ff827819 */ /* 0x000fe2000001167f */
[----:B------:R-:W-:Y:S01]  /*41a0*/  IMAD.IADD R226, R228, 0x1, R227 ;  /* 0x00000001e4e27824 */ /* 0x000fe200078e02e3 */
[----:B------:R-:W-:Y:S01]  /*41b0*/  ISETP.LE.U32.AND P3, PT, R128, UR10, PT ;  /* 0x0000000a80007c0c */ /* 0x000fe2000bf63070 */
[----:B------:R4:W-:Y:S01]  /*41c0*/  MUFU.EX2 R127, R131 ;  /* 0x00000083007f7308 */ /* 0x0009e20000000800 */
[----:B------:R-:W-:Y:S01]  /*41d0*/  LOP3.LUT R130, R130, 0xffff, RZ, 0xc0, !PT ;  /* 0x0000ffff82827812 */ /* 0x000fe200078ec0ff */
[----:B------:R-:W-:Y:S01]  /*41e0*/  IMAD.IADD R224, R228, 0x1, R225 ;  /* 0x00000001e4e07824 */ /* 0x000fe200078e02e1 */
[----:B------:R-:W-:Y:S02]  /*41f0*/  PRMT R128, R129, 0x7632, R128 ;  /* 0x0000763281807816 */ /* 0x000fe40000000080 */
[----:B------:R-:W-:Y:S02]  /*4200*/  ISETP.LE.U32.AND P6, PT, R130, UR10, PT ;  /* 0x0000000a82007c0c */ /* 0x000fe4000bfc3070 */
[----:B------:R-:W-:Y:S03]  /*4210*/  LOP3.LUT R130, R128, 0xff, RZ, 0xc0, !PT ;  /* 0x000000ff80827812 */ /* 0x000fe600078ec0ff */
[----:B------:R2:W2:Y:S01]  /*4220*/  MUFU.EX2 R128, R198 ;  /* 0x000000c600807308 */ /* 0x0004a20000000800 */
[----:B------:R-:W-:Y:S02]  /*4230*/  SHF.R.U32.HI R129, RZ, 0x18, R129 ;  /* 0x00000018ff817819 */ /* 0x000fe40000011681 */
[----:B------:R-:W-:Y:S01]  /*4240*/  ISETP.LE.U32.AND P5, PT, R130, UR10, PT ;  /* 0x0000000a82007c0c */ /* 0x000fe2000bfa3070 */
[----:B------:R-:W-:Y:S01]  /*4250*/  @!P3 FADD.FTZ R120, -R120, -RZ ;  /* 0x800000ff7878b221 */ /* 0x000fe20000010100 */
[----:B------:R-:W-:Y:S02]  /*4260*/  ISETP.LE.U32.AND P4, PT, R129, UR10, PT ;  /* 0x0000000a81007c0c */ /* 0x000fe4000bf83070 */
[C---:B------:R-:W-:Y:S01]  /*4270*/  PRMT R130, R202.reuse, 0x7771, RZ ;  /* 0x00007771ca827816 */ /* 0x040fe200000000ff */
[--C-:B----4-:R-:W-:Y:S01]  /*4280*/  FFMA.FTZ R131, R13, UR11, -R119.reuse ;  /* 0x0000000b0d837c23 */ /* 0x110fe20008010877 */
[----:B------:R-:W-:Y:S01]  /*4290*/  ISETP.LE.U32.AND P3, PT, R197, UR10, PT ;  /* 0x0000000ac5007c0c */ /* 0x000fe2000bf63070 */
[----:B------:R-:W-:Y:S01]  /*42a0*/  @!P6 FADD.FTZ R121, -R121, -RZ ;  /* 0x800000ff7979e221 */ /* 0x000fe20000010100 */
[----:B------:R-:W-:Y:S01]  /*42b0*/  PRMT R129, R202, 0x7772, RZ ;  /* 0x00007772ca817816 */ /* 0x000fe200000000ff */
[----:B------:R-:W-:Y:S01]  /*42c0*/  FFMA.FTZ R197, R15, UR11, -R118 ;  /* 0x0000000b0fc57c23 */ /* 0x000fe20008010876 */
[----:B------:R-:W-:Y:S01]  /*42d0*/  ISETP.GT.U32.AND P6, PT, R130, UR10, PT ;  /* 0x0000000a82007c0c */ /* 0x000fe2000bfc4070 */
[----:B------:R-:W4:Y:S01]  /*42e0*/  MUFU.EX2 R131, R131 ;  /* 0x0000008300837308 */ /* 0x000f220000000800 */
[----:B------:R-:W-:Y:S01]  /*42f0*/  PRMT R202, R202, 0x7773, RZ ;  /* 0x00007773caca7816 */ /* 0x000fe200000000ff */
[----:B------:R-:W-:Y:S01]  /*4300*/  @!P5 FADD.FTZ R122, -R122, -RZ ;  /* 0x800000ff7a7ad221 */ /* 0x000fe20000010100 */
[----:B------:R-:W-:Y:S01]  /*4310*/  ISETP.GT.U32.AND P5, PT, R129, UR10, PT ;  /* 0x0000000a81007c0c */ /* 0x000fe2000bfa4070 */
[----:B-1----:R-:W-:Y:S01]  /*4320*/  @!P4 FADD.FTZ R123, -R123, -RZ ;  /* 0x800000ff7b7bc221 */ /* 0x002fe20000010100 */
[C---:B------:R-:W-:Y:S01]  /*4330*/  LOP3.LUT R129, R196.reuse, 0xffff, RZ, 0xc0, !PT ;  /* 0x0000ffffc4817812 */ /* 0x040fe200078ec0ff */
[----:B------:R-:W-:Y:S01]  /*4340*/  FFMA.FTZ R119, R17, UR11, -R119 ;  /* 0x0000000b11777c23 */ /* 0x000fe20008010877 */
[----:B--2---:R-:W-:Y:S01]  /*4350*/  LOP3.LUT R198, R196, 0xff, RZ, 0xc0, !PT ;  /* 0x000000ffc4c67812 */ /* 0x004fe200078ec0ff */
[----:B------:R-:W-:Y:S01]  /*4360*/  @!P3 FADD.FTZ R124, -R124, -RZ ;  /* 0x800000ff7c7cb221 */ /* 0x000fe20000010100 */
[----:B------:R-:W-:Y:S01]  /*4370*/  SHF.R.U32.HI R129, RZ, 0x8, R129 ;  /* 0x00000008ff817819 */ /* 0x000fe20000011681 */
[----:B------:R1:W2:Y:S01]  /*4380*/  MUFU.EX2 R130, R199 ;  /* 0x000000c700827308 */ /* 0x0002a20000000800 */
[----:B------:R-:W-:Y:S01]  /*4390*/  ISETP.LE.U32.AND P3, PT, R198, UR10, PT ;  /* 0x0000000ac6007c0c */ /* 0x000fe2000bf63070 */
[----:B------:R-:W-:Y:S01]  /*43a0*/  @P6 FADD.FTZ R125, -R125, -RZ ;  /* 0x800000ff7d7d6221 */ /* 0x000fe20000010100 */
[----:B------:R-:W-:Y:S02]  /*43b0*/  LOP3.LUT R129, R129, 0xffff, RZ, 0xc0, !PT ;  /* 0x0000ffff81817812 */ /* 0x000fe400078ec0ff */
[----:B------:R-:W-:Y:S01]  /*43c0*/  PRMT R198, R196, 0x7632, R198 ;  /* 0x00007632c4c67816 */ /* 0x000fe200000000c6 */
[----:B------:R-:W-:Y:S01]  /*43d0*/  @P5 FADD.FTZ R126, -R126, -RZ ;  /* 0x800000ff7e7e5221 */ /* 0x000fe20000010100 */
[----:B------:R-:W-:Y:S03]  /*43e0*/  ISETP.LE.U32.AND P6, PT, R129, UR10, PT ;  /* 0x0000000a81007c0c */ /* 0x000fe6000bfc3070 */
[----:B------:R-:W-:Y:S01]  /*43f0*/  MUFU.EX2 R197, R197 ;  /* 0x000000c500c57308 */ /* 0x000fe20000000800 */
[----:B------:R-:W-:Y:S02]  /*4400*/  LOP3.LUT R129, R198, 0xff, RZ, 0xc0, !PT ;  /* 0x000000ffc6817812 */ /* 0x000fe400078ec0ff */
[----:B------:R-:W-:Y:S02]  /*4410*/  ISETP.GT.U32.AND P4, PT, R202, UR10, PT ;  /* 0x0000000aca007c0c */ /* 0x000fe4000bf84070 */
[----:B------:R-:W-:Y:S01]  /*4420*/  SHF.R.U32.HI R196, RZ, 0x18, R196 ;  /* 0x00000018ffc47819 */ /* 0x000fe200000116c4 */
[----:B------:R-:W-:Y:S01]  /*4430*/  @!P3 FADD.FTZ R128, -R128, -RZ ;  /* 0x800000ff8080b221 */ /* 0x000fe20000010100 */
[----:B------:R-:W-:Y:S03]  /*4440*/  ISETP.LE.U32.AND P5, PT, R129, UR10, PT ;  /* 0x0000000a81007c0c */ /* 0x000fe6000bfa3070 */
[----:B------:R2:W2:Y:S01]  /*4450*/  MUFU.EX2 R198, R200 ;  /* 0x000000c800c67308 */ /* 0x0004a20000000800 */
[C---:B-1----:R-:W-:Y:S02]  /*4460*/  PRMT R199, R204.reuse, 0x7770, RZ ;  /* 0x00007770ccc77816 */ /* 0x042fe400000000ff */
[----:B------:R-:W-:Y:S01]  /*4470*/  PRMT R129, R204, 0x7772, RZ ;  /* 0x00007772cc817816 */ /* 0x000fe200000000ff */
[----:B----4-:R-:W-:Y:S01]  /*4480*/  @!P6 FADD.FTZ R131, -R131, -RZ ;  /* 0x800000ff8383e221 */ /* 0x010fe20000010100 */
[----:B------:R-:W-:Y:S02]  /*4490*/  ISETP.LE.U32.AND P3, PT, R199, UR10, PT ;  /* 0x0000000ac7007c0c */ /* 0x000fe4000bf63070 */
[----:B------:R-:W-:Y:S01]  /*44a0*/  F2FP.RELU.F16.F32.PACK_AB R211, R121, R120 ;  /* 0x0000007879d3723e */ /* 0x000fe200000008ff */
[----:B------:R-:W-:Y:S01]  /*44b0*/  @P4 FADD.FTZ R127, -R127, -RZ ;  /* 0x800000ff7f7f4221 */ /* 0x000fe20000010100 */
[----:B------:R-:W-:Y:S01]  /*44c0*/  ISETP.LE.U32.AND P4, PT, R196, UR10, PT ;  /* 0x0000000ac4007c0c */ /* 0x000fe2000bf83070 */
[----:B------:R-:W1:Y:S01]  /*44d0*/  MUFU.EX2 R201, R119 ;  /* 0x0000007700c97308 */ /* 0x000e620000000800 */
[----:B------:R-:W-:Y:S01]  /*44e0*/  PRMT R196, R204, 0x7771, RZ ;  /* 0x00007771ccc47816 */ /* 0x000fe200000000ff */
[----:B--2---:R-:W-:Y:S01]  /*44f0*/  @!P5 FADD.FTZ R130, -R130, -RZ ;  /* 0x800000ff8282d221 */ /* 0x004fe20000010100 */
[----:B------:R-:W-:Y:S02]  /*4500*/  PRMT R204, R204, 0x7773, RZ ;  /* 0x00007773cccc7816 */ /* 0x000fe400000000ff */
[----:B------:R-:W-:Y:S01]  /*4510*/  ISETP.GT.U32.AND P6, PT, R196, UR10, PT ;  /* 0x0000000ac4007c0c */ /* 0x000fe2000bfc4070 */
[--C-:B------:R-:W-:Y:S01]  /*4520*/  FFMA.FTZ R200, R18, UR11, -R118.reuse ;  /* 0x0000000b12c87c23 */ /* 0x100fe20008010876 */
[----:B------:R-:W-:Y:S01]  /*4530*/  FFMA.FTZ R118, R19, UR11, -R118 ;  /* 0x0000000b13767c23 */ /* 0x000fe20008010876 */
[----:B------:R-:W-:Y:S01]  /*4540*/  ISETP.GT.U32.AND P5, PT, R129, UR10, PT ;  /* 0x0000000a81007c0c */ /* 0x000fe2000bfa4070 */
[----:B------:R-:W-:Y:S01]  /*4550*/  @!P3 FADD.FTZ R198, -R198, -RZ ;  /* 0x800000ffc6c6b221 */ /* 0x000fe20000010100 */
[----:B------:R-:W-:Y:S01]  /*4560*/  F2FP.RELU.F16.F32.PACK_AB R209, R123, R122 ;  /* 0x0000007a7bd1723e */ /* 0x000fe200000008ff */
[----:B------:R-:W2:Y:S01]  /*4570*/  MUFU.EX2 R199, R118 ;  /* 0x0000007600c77308 */ /* 0x000ea20000000800 */
[----:B------:R-:W-:Y:S01]  /*4580*/  @!P4 FADD.FTZ R197, -R197, -RZ ;  /* 0x800000ffc5c5c221 */ /* 0x000fe20000010100 */
[----:B------:R-:W-:Y:S02]  /*4590*/  ISETP.GT.U32.AND P4, PT, R204, UR10, PT ;  /* 0x0000000acc007c0c */ /* 0x000fe4000bf84070 */
[----:B------:R-:W-:Y:S02]  /*45a0*/  F2FP.RELU.F16.F32.PACK_AB R205, R127, R126 ;  /* 0x0000007e7fcd723e */ /* 0x000fe400000008ff */
[----:B------:R-:W-:Y:S01]  /*45b0*/  F2FP.RELU.F16.F32.PACK_AB R207, R125, R124 ;  /* 0x0000007c7dcf723e */ /* 0x000fe200000008ff */
[----:B-1----:R-:W-:Y:S03]  /*45c0*/  @P6 FADD.FTZ R201, -R201, -RZ ;  /* 0x800000ffc9c96221 */ /* 0x002fe60000010100 */
[----:B------:R-:W1:Y:S01]  /*45d0*/  MUFU.EX2 R200, R200 ;  /* 0x000000c800c87308 */ /* 0x000e620000000800 */
[----:B------:R-:W-:Y:S02]  /*45e0*/  F2FP.RELU.F16.F32.PACK_AB R208, R197, R130 ;  /* 0x00000082c5d0723e */ /* 0x000fe400000008ff */
[----:B------:R-:W-:Y:S02]  /*45f0*/  FSETP.GE.FTZ.AND P6, PT, R120, RZ, PT ;  /* 0x000000ff7800720b */ /* 0x000fe40003fd6000 */
[----:B------:R-:W-:Y:S01]  /*4600*/  F2FP.RELU.F16.F32.PACK_AB R206, R201, R198 ;  /* 0x000000c6c9ce723e */ /* 0x000fe200000008ff */
[----:B--2---:R-:W-:Y:S01]  /*4610*/  @P4 FADD.FTZ R199, -R199, -RZ ;  /* 0x800000ffc7c74221 */ /* 0x004fe20000010100 */
[----:B------:R-:W-:Y:S02]  /*4620*/  F2FP.RELU.F16.F32.PACK_AB R118, R131, R128 ;  /* 0x000000808376723e */ /* 0x000fe400000008ff */
[----:B------:R-:W-:Y:S01]  /*4630*/  FSETP.GE.FTZ.AND P4, PT, R124, RZ, PT ;  /* 0x000000ff7c00720b */ /* 0x000fe20003f96000 */
[----:B-1----:R-:W-:Y:S01]  /*4640*/  @P5 FADD.FTZ R200, -R200, -RZ ;  /* 0x800000ffc8c85221 */ /* 0x002fe20000010100 */
[----:B------:R-:W-:Y:S04]  /*4650*/  FSETP.GE.FTZ.AND P5, PT, R121, RZ, PT ;  /* 0x000000ff7900720b */ /* 0x000fe80003fb6000 */
[----:B------:R-:W-:Y:S02]  /*4660*/  F2FP.RELU.F16.F32.PACK_AB R204, R199, R200 ;  /* 0x000000c8c7cc723e */ /* 0x000fe400000008ff */
[----:B---3--:R-:W-:Y:S05]  /*4670*/  LEA R202, R92, UR4, 0x1 ;  /* 0x000000045cca7c11 */ /* 0x008fea000f8e08ff */
[C---:B------:R-:W-:Y:S01]  /*4680*/  IMAD.IADD R196, R202.reuse, 0x1, R210 ;  /* 0x00000001cac47824 */ /* 0x040fe200078e02d2 */
[----:B------:R-:W-:Y:S01]  /*4690*/  STS [R202+0x2a000], R211 ;  /* 0x02a000d3ca007388 */ /* 0x000fe20000000800 */
[C---:B------:R-:W-:Y:S02]  /*46a0*/  VIADD R119, R202.reuse, 0x2a000 ;  /* 0x0002a000ca777836 */ /* 0x040fe40000000000 */
[----:B------:R-:W-:Y:S03]  /*46b0*/  VIADD R129, R202, 0x2a020 ;  /* 0x0002a020ca817836 */ /* 0x000fe60000000000 */
[----:B------:R-:W-:Y:S01]  /*46c0*/  STS [R202+0x2a400], R209 ;  /* 0x02a400d1ca007388 */ /* 0x000fe20000000800 */
[----:B------:R-:W-:Y:S01]  /*46d0*/  @P2 VIADD R129, R119, 0xffffffe0 ;  /* 0xffffffe077812836 */ /* 0x000fe20000000000 */
[----:B------:R-:W-:Y:S04]  /*46e0*/  LEA R119, R0, UR4, 0x1 ;  /* 0x0000000400777c11 */ /* 0x000fe8000f8e08ff */
[----:B------:R-:W-:Y:S01]  /*46f0*/  STS [R196+0x2a000], R207 ;  /* 0x02a000cfc4007388 */ /* 0x000fe20000000800 */
[----:B------:R-:W-:Y:S02]  /*4700*/  IMAD.IADD R203, R210, 0x1, R129 ;  /* 0x00000001d2cb7824 */ /* 0x000fe400078e0281 */
[C---:B------:R-:W-:Y:S03]  /*4710*/  IMAD.IADD R117, R119.reuse, 0x1, R230 ;  /* 0x0000000177757824 */ /* 0x040fe600078e02e6 */
[----:B------:R1:W-:Y:S01]  /*4720*/  STS [R196+0x2a400], R205 ;  /* 0x02a400cdc4007388 */ /* 0x0003e20000000800 */
[----:B------:R-:W-:Y:S05]  /*4730*/  IMAD.IADD R116, R228, 0x1, R117 ;  /* 0x00000001e4747824 */ /* 0x000fea00078e0275 */
[----:B------:R2:W-:Y:S06]  /*4740*/  STS [R129], R118 ;  /* 0x0000007681007388 */ /* 0x0005ec0000000800 */
[----:B------:R-:W-:Y:S06]  /*4750*/  STS [R129+0x400], R208 ;  /* 0x000400d081007388 */ /* 0x000fec0000000800 */
[----:B------:R-:W-:Y:S06]  /*4760*/  STS [R203], R206 ;  /* 0x000000cecb007388 */ /* 0x000fec0000000800 */
[----:B------:R3:W-:Y:S06]  /*4770*/  STS [R203+0x400], R204 ;  /* 0x000400cccb007388 */ /* 0x0007ec0000000800 */
[----:B------:R-:W-:Y:S01]  /*4780*/  LDSM.16.M88.4 R84, [R119+0x10000] ;  /* 0x010000007754783b */ /* 0x000fe20000000200 */
[----:B-1----:R-:W-:Y:S05]  /*4790*/  IMAD.U32 R205, RZ, RZ, UR17 ;  /* 0x00000011ffcd7e24 */ /* 0x002fea000f8e00ff */
[----:B------:R-:W1:Y:S01]  /*47a0*/  LDSM.16.M88.4 R88, [R227+0x20000] ;  /* 0x02000000e358783b */ /* 0x000e620000000200 */
[----:B--2---:R-:W-:Y:S05]  /*47b0*/  IMAD.IADD R118, R119, 0x1, R228 ;  /* 0x0000000177767824 */ /* 0x004fea00078e02e4 */
[----:B------:R-:W2:Y:S06]  /*47c0*/  LDSM.16.M88.4 R92, [R227+0x20800] ;  /* 0x02080000e35c783b */ /* 0x000eac0000000200 */
[----:B------:R-:W-:Y:S01]  /*47d0*/  LDSM.16.M88.4 R96, [R118+0x10000] ;  /* 0x010000007660783b */ /* 0x000fe20000000200 */
[----:B---3--:R-:W-:Y:S05]  /*47e0*/  IMAD.U32 R204, RZ, RZ, UR16 ;  /* 0x00000010ffcc7e24 */ /* 0x008fea000f8e00ff */
[----:B------:R-:W3:Y:S01]  /*47f0*/  LDSM.16.M88.4 R100, [R226+0x20000] ;  /* 0x02000000e264783b */ /* 0x000ee20000000200 */
[C---:B------:R-:W-:Y:S05]  /*4800*/  LEA R206, P3, R237.reuse, R204, 0x2 ;  /* 0x000000ccedce7211 */ /* 0x040fea00078610ff */
[----:B------:R-:W4:Y:S01]  /*4810*/  LDSM.16.M88.4 R104, [R226+0x20800] ;  /* 0x02080000e268783b */ /* 0x000f220000000200 */
[----:B------:R-:W-:Y:S02]  /*4820*/  LEA.HI.X R207, R237, R205, RZ, 0x2, P3 ;  /* 0x000000cdedcf7211 */ /* 0x000fe400018f14ff */
[----:B------:R-:W-:Y:S03]  /*4830*/  FSETP.GE.FTZ.AND P3, PT, R125, RZ, PT ;  /* 0x000000ff7d00720b */ /* 0x000fe60003f76000 */
[----:B------:R-:W4:Y:S06]  /*4840*/  LDG.E R204, desc[UR36][R206.64] ;  /* 0x00000024cecc7981 */ /* 0x000f2c000c1e1900 */
[----:B------:R-:W-:Y:S01]  /*4850*/  LDSM.16.M88.4 R108, [R225+0x20000] ;  /* 0x02000000e16c783b */ /* 0x000fe20000000200 */
[C---:B-1----:R-:W-:Y:S05]  /*4860*/  HMMA.16816.F32 R4, R84.reuse, R88, RZ ;  /* 0x000000585404723c */ /* 0x042fea00000018ff */
[----:B------:R-:W-:Y:S03]  /*4870*/  LDSM.16.M88.4 R112, [R225+0x22000] ;  /* 0x02200000e170783b */ /* 0x000fe60000000200 */
[C---:B------:R-:W-:Y:S03]  /*4880*/  HMMA.16816.F32 R8, R84.reuse, R90, RZ ;  /* 0x0000005a5408723c */ /* 0x040fe600000018ff */
[----:B------:R-:W1:Y:S06]  /*4890*/  LDSM.16.M88.4 R88, [R117+0x10000] ;  /* 0x010000007558783b */ /* 0x000e6c0000000200 */
[----:B------:R1:W5:Y:S01]  /*48a0*/  LDG.E R206, desc[UR36][R206.64+0x20] ;  /* 0x00002024cece7981 */ /* 0x000362000c1e1900 */
[C---:B--2---:R-:W-:Y:S08]  /*48b0*/  HMMA.16816.F32 R12, R84.reuse, R92, RZ ;  /* 0x0000005c540c723c */ /* 0x044ff000000018ff */
[----:B------:R-:W-:Y:S01]  /*48c0*/  HMMA.16816.F32 R16, R84, R94, RZ ;  /* 0x0000005e5410723c */ /* 0x000fe200000018ff */
[----:B------:R-:W2:Y:S06]  /*48d0*/  LDSM.16.M88.4 R84, [R225+0x20800] ;  /* 0x02080000e154783b */ /* 0x000eac0000000200 */
[----:B------:R-:W-:Y:S01]  /*48e0*/  LDSM.16.M88.4 R92, [R116+0x10000] ;  /* 0x01000000745c783b */ /* 0x000fe20000000200 */
[C---:B---3--:R-:W-:Y:S08]  /*48f0*/  HMMA.16816.F32 R4, R96.reuse, R100, R4 ;  /* 0x000000646004723c */ /* 0x048ff00000001804 */
[C---:B------:R-:W-:Y:S01]  /*4900*/  HMMA.16816.F32 R8, R96.reuse, R102, R8 ;  /* 0x000000666008723c */ /* 0x040fe20000001808 */
[----:B------:R-:W3:Y:S07]  /*4910*/  LDSM.16.M88.4 R100, [R224+0x20000] ;  /* 0x02000000e064783b */ /* 0x000eee0000000200 */
[C---:B----4-:R-:W-:Y:S08]  /*4920*/  HMMA.16816.F32 R12, R96.reuse, R104, R12 ;  /* 0x00000068600c723c */ /* 0x050ff0000000180c */
[----:B------:R-:W-:Y:S01]  /*4930*/  HMMA.16816.F32 R16, R96, R106, R16 ;  /* 0x0000006a6010723c */ /* 0x000fe20000001810 */
        /* <DEDUP_REMOVED lines=80> */
[C---:B------:R-:W-:Y:S08]  /*4e40*/  HMMA.16816.F32 R8, R104.reuse, R110, R8 ;  /* 0x0000006e6808723c */ /* 0x040ff00000001808 */
[C---:B--2---:R-:W-:Y:S08]  /*4e50*/  HMMA.16816.F32 R12, R104.reuse, R88, R12 ;  /* 0x00000058680c723c */ /* 0x044ff0000000180c */
[----:B------:R-:W-:Y:S01]  /*4e60*/  HMMA.16816.F32 R16, R104, R90, R16 ;  /* 0x0000005a6810723c */ /* 0x000fe20000001810 */
[----:B------:R-:W2:Y:S07]  /*4e70*/  LDSM.16.M88.4 R88, [R224+0x26800] ;  /* 0x02680000e058783b */ /* 0x000eae0000000200 */
[C---:B----4-:R-:W-:Y:S08]  /*4e80*/  HMMA.16816.F32 R4, R92.reuse, R100, R4 ;  /* 0x000000645c04723c */ /* 0x050ff00000001804 */
[C---:B------:R-:W-:Y:S08]  /*4e90*/  HMMA.16816.F32 R8, R92.reuse, R102, R8 ;  /* 0x000000665c08723c */ /* 0x040ff00000001808 */
[C---:B-1----:R-:W-:Y:S03]  /*4ea0*/  HMMA.16816.F32 R12, R92.reuse, R84, R12 ;  /* 0x000000545c0c723c */ /* 0x042fe6000000180c */
[----:B------:R-:W-:Y:S02]  /*4eb0*/  LOP3.LUT R85, R219, 0x20, RZ, 0xc0, !PT ;  /* 0x00000020db557812 */ /* 0x000fe400078ec0ff */
[----:B------:R-:W-:Y:S03]  /*4ec0*/  SHF.R.U32.HI R84, RZ, 0x3, R220 ;  /* 0x00000003ff547819 */ /* 0x000fe600000116dc */
[----:B------:R-:W-:Y:S03]  /*4ed0*/  HMMA.16816.F32 R16, R92, R86, R16 ;  /* 0x000000565c10723c */ /* 0x000fe60000001810 */
[----:B------:R-:W-:Y:S05]  /*4ee0*/  LOP3.LUT R84, R85, 0x18, R84, 0xf8, !PT ;  /* 0x0000001855547812 */ /* 0x000fea00078ef854 */
[C---:B------:R-:W-:Y:S08]  /*4ef0*/  HMMA.16816.F32 R4, R96.reuse, R112, R4 ;  /* 0x000000706004723c */ /* 0x040ff00000001804 */
[C---:B------:R-:W-:Y:S08]  /*4f00*/  HMMA.16816.F32 R8, R96.reuse, R114, R8 ;  /* 0x000000726008723c */ /* 0x040ff00000001808 */
[C---:B--2---:R-:W-:Y:S03]  /*4f10*/  HMMA.16816.F32 R12, R96.reuse, R88, R12 ;  /* 0x00000058600c723c */ /* 0x044fe6000000180c */
[C---:B------:R-:W-:Y:S01]  /*4f20*/  FADD.FTZ R203, -R204.reuse, R5 ;  /* 0x00000005cccb7221 */ /* 0x040fe20000010100 */
[C---:B------:R-:W-:Y:S04]  /*4f30*/  FADD.FTZ R119, -R204.reuse, R4 ;  /* 0x00000004cc777221 */ /* 0x040fe80000010100 */
[-C--:B------:R-:W-:Y:S01]  /*4f40*/  FSEL R118, R203, R204.reuse, P5 ;  /* 0x000000cccb767208 */ /* 0x080fe20002800000 */
[----:B------:R-:W-:Y:S03]  /*4f50*/  HMMA.16816.F32 R16, R96, R90, R16 ;  /* 0x0000005a6010723c */ /* 0x000fe60000001810 */
[----:B------:R-:W-:Y:S01]  /*4f60*/  FSEL R119, R119, R204, P6 ;  /* 0x000000cc77777208 */ /* 0x000fe20003000000 */
[C---:B------:R-:W-:Y:S01]  /*4f70*/  FADD.FTZ R207, -R204.reuse, R9 ;  /* 0x00000009cccf7221 */ /* 0x040fe20000010100 */
[----:B------:R-:W-:Y:S01]  /*4f80*/  FSETP.GE.FTZ.AND P5, PT, R131, RZ, PT ;  /* 0x000000ff8300720b */ /* 0x000fe20003fb6000 */
[----:B------:R-:W-:Y:S01]  /*4f90*/  FADD.FTZ R205, -R204, R8 ;  /* 0x00000008cccd7221 */ /* 0x000fe20000010100 */
[----:B------:R-:W-:Y:S01]  /*4fa0*/  FMUL.FTZ R118, R121, R118 ;  /* 0x0000007679767220 */ /* 0x000fe20000410000 */
[----:B------:R-:W-:Y:S01]  /*4fb0*/  FMUL.FTZ R119, R120, R119 ;  /* 0x0000007778777220 */ /* 0x000fe20000410000 */
[-C--:B------:R-:W-:Y:S01]  /*4fc0*/  FSEL R208, R207, R204.reuse, P3 ;  /* 0x000000cccfd07208 */ /* 0x080fe20001800000 */
[----:B------:R-:W-:Y:S01]  /*4fd0*/  FADD.FTZ R121, -R204, R12 ;  /* 0x0000000ccc797221 */ /* 0x000fe20000010100 */
[----:B------:R-:W-:Y:S02]  /*4fe0*/  FSETP.GE.FTZ.AND P3, PT, R201, RZ, PT ;  /* 0x000000ffc900720b */ /* 0x000fe40003f76000 */
[----:B------:R-:W-:Y:S01]  /*4ff0*/  FSEL R205, R205, R204, P4 ;  /* 0x000000cccdcd7208 */ /* 0x000fe20002000000 */
[----:B------:R-:W-:Y:S01]  /*5000*/  FMUL.FTZ R208, R125, R208 ;  /* 0x000000d07dd07220 */ /* 0x000fe20000410000 */
[----:B------:R-:W-:Y:S01]  /*5010*/  FSETP.GE.FTZ.AND P4, PT, R128, RZ, PT ;  /* 0x000000ff8000720b */ /* 0x000fe20003f96000 */
[----:B------:R-:W-:Y:S01]  /*5020*/  FADD.FTZ R125, -R204, R13 ;  /* 0x0000000dcc7d7221 */ /* 0x000fe20000010100 */
[----:B------:R-:W-:Y:S01]  /*5030*/  F2FP.F16.F32.PACK_AB R119, R118, R119 ;  /* 0x000000777677723e */ /* 0x000fe200000000ff */
[----:B------:R-:W-:Y:S01]  /*5040*/  FMUL.FTZ R205, R124, R205 ;  /* 0x000000cd7ccd7220 */ /* 0x000fe20000410000 */
        /* <DEDUP_REMOVED lines=8> */
[----:B------:R-:W-:Y:S03]  /*50d0*/  @P3 FADD.FTZ R204, -R204, R17 ;  /* 0x00000011cccc3221 */ /* 0x000fe60000010100 */
[----:B------:R-:W-:Y:S01]  /*50e0*/  F2FP.F16.F32.PACK_AB R118, R120, R121 ;  /* 0x000000797876723e */ /* 0x000fe200000000ff */
[----:B------:R-:W-:Y:S01]  /*50f0*/  FMUL.FTZ R203, R198, R203 ;  /* 0x000000cbc6cb7220 */ /* 0x000fe20000410000 */
[----:B------:R-:W-:Y:S01]  /*5100*/  FMUL.FTZ R204, R201, R204 ;  /* 0x000000ccc9cc7220 */ /* 0x000fe20000410000 */
        /* <DEDUP_REMOVED lines=28> */
.L_x_1063:
[C---:B-----5:R-:W-:Y:S01]  /*52d0*/  FADD.FTZ R7, -R206.reuse, R7 ;  /* 0x00000007ce077221 */ /* 0x060fe20000010100 */
[----:B------:R-:W-:Y:S01]  /*52e0*/  FSETP.GE.FTZ.AND P3, PT, R123, RZ, PT ;  /* 0x000000ff7b00720b */ /* 0x000fe20003f76000 */
[----:B------:R-:W-:Y:S01]  /*52f0*/  FADD.FTZ R5, -R206, R6 ;  /* 0x00000006ce057221 */ /* 0x000fe20000010100 */
[----:B------:R-:W-:Y:S01]  /*5300*/  FSETP.GE.FTZ.AND P4, PT, R122, RZ, PT ;  /* 0x000000ff7a00720b */ /* 0x000fe20003f96000 */
[C---:B------:R-:W-:Y:S01]  /*5310*/  FADD.FTZ R11, -R206.reuse, R11 ;  /* 0x0000000bce0b7221 */ /* 0x040fe20000010100 */
[-C--:B------:R-:W-:Y:S01]  /*5320*/  FSEL R4, R7, R206.reuse, P3 ;  /* 0x000000ce07047208 */ /* 0x080fe20001800000 */
[C---:B-1----:R-:W-:Y:S01]  /*5330*/  FADD.FTZ R9, -R206.reuse, R10 ;  /* 0x0000000ace097221 */ /* 0x042fe20000010100 */
[----:B------:R-:W-:Y:S01]  /*5340*/  FSETP.GE.FTZ.AND P3, PT, R127, RZ, PT ;  /* 0x000000ff7f00720b */ /* 0x000fe20003f76000 */
[C---:B------:R-:W-:Y:S01]  /*5350*/  FADD.FTZ R15, -R206.reuse, R15 ;  /* 0x0000000fce0f7221 */ /* 0x040fe20000010100 */
[----:B------:R-:W-:Y:S01]  /*5360*/  FSEL R5, R5, R206, P4 ;  /* 0x000000ce05057208 */ /* 0x000fe20002000000 */
[----:B------:R-:W-:Y:S01]  /*5370*/  FADD.FTZ R7, -R206, R14 ;  /* 0x0000000ece077221 */ /* 0x000fe20000010100 */
[----:B------:R-:W-:Y:S01]  /*5380*/  FSETP.GE.FTZ.AND P4, PT, R126, RZ, PT ;  /* 0x000000ff7e00720b */ /* 0x000fe20003f96000 */
[----:B------:R-:W-:Y:S01]  /*5390*/  FMUL.FTZ R4, R123, R4 ;  /* 0x000000047b047220 */ /* 0x000fe20000410000 */
[-C--:B------:R-:W-:Y:S01]  /*53a0*/  FSEL R6, R11, R206.reuse, P3 ;  /* 0x000000ce0b067208 */ /* 0x080fe20001800000 */
[----:B------:R-:W-:Y:S01]  /*53b0*/  FMUL.FTZ R5, R122, R5 ;  /* 0x000000057a057220 */ /* 0x000fe20000410000 */
[----:B------:R-:W-:Y:S01]  /*53c0*/  FSETP.GE.FTZ.AND P3, PT, R199, RZ, PT ;  /* 0x000000ffc700720b */ /* 0x000fe20003f76000 */
[----:B------:R-:W-:Y:S01]  /*53d0*/  FADD.FTZ R11, -R206, R18 ;  /* 0x00000012ce0b7221 */ /* 0x000fe20000010100 */
[----:B------:R-:W-:Y:S01]  /*53e0*/  FSEL R9, R9, R206, P4 ;  /* 0x000000ce09097208 */ /* 0x000fe20002000000 */
[----:B------:R-:W-:Y:S01]  /*53f0*/  FMUL.FTZ R6, R127, R6 ;  /* 0x000000067f067220 */ /* 0x000fe20000410000 */
[----:B------:R-:W-:Y:S01]  /*5400*/  FSETP.GE.FTZ.AND P4, PT, R197, RZ, PT ;  /* 0x000000ffc500720b */ /* 0x000fe20003f96000 */
[----:B------:R-:W-:Y:S01]  /*5410*/  STS [R202+0x28000], R119 ;  /* 0x02800077ca007388 */ /* 0x000fe20000000800 */
[----:B------:R-:W-:Y:S01]  /*5420*/  FSETP.GE.FTZ.AND P5, PT, R130, RZ, PT ;  /* 0x000000ff8200720b */ /* 0x000fe20003fb6000 */
[----:B------:R-:W-:Y:S01]  /*5430*/  FMUL.FTZ R9, R126, R9 ;  /* 0x000000097e097220 */ /* 0x000fe20000410000 */
[-C--:B------:R-:W-:Y:S01]  /*5440*/  FSEL R8, R15, R206.reuse, P4 ;  /* 0x000000ce0f087208 */ /* 0x080fe20002000000 */
[----:B------:R-:W-:Y:S01]  /*5450*/  IMAD.IADD R88, R210, 0x1, R129 ;  /* 0x00000001d2587824 */ /* 0x000fe200078e0281 */
[----:B------:R-:W-:Y:S01]  /*5460*/  FSEL R7, R7, R206, P5 ;  /* 0x000000ce07077208 */ /* 0x000fe20002800000 */
[----:B------:R-:W-:Y:S01]  /*5470*/  IMAD R121, R251, UR9, RZ ;  /* 0x00000009fb797c24 */ /* 0x000fe2000f8e02ff */
[----:B------:R-:W-:Y:S01]  /*5480*/  FSETP.GE.FTZ.AND P4, PT, R200, RZ, PT ;  /* 0x000000ffc800720b */ /* 0x000fe20003f96000 */
[----:B------:R-:W-:Y:S01]  /*5490*/  FMUL.FTZ R8, R197, R8 ;  /* 0x00000008c5087220 */ /* 0x000fe20000410000 */
[----:B------:R-:W-:Y:S01]  /*54a0*/  F2FP.F16.F32.PACK_AB R13, R4, R5 ;  /* 0x00000005040d723e */ /* 0x000fe200000000ff */
[----:B------:R-:W-:Y:S01]  /*54b0*/  FMUL.FTZ R7, R130, R7 ;  /* 0x0000000782077220 */ /* 0x000fe20000410000 */
[----:B------:R-:W-:Y:S01]  /*54c0*/  FSEL R11, R11, R206, P4 ;  /* 0x000000ce0b0b7208 */ /* 0x000fe20002000000 */
[----:B------:R-:W-:Y:S01]  /*54d0*/  @P3 FADD.FTZ R206, -R206, R19 ;  /* 0x00000013cece3221 */ /* 0x000fe20000010100 */
[----:B------:R-:W-:Y:S01]  /*54e0*/  F2FP.F16.F32.PACK_AB R9, R6, R9 ;  /* 0x000000090609723e */ /* 0x000fe200000000ff */
[----:B------:R1:W-:Y:S01]  /*54f0*/  STS [R202+0x28400], R13 ;  /* 0x0284000dca007388 */ /* 0x0003e20000000800 */
[----:B------:R-:W-:Y:S01]  /*5500*/  F2FP.F16.F32.PACK_AB R12, R8, R7 ;  /* 0x00000007080c723e */ /* 0x000fe200000000ff */
[----:B------:R-:W-:Y:S01]  /*5510*/  FMUL.FTZ R11, R200, R11 ;  /* 0x0000000bc80b7220 */ /* 0x000fe20000410000 */
[----:B------:R-:W-:Y:S01]  /*5520*/  FMUL.FTZ R206, R199, R206 ;  /* 0x000000cec7ce7220 */ /* 0x000fe20000410000 */
[----:B------:R-:W-:Y:S01]  /*5530*/  STS [R196+0x28000], R205 ;  /* 0x028000cdc4007388 */ /* 0x000fe20000000800 */
[----:B------:R-:W-:Y:S02]  /*5540*/  F2FP.F16.F32.PACK_AB R85, R204, R203 ;  /* 0x000000cbcc55723e */ /* 0x000fe400000000ff */
[----:B------:R-:W-:Y:S01]  /*5550*/  LOP3.LUT R5, R2, 0x10, RZ, 0xc0, !PT ;  /* 0x0000001002057812 */ /* 0x000fe200078ec0ff */
[----:B------:R-:W-:Y:S01]  /*5560*/  STS [R196+0x28400], R9 ;  /* 0x02840009c4007388 */ /* 0x000fe20000000800 */
[----:B------:R-:W-:Y:S02]  /*5570*/  F2FP.F16.F32.PACK_AB R206, R206, R11 ;  /* 0x0000000bcece723e */ /* 0x000fe400000000ff */
[----:B------:R-:W-:Y:S01]  /*5580*/  LOP3.LUT R4, R5, 0x8, R220, 0xf8, !PT ;  /* 0x0000000805047812 */ /* 0x000fe200078ef8dc */
[----:B------:R-:W-:Y:S01]  /*5590*/  STS [R129+-0x2000], R118 ;  /* 0xffe0007681007388 */ /* 0x000fe20000000800 */
        /* <DEDUP_REMOVED lines=9> */
[----:B------:R-:W-:Y:S01]  /*5630*/  LEA R231, R4, UR4, 0x1 ;  /* 0x0000000404e77c11 */ /* 0x000fe2000f8e08ff */
[----:B------:R-:W-:Y:S02]  /*5640*/  BAR.SYNC.DEFER_BLOCKING 0x0 ;  /* 0x0000000000007b1d */ /* 0x000fe40000010000 */
[C---:B-1----:R-:W-:Y:S02]  /*5650*/  VIADD R13, R229.reuse, 0x2a000 ;  /* 0x0002a000e50d7836 */ /* 0x042fe40000000000 */
[----:B------:R-:W-:Y:S02]  /*5660*/  VIADD R120, R229, 0x2a040 ;  /* 0x0002a040e5787836 */ /* 0x000fe40000000000 */
[----:B------:R-:W-:Y:S01]  /*5670*/  @P0 VIADD R120, R13, 0xffffffc0 ;  /* 0xffffffc00d780836 */ /* 0x000fe20000000000 */
[----:B------:R-:W-:Y:S08]  /*5680*/  LDSM.16.MT88.4 R4, [R229+0x2a000] ;  /* 0x02a00000e504783b */ /* 0x000ff00000004200 */
[----:B------:R-:W1:Y:S08]  /*5690*/  LDSM.16.MT88.4 R8, [R231+0x10000] ;  /* 0x01000000e708783b */ /* 0x000e700000004200 */
[----:B------:R-:W2:Y:S08]  /*56a0*/  LDSM.16.MT88.4 R12, [R120] ;  /* 0x00000000780c783b */ /* 0x000eb00000004200 */
[----:B------:R-:W3:Y:S08]  /*56b0*/  LDSM.16.MT88.4 R16, [R231+0x12000] ;  /* 0x01200000e710783b */ /* 0x000ef00000004200 */
[----:B------:R-:W4:Y:S08]  /*56c0*/  LDSM.16.MT88.4 R84, [R231+0x14000] ;  /* 0x01400000e754783b */ /* 0x000f300000004200 */
[----:B------:R-:W4:Y:S01]  /*56d0*/  LDSM.16.MT88.4 R88, [R231+0x16000] ;  /* 0x01600000e758783b */ /* 0x000f220000004200 */
        /* <DEDUP_REMOVED lines=49> */
[----:B------:R-:W3:Y:S07]  /*59f0*/  LDSM.16.MT88.4 R8, [R231+0x17800] ;  /* 0x01780000e708783b */ /* 0x000eee0000004200 */
        /* <DEDUP_REMOVED lines=64> */
.L_x_1064:
[----:B------:R-:W-:Y:S01]  /*5e00*/  LEA R233, R221, UR4, 0x1 ;  /* 0x00000004dde97c11 */ /* 0x000fe2000f8e08ff */
[----:B------:R-:W-:Y:S01]  /*5e10*/  LDSM.16.MT88.4 R16, [R231+0x18000] ;  /* 0x01800000e710783b */ /* 0x000fe20000004200 */
[----:B------:R-:W-:Y:S01]  /*5e20*/  PLOP3.LUT P5, PT, PT, PT, UP0, 0x80, 0x8 ;  /* 0x000000000008781c */ /* 0x000fe20003faf008 */
[----:B------:R-:W-:Y:S02]  /*5e30*/  @UP0 UIADD3 UR62, UP1, UPT, UR56, -0x100, URZ ;  /* 0xffffff00383e0890 */ /* 0x000fe4000ff3e0ff */
[----:B------:R-:W2:Y:S01]  /*5e40*/  LDSM.16.M88.4 R128, [R233+0x28000] ;  /* 0x02800000e980783b */ /* 0x000ea20000000200 */
[----:B------:R-:W-:Y:S01]  /*5e50*/  IMAD.IADD R104, R228, 0x1, R233 ;  /* 0x00000001e4687824 */ /* 0x000fe200078e02e9 */
        /* <DEDUP_REMOVED lines=113> */
[----:B------:R-:W-:Y:S02]  /*6570*/  @P5 LOP3.LUT R200, R2, 0x30, RZ, 0xc0, !PT ;  /* 0x0000003002c85812 */ /* 0x000fe400078ec0ff */
[C---:B------:R-:W-:Y:S02]  /*6580*/  LEA.HI.X.SX32 R213, R233.reuse, R205, 0x5, P3 ;  /* 0x000000cde9d57211 */ /* 0x040fe400018f2eff */
[----:B------:R-:W-:Y:S01]  /*6590*/  @P5 LOP3.LUT R237, R200, 0x7, R249, 0xf8, !PT ;  /* 0x00000007c8ed5812 */ /* 0x000fe200078ef8f9 */
[----:B------:R-:W-:Y:S04]  /*65a0*/  IMAD.WIDE R206, R233, -0xc0, R212 ;  /* 0xffffff40e9ce7825 */ /* 0x000fe800078e02d4 */
[----:B------:R-:W-:Y:S01]  /*65b0*/  @P5 IMAD.WIDE.U32 R214, R237, R246, UR56 ;  /* 0x00000038edd65e25 */ /* 0x000fe2000f8e00f6 */
[C---:B------:R-:W-:Y:S01]  /*65c0*/  LEA R202, P3, R233.reuse, R206, 0x5 ;  /* 0x000000cee9ca7211 */ /* 0x040fe200078628ff */
[----:B------:R-:W-:Y:S01]  /*65d0*/  @UP0 UMOV UR56, UR62 ;  /* 0x0000003e00380c82 */ /* 0x000fe20008000000 */
[----:B------:R-:W-:Y:S01]  /*65e0*/  @UP0 UMOV UR57, UR43 ;  /* 0x0000002b00390c82 */ /* 0x000fe20008000000 */
[----:B------:R-:W-:Y:S01]  /*65f0*/  UISETP.GT.AND UP0, UPT, UR44, UR50, UPT ;  /* 0x000000322c00728c */ /* 0x000fe2000bf04270 */
[----:B------:R-:W5:Y:S01]  /*6600*/  @P5 LDG.E R236, desc[UR36][R214.64+-0x100] ;  /* 0xffff0024d6ec5981 */ /* 0x000f62000c1e1900 */
[C---:B------:R-:W-:Y:S02]  /*6610*/  LEA.HI.X.SX32 R203, R233.reuse, R207, 0x5, P3 ;  /* 0x000000cfe9cb7211 */ /* 0x040fe400018f2eff */
[C---:B------:R-:W-:Y:S01]  /*6620*/  LEA R200, P3, R233.reuse, R202, 0x5 ;  /* 0x000000cae9c87211 */ /* 0x040fe200078628ff */
[----:B------:R1:W5:Y:S03]  /*6630*/  @P5 LDG.E R235, desc[UR36][R214.64+-0xe0] ;  /* 0xffff2024d6eb5981 */ /* 0x000366000c1e1900 */
[C---:B------:R-:W-:Y:S01]  /*6640*/  LEA.HI.X.SX32 R201, R233.reuse, R203, 0x5, P3 ;  /* 0x000000cbe9c97211 */ /* 0x040fe200018f2eff */
        /* <DEDUP_REMOVED lines=249> */
[C---:B------:R-:W-:Y:S01]  /*75e0*/  SHF.L.U32 R0, R250.reuse, 0x4, RZ ;  /* 0x00000004fa007819 */ /* 0x040fe200000006ff */
[----:B------:R-:W1:Y:S01]  /*75f0*/  LDCU UR8, c[0x0][0x500] ;  /* 0x0000a000ff0877ac */ /* 0x000e620008000800 */
[----:B------:R-:W-:Y:S02]  /*7600*/  SHF.L.U32 R2, R250, 0x5, RZ ;  /* 0x00000005fa027819 */ /* 0x000fe400000006ff */
[----:B------:R-:W-:Y:S01]  /*7610*/  SHF.R.U32.HI R3, RZ, 0x3, R250 ;  /* 0x00000003ff037819 */ /* 0x000fe200000116fa */
[----:B------:R-:W2:Y:S01]  /*7620*/  LDCU UR9, c[0x0][0x4fc] ;  /* 0x00009f80ff0977ac */ /* 0x000ea20008000800 */
[----:B------:R-:W-:Y:S02]  /*7630*/  LOP3.LUT R0, R0, 0x1c0, RZ, 0xc0, !PT ;  /* 0x000001c000007812 */ /* 0x000fe400078ec0ff */
[----:B------:R-:W-:Y:S01]  /*7640*/  SHF.L.U32 R4, R250, 0x1, RZ ;  /* 0x00000001fa047819 */ /* 0x000fe200000006ff */
[----:B------:R-:W-:Y:S01]  /*7650*/  UISETP.NE.AND UP0, UPT, UR42, -0x1, UPT ;  /* 0xffffffff2a00788c */ /* 0x000fe2000bf05270 */
[----:B------:R-:W-:Y:S01]  /*7660*/  LOP3.LUT R5, R2, 0x400, RZ, 0xc0, !PT ;  /* 0x0000040002057812 */ /* 0x000fe200078ec0ff */
[----:B------:R-:W-:Y:S01]  /*7670*/  UMOV UR24, UR18 ;  /* 0x0000001200187c82 */ /* 0x000fe20008000000 */
[----:B------:R-:W-:Y:S01]  /*7680*/  LOP3.LUT R7, R0, 0x18, R3, 0xf8, !PT ;  /* 0x0000001800077812 */ /* 0x000fe200078ef803 */
[----:B------:R-:W-:Y:S01]  /*7690*/  UISETP.NE.AND UP1, UPT, UR42, -0x1, UPT ;  /* 0xffffffff2a00788c */ /* 0x000fe2000bf25270 */
[----:B------:R-:W-:-:S02]  /*76a0*/  LOP3.LUT R5, R5, 0x6, R4, 0xf8, !PT ;  /* 0x0000000605057812 */ /* 0x000fc400078ef804 */
[----:B------:R-:W-:Y:S02]  /*76b0*/  LOP3.LUT R4, R7, 0x38, R4, 0x78, !PT ;  /* 0x0000003807047812 */ /* 0x000fe400078e7804 */
[----:B------:R-:W-:Y:S01]  /*76c0*/  LOP3.LUT P0, RZ, R250, 0x10, RZ, 0xc0, !PT ;  /* 0x00000010faff7812 */ /* 0x000fe2000780c0ff */
[----:B-1----:R-:W-:Y:S01]  /*76d0*/  FMUL.FTZ R132, R132, UR8 ;  /* 0x0000000884847c20 */ /* 0x002fe20008410000 */
[----:B------:R-:W-:Y:S01]  /*76e0*/  LOP3.LUT R4, R5, R4, RZ, 0xfc, !PT ;  /* 0x0000000405047212 */ /* 0x000fe200078efcff */
[----:B------:R-:W-:Y:S01]  /*76f0*/  FMUL.FTZ R133, R133, UR8 ;  /* 0x0000000885857c20 */ /* 0x000fe20008410000 */
[----:B------:R-:W-:Y:S01]  /*7700*/  FMUL.FTZ R134, R134, UR8 ;  /* 0x0000000886867c20 */ /* 0x000fe20008410000 */
[----:B------:R-:W-:Y:S01]  /*7710*/  FMUL.FTZ R135, R135, UR8 ;  /* 0x0000000887877c20 */ /* 0x000fe20008410000 */
[----:B------:R-:W-:Y:S01]  /*7720*/  LEA R5, R4, UR5, 0x1 ;  /* 0x0000000504057c11 */ /* 0x000fe2000f8e08ff */
        /* <DEDUP_REMOVED lines=8> */
[----:B------:R-:W-:Y:S01]  /*77b0*/  IADD3 R0, PT, PT, R5, 0x18000, RZ ;  /* 0x0001800005007810 */ /* 0x000fe20007ffe0ff */
        /* <DEDUP_REMOVED lines=15> */
[----:B------:R-:W-:Y:S01]  /*78b0*/  FMUL.FTZ R152, R152, UR8 ;  /* 0x0000000898987c20 */ /* 0x000fe20008410000 */
[----:B------:R-:W-:Y:S01]  /*78c0*/  IADD3 R7, PT, PT, R5, 0x18040, RZ ;  /* 0x0001804005077810 */ /* 0x000fe20007ffe0ff */
[----:B------:R-:W-:Y:S01]  /*78d0*/  FMUL.FTZ R153, R153, UR8 ;  /* 0x0000000899997c20 */ /* 0x000fe20008410000 */
[----:B------:R-:W-:Y:S01]  /*78e0*/  FMUL.FTZ R154, R154, UR8 ;  /* 0x000000089a9a7c20 */ /* 0x000fe20008410000 */
        /* <DEDUP_REMOVED lines=69> */
[----:B--2--5:R-:W-:Y:S01]  /*7d40*/  FMUL.FTZ R20, R20, UR9 ;  /* 0x0000000914147c20 */ /* 0x024fe20008410000 */
        /* <DEDUP_REMOVED lines=174> */
.L_x_1066:
        /* <DEDUP_REMOVED lines=12> */
.L_x_1067:
[----:B------:R-:W2:Y:S01]  /*88f0*/  LDCU.64 UR8, c[0x0][0x5c8] ;  /* 0x0000b900ff0877ac */ /* 0x000ea20008000a00 */
[----:B------:R-:W-:-:S04]  /*8900*/  UIADD3 UR12, UPT, UPT, UR39, UR42, URZ ;  /* 0x0000002a270c7290 */ /* 0x000fc8000fffe0ff */
[----:B--2---:R-:W-:Y:S02]  /*8910*/  UIMAD.WIDE.U32 UR42, UR12, UR8, URZ ;  /* 0x000000080c2a72a5 */ /* 0x004fe4000f8e00ff */
[----:B------:R-:W-:-:S04]  /*8920*/  UIMAD UR12, UR12, UR9, URZ ;  /* 0x000000090c0c72a4 */ /* 0x000fc8000f8e02ff */
[----:B------:R-:W-:-:S06]  /*8930*/  UIADD3 UR12, UPT, UPT, UR43, UR12, URZ ;  /* 0x0000000c2b0c7290 */ /* 0x000fcc000fffe0ff */
[----:B------:R-:W-:-:S07]  /*8940*/  MOV R0, UR12 ;  /* 0x0000000c00007c02 */ /* 0x000fce0008000f00 */
.L_x_1068:
        /* <DEDUP_REMOVED lines=48> */
[----:B------:R-:W5:Y:S01]  /*8c50*/  LDS.128 R56, [R68+0x1a000] ;  /* 0x01a0000044387984 */ /* 0x000f620000000c00 */
[----:B------:R-:W-:-:S03]  /*8c60*/  MOV R75, R7 ;  /* 0x00000007004b7202 */ /* 0x000fc60000000f00 */
[----:B------:R-:W3:Y:S01]  /*8c70*/  LDS.128 R52, [R68+0x18000] ;  /* 0x0180000044347984 */ /* 0x000ee20000000c00 */
[----:B------:R-:W-:-:S03]  /*8c80*/  IMAD.WIDE.U32 R74, R3, UR10, R74 ;  /* 0x0000000a034a7c25 */ /* 0x000fc6000f8e004a */
[----:B------:R-:W1:Y:S01]  /*8c90*/  LDS.128 R64, [R68+0x1e000] ;  /* 0x01e0000044407984 */ /* 0x000e620000000c00 */
[----:B------:R-:W-:Y:S01]  /*8ca0*/  IMAD R71, R3, UR11, R75 ;  /* 0x0000000b03477c24 */ /* 0x000fe2000f8e024b */
[----:B----4-:R-:W-:-:S04]  /*8cb0*/  LEA R76, P0, R74, UR12, 0x1 ;  /* 0x0000000c4a4c7c11 */ /* 0x010fc8000f8008ff */
[----:B------:R-:W-:-:S05]  /*8cc0*/  LEA.HI.X R77, R74, UR13, R71, 0x1, P0 ;  /* 0x0000000d4a4d7c11 */ /* 0x000fca00080f0c47 */
[----:B--2---:R2:W-:Y:S04]  /*8cd0*/  STG.E.128 desc[UR36][R76.64+0x100], R60 ;  /* 0x0001003c4c007986 */ /* 0x0045e8000c101d24 */
[----:B-----5:R2:W-:Y:S04]  /*8ce0*/  STG.E.128 desc[UR36][R76.64+0x80], R56 ;  /* 0x000080384c007986 */ /* 0x0205e8000c101d24 */
[----:B---3--:R2:W-:Y:S04]  /*8cf0*/  STG.E.128 desc[UR36][R76.64], R52 ;  /* 0x000000344c007986 */ /* 0x0085e8000c101d24 */
[----:B-1----:R2:W-:Y:S02]  /*8d00*/  STG.E.128 desc[UR36][R76.64+0x180], R64 ;  /* 0x000180404c007986 */ /* 0x0025e4000c101d24 */
.L_x_1070:
[----:B------:R-:W-:Y:S05]  /*8d10*/  BSYNC.RECONVERGENT B0 ;  /* 0x0000000000007941 */ /* 0x000fea0003800200 */
.L_x_1069:
[----:B--2---:R2:W4:Y:S01]  /*8d20*/  LDS.128 R52, [R68+0x1f000] ;  /* 0x01f0000044347984 */ /* 0x0045220000000c00 */
[----:B------:R-:W-:Y:S04]  /*8d30*/  BSSY.RECONVERGENT B0, `(.L_x_1071) ;  /* 0x000000f000007945 */ /* 0x000fe80003800200 */
[----:B------:R-:W-:Y:S05]  /*8d40*/  @P2 BRA `(.L_x_1072) ;  /* 0x0000000000342947 */ /* 0x000fea0003800000 */
[----:B------:R-:W5:Y:S01]  /*8d50*/  LDCU.64 UR12, c[0x0][0x560] ;  /* 0x0000ac00ff0c77ac */ /* 0x000f620008000a00 */
[----:B------:R-:W-:Y:S01]  /*8d60*/  MOV R58, R72 ;  /* 0x00000048003a7202 */ /* 0x000fe20000000f00 */
[----:B------:R-:W-:Y:S01]  /*8d70*/  IMAD R57, R69, UR10, RZ ;  /* 0x0000000a45397c24 */ /* 0x000fe2000f8e02ff */
[----:B------:R-:W-:-:S03]  /*8d80*/  MOV R59, R7 ;  /* 0x00000007003b7202 */ /* 0x000fc60000000f00 */
[C---:B------:R-:W-:Y:S02]  /*8d90*/  IMAD R57, R2.reuse, UR11, R57 ;  /* 0x0000000b02397c24 */ /* 0x040fe4000f8e0239 */
[----:B------:R-:W-:-:S05]  /*8da0*/  IMAD.WIDE.U32 R58, R2, UR10, R58 ;  /* 0x0000000a023a7c25 */ /* 0x000fca000f8e003a */
[----:B------:R-:W-:Y:S02]  /*8db0*/  IADD3 R57, PT, PT, R57, R59, RZ ;  /* 0x0000003b39397210 */ /* 0x000fe40007ffe0ff */
[----:B-----5:R-:W-:-:S04]  /*8dc0*/  LEA R56, P0, R58, UR12, 0x1 ;  /* 0x0000000c3a387c11 */ /* 0x020fc8000f8008ff */
[----:B------:R-:W-:-:S05]  /*8dd0*/  LEA.HI.X R57, R58, UR13, R57, 0x1, P0 ;  /* 0x0000000d3a397c11 */ /* 0x000fca00080f0c39 */
[----:B------:R1:W-:Y:S04]  /*8de0*/  STG.E.128 desc[UR36][R56.64], R48 ;  /* 0x0000003038007986 */ /* 0x0003e8000c101d24 */
[----:B------:R1:W-:Y:S04]  /*8df0*/  STG.E.128 desc[UR36][R56.64+0x80], R44 ;  /* 0x0000802c38007986 */ /* 0x0003e8000c101d24 */
[----:B------:R1:W-:Y:S04]  /*8e00*/  STG.E.128 desc[UR36][R56.64+0x100], R40 ;  /* 0x0001002838007986 */ /* 0x0003e8000c101d24 */
[----:B----4-:R4:W-:Y:S02]  /*8e10*/  STG.E.128 desc[UR36][R56.64+0x180], R52 ;  /* 0x0001803438007986 */ /* 0x0109e4000c101d24 */
.L_x_1072:
[----:B------:R-:W-:Y:S05]  /*8e20*/  BSYNC.RECONVERGENT B0 ;  /* 0x0000000000007941 */ /* 0x000fea0003800200 */
.L_x_1071:
        /* <DEDUP_REMOVED lines=10> */
[----:B------:R-:W5:Y:S01]  /*8ed0*/  LDCU.64 UR10, c[0x0][0x568] ;  /* 0x0000ad00ff0a77ac */ /* 0x000f620008000a00 */
[----:B------:R-:W-:-:S05]  /*8ee0*/  MOV R4, R6 ;  /* 0x0000000600047202 */ /* 0x000fca0000000f00 */
[----:B-1----:R-:W-:-:S04]  /*8ef0*/  IMAD.WIDE.U32 R40, R3, UR8, R4 ;  /* 0x0000000803287c25 */ /* 0x002fc8000f8e0004 */
[----:B------:R-:W-:Y:S01]  /*8f00*/  IMAD R3, R3, UR9, R41 ;  /* 0x0000000903037c24 */ /* 0x000fe2000f8e0229 */
[----:B-----5:R-:W-:-:S04]  /*8f10*/  LEA R42, P0, R40, UR10, 0x1 ;  /* 0x0000000a282a7c11 */ /* 0x020fc8000f8008ff */
[----:B------:R-:W-:-:S05]  /*8f20*/  LEA.HI.X R43, R40, UR11, R3, 0x1, P0 ;  /* 0x0000000b282b7c11 */ /* 0x000fca00080f0c03 */
[----:B------:R1:W-:Y:S04]  /*8f30*/  STG.E.128 desc[UR36][R42.64], R36 ;  /* 0x000000242a007986 */ /* 0x0003e8000c101d24 */
[----:B------:R1:W-:Y:S04]  /*8f40*/  STG.E.128 desc[UR36][R42.64+0x80], R28 ;  /* 0x0000801c2a007986 */ /* 0x0003e8000c101d24 */
[----:B------:R1:W-:Y:S04]  /*8f50*/  STG.E.128 desc[UR36][R42.64+0x100], R20 ;  /* 0x000100142a007986 */ /* 0x0003e8000c101d24 */
[----:B------:R1:W-:Y:S02]  /*8f60*/  STG.E.128 desc[UR36][R42.64+0x180], R12 ;  /* 0x0001800c2a007986 */ /* 0x0003e4000c101d24 */
.L_x_1074:
[----:B------:R-:W-:Y:S05]  /*8f70*/  BSYNC.RECONVERGENT B0 ;  /* 0x0000000000007941 */ /* 0x000fea0003800200 */
.L_x_1073:
[----:B------:R-:W-:Y:S05]  /*8f80*/  @P2 BRA `(.L_x_1062) ;  /* 0x0000000000302947 */ /* 0x000fea0003800000 */
[----:B------:R-:W5:Y:S01]  /*8f90*/  LDCU.64 UR10, c[0x0][0x568] ;  /* 0x0000ad00ff0a77ac */ /* 0x000f620008000a00 */
[----:B------:R-:W-:Y:S01]  /*8fa0*/  MOV R4, R6 ;  /* 0x0000000600047202 */ /* 0x000fe20000000f00 */
[----:B------:R-:W-:-:S04]  /*8fb0*/  IMAD R69, R69, UR8, RZ ;  /* 0x0000000845457c24 */ /* 0x000fc8000f8e02ff */
[----:B------:R-:W-:-:S04]  /*8fc0*/  IMAD.WIDE.U32 R4, R2, UR8, R4 ;  /* 0x0000000802047c25 */ /* 0x000fc8000f8e0004 */
[----:B------:R-:W-:-:S05]  /*8fd0*/  IMAD R69, R2, UR9, R69 ;  /* 0x0000000902457c24 */ /* 0x000fca000f8e0245 */
[----:B------:R-:W-:Y:S02]  /*8fe0*/  IADD3 R69, PT, PT, R69, R5, RZ ;  /* 0x0000000545457210 */ /* 0x000fe40007ffe0ff */
[----:B-----5:R-:W-:-:S04]  /*8ff0*/  LEA R2, P0, R4, UR10, 0x1 ;  /* 0x0000000a04027c11 */ /* 0x020fc8000f8008ff */
[----:B------:R-:W-:-:S05]  /*9000*/  LEA.HI.X R3, R4, UR11, R69, 0x1, P0 ;  /* 0x0000000b04037c11 */ /* 0x000fca00080f0c45 */
[----:B-1----:R1:W-:Y:S04]  /*9010*/  STG.E.128 desc[UR36][R2.64], R32 ;  /* 0x0000002002007986 */ /* 0x0023e8000c101d24 */
[----:B------:R1:W-:Y:S04]  /*9020*/  STG.E.128 desc[UR36][R2.64+0x80], R24 ;  /* 0x0000801802007986 */ /* 0x0003e8000c101d24 */
[----:B------:R1:W-:Y:S04]  /*9030*/  STG.E.128 desc[UR36][R2.64+0x100], R16 ;  /* 0x0001001002007986 */ /* 0x0003e8000c101d24 */
[----:B------:R1:W-:Y:S02]  /*9040*/  STG.E.128 desc[UR36][R2.64+0x180], R8 ;  /* 0x0001800802007986 */ /* 0x0003e4000c101d24 */
.L_x_1062:
[----:B------:R-:W-:Y:S05]  /*9050*/  BSYNC.RECONVERGENT B1 ;  /* 0x0000000000017941 */ /* 0x000fea0003800200 */
.L_x_1040:
[----:B------:R-:W5:Y:S01]  /*9060*/  LDCU UR9, c[0x0][0x438] ;  /* 0x00008700ff0977ac */ /* 0x000f620008000800 */
[----:B------:R-:W2:Y:S01]  /*9070*/  LDCU UR10, c[0x0][0x370] ;  /* 0x00006e00ff0a77ac */ /* 0x000ea20008000800 */
[----:B-----5:R-:W-:-:S04]  /*9080*/  UIADD3 UR9, UPT, UPT, UR9, 0x3f, URZ ;  /* 0x0000003f09097890 */ /* 0x020fc8000fffe0ff */
[----:B------:R-:W-:Y:S02]  /*9090*/  USHF.R.S32.HI UR8, URZ, 0x1f, UR9 ;  /* 0x0000001fff087899 */ /* 0x000fe40008011409 */
[----:B--2---:R-:W-:Y:S02]  /*90a0*/  UIADD3 UR38, UPT, UPT, UR10, UR38, URZ ;  /* 0x000000260a267290 */ /* 0x004fe4000fffe0ff */
[----:B------:R-:W-:Y:S01]  /*90b0*/  ULEA.HI UR8, UR8, UR9, URZ, 0x6 ;  /* 0x0000000908087291 */ /* 0x000fe2000f8f30ff */
[----:B-1----:R-:W-:-:S03]  /*90c0*/  UMOV UR10, UR19 ;  /* 0x00000013000a7c82 */ /* 0x002fc60008000000 */
[----:B------:R-:W-:-:S04]  /*90d0*/  USHF.R.S32.HI UR8, URZ, 0x6, UR8 ;  /* 0x00000006ff087899 */ /* 0x000fc80008011408 */
[----:B------:R-:W-:-:S09]  /*90e0*/  UISETP.GE.AND UP0, UPT, UR38, UR8, UPT ;  /* 0x000000082600728c */ /* 0x000fd2000bf06270 */
[----:B------:R-:W-:Y:S05]  /*90f0*/  BRA.U !UP0, `(.L_x_1075) ;  /* 0xffffff7108907547 */ /* 0x000fea000b83ffff */
[----:B------:R-:W-:Y:S05]  /*9100*/  EXIT ;  /* 0x000000000000794d */ /* 0x000fea0003800000 */
.L_x_1076:
        /* <DEDUP_REMOVED lines=15> */
.L_x_1282:


//--------------------- .text._ZN5flash44flash_bwd_dq_dk_dv_loop_seqk_parallel_kernelI23Flash_bwd_kernel_traitsILi256ELi64ELi64ELi8ELi4ELi2ELi2ELb0ELb0EN7cutlass6half_tE19Flash_kernel_traitsILi256ELi64ELi64ELi8ES3_EELb0ELb1ELb0ELb0ELb0ELb1ELb1EEEvNS_16Flash_bwd_paramsE --------------------------
	.section	.text._ZN5flash44flash_bwd_dq_dk_dv_loop_seqk_parallel_kernelI23Flash_bwd_kernel_traitsILi256ELi64ELi64ELi8ELi4ELi2ELi2ELb0ELb0EN7cutlass6half_tE19Flash_kernel_traitsILi256ELi64ELi64ELi8ES3_EELb0ELb1ELb0ELb0ELb0ELb1ELb1EEEvNS_16Flash_bwd_paramsE,"ax",@progbits
	.align	128
        .global         _ZN5flash44flash_bwd_dq_dk_dv_loop_seqk_parallel_kernelI23Flash_bwd_kernel_traitsILi256ELi64ELi64ELi8ELi4ELi2ELi2ELb0ELb0EN7cutlass6half_tE19Flash_kernel_traitsILi256ELi64ELi64ELi8ES3_EELb0ELb1ELb0ELb0ELb0ELb1ELb1EEEvNS_16Flash_bwd_paramsE
        .type           _ZN5flash44flash_bwd_dq_dk_dv_loop_seqk_parallel_kernelI23Flash_bwd_kernel_traitsILi256ELi64ELi64ELi8ELi4ELi2ELi2ELb0ELb0EN7cutlass6half_tE19Flash_kernel_traitsILi256ELi64ELi64ELi8ES3_EELb0ELb1ELb0ELb0ELb0ELb1ELb1EEEvNS_16Flash_bwd_paramsE,@function
        .size           _ZN5flash44flash_bwd_dq_dk_dv_loop_seqk_parallel_kernelI23Flash_bwd_kernel_traitsILi256ELi64ELi64ELi8ELi4ELi2ELi2ELb0ELb0EN7cutlass6half_tE19Flash_kernel_traitsILi256ELi64ELi64ELi8ES3_EELb0ELb1ELb0ELb0ELb0ELb1ELb1EEEvNS_16Flash_bwd_paramsE,(.L_x_1283 - _ZN5flash44flash_bwd_dq_dk_dv_loop_seqk_parallel_kernelI23Flash_bwd_kernel_traitsILi256ELi64ELi64ELi8ELi4ELi2ELi2ELb0ELb0EN7cutlass6half_tE19Flash_kernel_traitsILi256ELi64ELi64ELi8ES3_EELb0ELb1ELb0ELb0ELb0ELb1ELb1EEEvNS_16Flash_bwd_paramsE)
        .other          _ZN5flash44flash_bwd_dq_dk_dv_loop_seqk_parallel_kernelI23Flash_bwd_kernel_traitsILi256ELi64ELi64ELi8ELi4ELi2ELi2ELb0ELb0EN7cutlass6half_tE19Flash_kernel_traitsILi256ELi64ELi64ELi8ES3_EELb0ELb1ELb0ELb0ELb0ELb1ELb1EEEvNS_16Flash_bwd_paramsE,@"STO_CUDA_ENTRY STV_DEFAULT"
_ZN5flash44flash_bwd_dq_dk_dv_loop_seqk_parallel_kernelI23Flash_bwd_kernel_traitsILi256ELi64ELi64ELi8ELi4ELi2ELi2ELb0ELb0EN7cutlass6half_tE19Flash_kernel_traitsILi256ELi64ELi64ELi8ES3_EELb0ELb1ELb0ELb0ELb0ELb1ELb1EEEvNS_16Flash_bwd_paramsE:
.text._ZN5flash44flash_bwd_dq_dk_dv_loop_seqk_parallel_kernelI23Flash_bwd_kernel_traitsILi256ELi64ELi64ELi8ELi4ELi2ELi2ELb0ELb0EN7cutlass6half_tE19Flash_kernel_traitsILi256ELi64ELi64ELi8ES3_EELb0ELb1ELb0ELb0ELb0ELb1ELb1EEEvNS_16Flash_bwd_paramsE:
        /* <DEDUP_REMOVED lines=49> */
.L_x_1113:
[----:B-1----:R-:W1:Y:S01]  /*0310*/  LDCU.64 UR8, c[0x0][0x478] ;  /* 0x00008f00ff0877ac */ /* 0x002e620008000a00 */
        /* <DEDUP_REMOVED lines=8> */
[----:B----4-:R-:W-:Y:S02]  /*03a0*/  UIMAD.WIDE.U32 UR12, UR37, 0x4, UR28 ;  /* 0x00000004250c78a5 */ /* 0x010fe4000f8e001c */
[----:B-1----:R-:W-:Y:S01]  /*03b0*/  UISETP.NE.U32.AND UP0, UPT, UR8, URZ, UPT ;  /* 0x000000ff0800728c */ /* 0x002fe2000bf05070 */
[----:B------:R-:W-:Y:S02]  /*03c0*/  PLOP3.LUT P3, PT, PT, PT, UP2, 0x80, 0x8 ;  /* 0x000000000008781c */ /* 0x000fe40003f6f028 */
[----:B---3--:R-:W3:Y:S01]  /*03d0*/  @P1 LDG.E R3, desc[UR34][R2.64] ;  /* 0x0000002202031981 */ /* 0x008ee2000c1e1900 */
        /* <DEDUP_REMOVED lines=9> */
[----:B------:R-:W-:-:S03]  /*0470*/  IMAD.U32 R5, RZ, RZ, UR15 ;  /* 0x0000000fff057e24 */ /* 0x000fc6000f8e00ff */
[----:B------:R-:W5:Y:S04]  /*0480*/  @P2 LDG.E R2, desc[UR34][R6.64+0x4] ;  /* 0x0000042206022981 */ /* 0x000f68000c1e1900 */
[----:B--2---:R-:W2:Y:S01]  /*0490*/  @P0 LDG.E R0, desc[UR34][R4.64] ;  /* 0x0000002204000981 */ /* 0x004ea2000c1e1900 */
[----:B------:R-:W-:Y:S01]  /*04a0*/  UMOV UR40, URZ ;  /* 0x000000ff00287c82 */ /* 0x000fe20008000000 */
[----:B----4-:R-:W-:-:S04]  /*04b0*/  @!UP0 UISETP.NE.U32.AND UP1, UPT, UR8, URZ, UPT ;  /* 0x000000ff0800828c */ /* 0x010fc8000bf25070 */
[----:B------:R-:W-:Y:S01]  /*04c0*/  @!UP0 UISETP.NE.AND.EX UP1, UPT, UR9, URZ, UPT, UP1 ;  /* 0x000000ff0900828c */ /* 0x000fe2000bf25310 */
[----:B------:R-:W-:Y:S01]  /*04d0*/  UMOV UR17, 0xffffffff ;  /* 0xffffffff00117882 */ /* 0x000fe20000000000 */
[----:B------:R-:W-:Y:S02]  /*04e0*/  UMOV UR41, 0xffffffff ;  /* 0xffffffff00297882 */ /* 0x000fe40000000000 */
[----:B-1----:R-:W-:Y:S01]  /*04f0*/  @!UP0 USEL UR8, UR5, URZ, UP1 ;  /* 0x000000ff05088287 */ /* 0x002fe20008800000 */
[----:B------:R1:W4:Y:S02]  /*0500*/  @P4 LDG.E R4, desc[UR34][R6.64] ;  /* 0x0000002206044981 */ /* 0x000324000c1e1900 */
[----:B-1----:R-:W-:Y:S02]  /*0510*/  IMAD.U32 R6, RZ, RZ, UR38 ;  /* 0x00000026ff067e24 */ /* 0x002fe4000f8e00ff */
[----:B------:R-:W-:-:S05]  /*0520*/  IMAD.U32 R7, RZ, RZ, UR39 ;  /* 0x00000027ff077e24 */ /* 0x000fca000f8e00ff */
[----:B------:R-:W4:Y:S01]  /*0530*/  @!P3 LDG.E R6, desc[UR34][R6.64] ;  /* 0x000000220606b981 */ /* 0x000f22000c1e1900 */
[----:B------:R-:W-:Y:S01]  /*0540*/  USHF.L.U32 UR27, UR36, 0x6, URZ ;  /* 0x00000006241b7899 */ /* 0x000fe200080006ff */
[----:B---3--:R-:W-:Y:S02]  /*0550*/  @P1 R2UR UR40, R3 ;  /* 0x00000000032812ca */ /* 0x008fe400000e0000 */
[----:B-----5:R-:W-:Y:S02]  /*0560*/  @P2 R2UR UR5, R2 ;  /* 0x00000000020522ca */ /* 0x020fe400000e0000 */
        /* <DEDUP_REMOVED lines=14> */
.L_x_1077:
        /* <DEDUP_REMOVED lines=34> */
.L_x_1079:
[----:B------:R-:W1:Y:S01]  /*0870*/  LDCU.64 UR14, c[0x0][0x3b8] ;  /* 0x00007700ff0e77ac */ /* 0x000e620008000a00 */
[----:B------:R-:W-:-:S04]  /*0880*/  UIADD3 UR5, UPT, UPT, UR40, UR41, URZ ;  /* 0x0000002928057290 */ /* 0x000fc8000fffe0ff */
[----:B-1----:R-:W-:Y:S02]  /*0890*/  UIMAD.WIDE.U32 UR8, UR5, UR14, URZ ;  /* 0x0000000e050872a5 */ /* 0x002fe4000f8e00ff */
[----:B------:R-:W-:-:S04]  /*08a0*/  UIMAD UR5, UR5, UR15, URZ ;  /* 0x0000000f050572a4 */ /* 0x000fc8000f8e02ff */
[----:B------:R-:W-:Y:S01]  /*08b0*/  UIADD3 UR5, UPT, UPT, UR9, UR5, URZ ;  /* 0x0000000509057290 */ /* 0x000fe2000fffe0ff */
[----:B------:R-:W-:-:S05]  /*08c0*/  UMOV UR46, UR8 ;  /* 0x00000008002e7c82 */ /* 0x000fca0008000000 */
[----:B------:R-:W-:-:S07]  /*08d0*/  MOV R4, UR5 ;  /* 0x0000000500047c02 */ /* 0x000fce0008000f00 */
.L_x_1080:
        /* <DEDUP_REMOVED lines=41> */
.L_x_1081:
[----:B------:R-:W1:Y:S01]  /*0b70*/  LDCU.64 UR12, c[0x0][0x3c0] ;  /* 0x00007800ff0c77ac */ /* 0x000e620008000a00 */
[----:B------:R-:W-:-:S04]  /*0b80*/  UIADD3 UR8, UPT, UPT, UR40, UR41, URZ ;  /* 0x0000002928087290 */ /* 0x000fc8000fffe0ff */
[----:B-1----:R-:W-:Y:S02]  /*0b90*/  UIMAD.WIDE.U32 UR48, UR8, UR12, URZ ;  /* 0x0000000c083072a5 */ /* 0x002fe4000f8e00ff */
[----:B------:R-:W-:-:S04]  /*0ba0*/  UIMAD UR8, UR8, UR13, URZ ;  /* 0x0000000d080872a4 */ /* 0x000fc8000f8e02ff */
[----:B------:R-:W-:-:S06]  /*0bb0*/  UIADD3 UR8, UPT, UPT, UR49, UR8, URZ ;  /* 0x0000000831087290 */ /* 0x000fcc000fffe0ff */
[----:B------:R-:W-:-:S07]  /*0bc0*/  MOV R3, UR8 ;  /* 0x0000000800037c02 */ /* 0x000fce0008000f00 */
.L_x_1082:
        /* <DEDUP_REMOVED lines=28> */
.L_x_1083:
[----:B------:R-:W-:Y:S02]  /*0d90*/  UIMAD.WIDE.U32 UR10, UR58, UR17, URZ ;  /* 0x000000113a0a72a5 */ /* 0x000fe4000f8e00ff */
[----:B------:R-:W-:-:S04]  /*0da0*/  UIMAD UR8, UR59, UR17, URZ ;  /* 0x000000113b0872a4 */ /* 0x000fc8000f8e02ff */
[----:B------:R-:W-:-:S12]  /*0db0*/  UIADD3 UR8, UPT, UPT, UR11, UR8, URZ ;  /* 0x000000080b087290 */ /* 0x000fd8000fffe0ff */
.L_x_1084:
        /* <DEDUP_REMOVED lines=20> */
.L_x_1085:
[----:B------:R-:W1:Y:S01]  /*0f00*/  LDCU UR59, c[0x0][0x434] ;  /* 0x00008680ff3b77ac */ /* 0x000e620008000800 */
[----:B------:R-:W-:-:S04]  /*0f10*/  UIMAD UR9, UR37, UR16, UR23 ;  /* 0x00000010250972a4 */ /* 0x000fc8000f8e0217 */
[----:B-1----:R-:W-:Y:S02]  /*0f20*/  UIMAD UR59, UR9, UR59, URZ ;  /* 0x0000003b093b72a4 */ /* 0x002fe4000f8e02ff */
.L_x_1086:
        /* <DEDUP_REMOVED lines=11> */
.L_x_1087:
[----:B------:R-:W1:Y:S01]  /*0fe0*/  LDCU UR58, c[0x0][0x444] ;  /* 0x00008880ff3a77ac */ /* 0x000e620008000800 */
[----:B------:R-:W-:-:S04]  /*0ff0*/  UIMAD UR9, UR37, UR16, UR23 ;  /* 0x00000010250972a4 */ /* 0x000fc8000f8e0217 */
[----:B-1----:R-:W-:-:S12]  /*1000*/  UIMAD UR58, UR9, UR58, URZ ;  /* 0x0000003a093a72a4 */ /* 0x002fd8000f8e02ff */
.L_x_1088:
        /* <DEDUP_REMOVED lines=12> */
[----:B------:R-:W-:-:S04]  /*10d0*/  ULEA UR59, UR52, UR59, 0x6 ;  /* 0x0000003b343b7291 */ /* 0x000fc8000f8e30ff */
[----:B--2---:R-:W-:Y:S02]  /*10e0*/  UIMAD.WIDE UR60, UR59, 0x4, UR60 ;  /* 0x000000043b3c78a5 */ /* 0x004fe4000f8e023c */
[----:B---3--:R-:W-:Y:S01]  /*10f0*/  UIADD3 UR9, UPT, UPT, UR51, -UR9, -UR33 ;  /* 0x8000000933097290 */ /* 0x008fe2000fffe821 */
[C---:B-1----:R-:W-:Y:S01]  /*1100*/  IMAD.SHL.U32 R9, R0.reuse, 0x8, RZ ;  /* 0x0000000800097824 */ /* 0x042fe200078e00ff */
[----:B------:R-:W-:Y:S02]  /*1110*/  SHF.R.U32.HI R2, RZ, 0x5, R0 ;  /* 0x00000005ff027819 */ /* 0x000fe40000011600 */
[----:B------:R-:W-:Y:S01]  /*1120*/  USHF.R.S32.HI UR8, URZ, 0x1f, UR9 ;  /* 0x0000001fff087899 */ /* 0x000fe20008011409 */
[----:B------:R-:W-:Y:S02]  /*1130*/  LOP3.LUT R5, R0, 0x1f, RZ, 0xc0, !PT ;  /* 0x0000001f00057812 */ /* 0x000fe400078ec0ff */
[----:B------:R-:W-:Y:S01]  /*1140*/  LOP3.LUT R18, R9, 0x38, RZ, 0xc0, !PT ;  /* 0x0000003809127812 */ /* 0x000fe200078ec0ff */
[----:B------:R-:W-:-:S02]  /*1150*/  ULEA.HI UR8, UR8, UR9, URZ, 0x6 ;  /* 0x0000000908087291 */ /* 0x000fc4000f8f30ff */
[----:B------:R-:W-:Y:S01]  /*1160*/  IMAD R5, R2, UR54, R5 ;  /* 0x0000003602057c24 */ /* 0x000fe2000f8e0205 */
[----:B------:R-:W-:Y:S01]  /*1170*/  IADD3 R6, P0, PT, R18, UR62, RZ ;  /* 0x0000003e12067c10 */ /* 0x000fe2000ff1e0ff */
[----:B------:R-:W-:Y:S01]  /*1180*/  USHF.R.S32.HI UR49, URZ, 0x6, UR8 ;  /* 0x00000006ff317899 */ /* 0x000fe20008011408 */
[----:B------:R-:W1:Y:S03]  /*1190*/  LDCU.64 UR62, c[0x0][0x5e8] ;  /* 0x0000bd00ff3e77ac */ /* 0x000e660008000a00 */
[----:B------:R-:W-:Y:S01]  /*11a0*/  IMAD.X R7, RZ, RZ, UR55, P0 ;  /* 0x00000037ff077e24 */ /* 0x000fe200080e06ff */
[----:B------:R-:W-:Y:S02]  /*11b0*/  UISETP.LT.AND UP0, UPT, URZ, UR49, UPT ;  /* 0x00000031ff00728c */ /* 0x000fe4000bf01270 */
[----:B------:R-:W2:Y:S02]  /*11c0*/  LDCU.128 UR8, c[0x0][0x590] ;  /* 0x0000b200ff0877ac */ /* 0x000ea40008000c00 */
[----:B------:R-:W-:-:S04]  /*11d0*/  USEL UR49, URZ, UR49, !UP0 ;  /* 0x00000031ff317287 */ /* 0x000fc8000c000000 */
[----:B------:R-:W-:Y:S02]  /*11e0*/  UISETP.GT.AND UP0, UPT, UR43, UR49, UPT ;  /* 0x000000312b00728c */ /* 0x000fe4000bf04270 */
[----:B-1----:R-:W-:Y:S02]  /*11f0*/  UIMAD.WIDE UR62, UR58, 0x4, UR62 ;  /* 0x000000043a3e78a5 */ /* 0x002fe4000f8e023e */
[----:B--2---:R-:W-:Y:S01]  /*1200*/  UIMAD UR17, UR53, UR8, URZ ;  /* 0x00000008351172a4 */ /* 0x004fe2000f8e02ff */
[----:B------:R-:W-:Y:S01]  /*1210*/  IMAD.U32 R14, RZ, RZ, UR8 ;  /* 0x00000008ff0e7e24 */ /* 0x000fe2000f8e00ff */
[----:B------:R-:W-:Y:S01]  /*1220*/  USHF.L.U64.HI UR55, UR8, 0x5, UR9 ;  /* 0x0000000508377899 */ /* 0x000fe20008010209 */
[----:B------:R-:W-:Y:S01]  /*1230*/  IMAD.U32 R10, RZ, RZ, UR10 ;  /* 0x0000000aff0a7e24 */ /* 0x000fe2000f8e00ff */
[----:B------:R-:W-:Y:S01]  /*1240*/  UIMAD UR17, UR45, UR9, UR17 ;  /* 0x000000092d1172a4 */ /* 0x000fe2000f8e0211 */
[----:B------:R-:W-:Y:S02]  /*1250*/  IMAD.WIDE.U32 R14, R14, UR45, R6 ;  /* 0x0000002d0e0e7c25 */ /* 0x000fe4000f8e0006 */
[----:B------:R-:W1:Y:S02]  /*1260*/  LDC.64 R6, c[0x0][0x3b0] ;  /* 0x0000ec00ff067b82 */ /* 0x000e640000000a00 */
[----:B------:R-:W-:Y:S01]  /*1270*/  IMAD.U32 R16, RZ, RZ, UR11 ;  /* 0x0000000bff107e24 */ /* 0x000fe2000f8e00ff */
[----:B------:R-:W-:Y:S01]  /*1280*/  IADD3 R15, PT, PT, R15, UR17, RZ ;  /* 0x000000110f0f7c10 */ /* 0x000fe2000fffe0ff */
[----:B------:R-:W2:Y:S02]  /*1290*/  LDCU.64 UR10, c[0x0][0x550] ;  /* 0x0000aa00ff0a77ac */ /* 0x000ea40008000a00 */
[----:B------:R-:W-:-:S02]  /*12a0*/  IMAD.WIDE.U32 R10, R10, UR23, R14 ;  /* 0x000000170a0a7c25 */ /* 0x000fc4000f8e000e */
[----:B------:R-:W3:Y:S01]  /*12b0*/  LDCU.64 UR16, c[0x0][0x3c8] ;  /* 0x00007900ff1077ac */ /* 0x000ee20008000a00 */
[----:B------:R-:W4:Y:S01]  /*12c0*/  LDC.64 R14, c[0x0][0x5f8] ;  /* 0x00017e00ff0e7b82 */ /* 0x000f220000000a00 */
[----:B------:R-:W-:Y:S01]  /*12d0*/  IMAD R17, R16, UR23, R11 ;  /* 0x0000001710117c24 */ /* 0x000fe2000f8e020b */
[----:B------:R-:W-:Y:S02]  /*12e0*/  MOV R16, R10 ;  /* 0x0000000a00107202 */ /* 0x000fe40000000f00 */
[----:B------:R-:W-:-:S05]  /*12f0*/  SHF.R.U32.HI R10, RZ, 0x3, R0 ;  /* 0x00000003ff0a7819 */ /* 0x000fca0000011600 */
[----:B------:R-:W-:-:S04]  /*1300*/  IMAD.WIDE.U32 R16, R10, UR8, R16 ;  /* 0x000000080a107c25 */ /* 0x000fc8000f8e0010 */
[----:B-1----:R-:W-:Y:S01]  /*1310*/  IMAD R8, R6, UR53, RZ ;  /* 0x0000003506087c24 */ /* 0x002fe2000f8e02ff */
[----:B--2---:R-:W-:Y:S01]  /*1320*/  LEA R238, P2, R16, UR10, 0x1 ;  /* 0x0000000a10ee7c11 */ /* 0x004fe2000f8408ff */
[----:B------:R-:W-:Y:S01]  /*1330*/  IMAD.WIDE.U32 R20, R6, UR45, R18 ;  /* 0x0000002d06147c25 */ /* 0x000fe2000f8e0012 */
[----:B---3--:R-:W-:-:S03]  /*1340*/  MOV R11, UR17 ;  /* 0x00000011000b7c02 */ /* 0x008fc60008000f00 */
[----:B------:R-:W-:Y:S01]  /*1350*/  IMAD R8, R7, UR45, R8 ;  /* 0x0000002d07087c24 */ /* 0x000fe2000f8e0208 */
[----:B------:R-:W-:Y:S01]  /*1360*/  IADD3 R26, P0, PT, R20, UR50, RZ ;  /* 0x00000032141a7c10 */ /* 0x000fe2000ff1e0ff */
[----:B------:R-:W-:Y:S01]  /*1370*/  USHF.L.U32 UR45, UR8, 0x5, URZ ;  /* 0x00000005082d7899 */ /* 0x000fe200080006ff */
[----:B------:R-:W-:Y:S01]  /*1380*/  IMAD R2, R10, UR9, R17 ;  /* 0x000000090a027c24 */ /* 0x000fe2000f8e0211 */
[----:B------:R-:W1:Y:S01]  /*1390*/  LDCU.64 UR8, c[0x0][0x380] ;  /* 0x00007000ff0877ac */ /* 0x000e620008000a00 */
[----:B----4-:R-:W-:Y:S01]  /*13a0*/  IMAD.WIDE.U32 R24, R14, UR21, RZ ;  /* 0x000000150e187c25 */ /* 0x010fe2000f8e00ff */
[----:B------:R-:W-:Y:S01]  /*13b0*/  IADD3.X R27, PT, PT, R21, UR47, R8, P0, !PT ;  /* 0x0000002f151b7c10 */ /* 0x000fe200087fe408 */
[----:B------:R-:W-:Y:S02]  /*13c0*/  USHF.L.U32 UR47, UR54, 0x6, URZ ;  /* 0x00000006362f7899 */ /* 0x000fe400080006ff */
[----:B------:R-:W-:Y:S01]  /*13d0*/  IMAD.U32 R20, RZ, RZ, UR16 ;  /* 0x00000010ff147e24 */ /* 0x000fe2000f8e00ff */
[----:B------:R-:W2:Y:S01]  /*13e0*/  LDCU.64 UR16, c[0x0][0x570] ;  /* 0x0000ae00ff1077ac */ /* 0x000ea20008000a00 */
[----:B------:R-:W-:Y:S01]  /*13f0*/  SEL R8, R24, RZ, P5 ;  /* 0x000000ff18087207 */ /* 0x000fe20002800000 */
[----:B------:R-:W-:Y:S01]  /*1400*/  IMAD R15, R15, UR21, R25 ;  /* 0x000000150f0f7c24 */ /* 0x000fe2000f8e0219 */
[----:B------:R-:W-:Y:S01]  /*1410*/  LEA.HI.X R239, R16, UR11, R2, 0x1, P2 ;  /* 0x0000000b10ef7c11 */ /* 0x000fe200090f0c02 */
[----:B------:R-:W-:Y:S01]  /*1420*/  IMAD.WIDE.U32 R20, R20, UR23, R26 ;  /* 0x0000001714147c25 */ /* 0x000fe2000f8e001a */
[----:B------:R-:W-:-:S02]  /*1430*/  IADD3 R8, P1, P0, R5, UR57, R8 ;  /* 0x0000003905087c10 */ /* 0x000fc4000f83e008 */
[----:B------:R-:W-:Y:S01]  /*1440*/  SHF.R.S32.HI R5, RZ, 0x1f, R5 ;  /* 0x0000001fff057819 */ /* 0x000fe20000011405 */
[----:B------:R-:W-:Y:S01]  /*1450*/  IMAD R17, R11, UR23, R21 ;  /* 0x000000170b117c24 */ /* 0x000fe2000f8e0215 */
[----:B------:R-:W-:Y:S01]  /*1460*/  SEL R15, R15, RZ, P5 ;  /* 0x000000ff0f0f7207 */ /* 0x000fe20002800000 */
[----:B------:R-:W-:Y:S01]  /*1470*/  IMAD.MOV.U32 R16, RZ, RZ, R20 ;  /* 0x000000ffff107224 */ /* 0x000fe200078e0014 */
[----:B------:R-:W-:Y:S02]  /*1480*/  SHF.L.U32 R11, R6, 0x5, RZ ;  /* 0x00000005060b7819 */ /* 0x000fe400000006ff */
[----:B------:R-:W-:Y:S01]  /*1490*/  IADD3.X R15, PT, PT, R5, UR56, R15, P1, P0 ;  /* 0x00000038050f7c10 */ /* 0x000fe20008fe040f */
[----:B------:R-:W-:Y:S01]  /*14a0*/  IMAD.U32 R5, RZ, RZ, UR47 ;  /* 0x0000002fff057e24 */ /* 0x000fe2000f8e00ff */
[----:B------:R-:W-:Y:S01]  /*14b0*/  IADD3 R8, P0, PT, R8, UR47, RZ ;  /* 0x0000002f08087c10 */ /* 0x000fe2000ff1e0ff */
[----:B------:R-:W-:-:S03]  /*14c0*/  IMAD.WIDE.U32 R16, R10, R6, R16 ;  /* 0x000000060a107225 */ /* 0x000fc600078e0010 */
[----:B------:R-:W-:Y:S01]  /*14d0*/  LEA.HI.X.SX32 R5, R5, R15, 0x1, P0 ;  /* 0x0000000f05057211 */ /* 0x000fe200000f0eff */
[----:B------:R-:W-:Y:S01]  /*14e0*/  IMAD R2, R10, R7, R17 ;  /* 0x000000070a027224 */ /* 0x000fe200078e0211 */
[----:B-1----:R-:W-:Y:S02]  /*14f0*/  LEA R240, P1, R16, UR8, 0x1 ;  /* 0x0000000810f07c11 */ /* 0x002fe4000f8208ff */
[----:B--2---:R-:W-:Y:S01]  /*1500*/  LEA R236, P0, R8, UR16, 0x2 ;  /* 0x0000001008ec7c11 */ /* 0x004fe2000f8010ff */
[----:B------:R-:W-:Y:S01]  /*1510*/  UMOV UR16, UR62 ;  /* 0x0000003e00107c82 */ /* 0x000fe20008000000 */
[----:B------:R-:W-:Y:S02]  /*1520*/  LEA.HI.X R241, R16, UR9, R2, 0x1, P1 ;  /* 0x0000000910f17c11 */ /* 0x000fe400088f0c02 */
        /* <DEDUP_REMOVED lines=20> */
.L_x_1090:
[----:B------:R-:W1:Y:S01]  /*1670*/  LDCU.64 UR12, c[0x0][0x5c0] ;  /* 0x0000b800ff0c77ac */ /* 0x000e620008000a00 */
[----:B------:R-:W-:-:S04]  /*1680*/  UIADD3 UR8, UPT, UPT, UR40, UR41, URZ ;  /* 0x0000002928087290 */ /* 0x000fc8000fffe0ff */
[----:B-1----:R-:W-:Y:S02]  /*1690*/  UIMAD.WIDE.U32 UR16, UR8, UR12, URZ ;  /* 0x0000000c081072a5 */ /* 0x002fe4000f8e00ff */
[----:B------:R-:W-:-:S04]  /*16a0*/  UIMAD UR8, UR8, UR13, URZ ;  /* 0x0000000d080872a4 */ /* 0x000fc8000f8e02ff */
[----:B------:R-:W-:-:S06]  /*16b0*/  UIADD3 UR8, UPT, UPT, UR17, UR8, URZ ;  /* 0x0000000811087290 */ /* 0x000fcc000fffe0ff */
[----:B------:R-:W-:Y:S02]  /*16c0*/  MOV R0, UR8 ;  /* 0x0000000800007c02 */ /* 0x000fe40008000f00 */
.L_x_1091:
        /* <DEDUP_REMOVED lines=13> */
.L_x_1092:
[----:B------:R-:W1:Y:S01]  /*17a0*/  LDCU.64 UR10, c[0x0][0x5c8] ;  /* 0x0000b900ff0a77ac */ /* 0x000e620008000a00 */
[----:B------:R-:W-:-:S04]  /*17b0*/  UIADD3 UR40, UPT, UPT, UR40, UR41, URZ ;  /* 0x0000002928287290 */ /* 0x000fc8000fffe0ff */
[----:B-1----:R-:W-:Y:S02]  /*17c0*/  UIMAD.WIDE.U32 UR14, UR40, UR10, URZ ;  /* 0x0000000a280e72a5 */ /* 0x002fe4000f8e00ff */
[----:B------:R-:W-:-:S04]  /*17d0*/  UIMAD UR40, UR40, UR11, URZ ;  /* 0x0000000b282872a4 */ /* 0x000fc8000f8e02ff */
[----:B------:R-:W-:-:S06]  /*17e0*/  UIADD3 UR40, UPT, UPT, UR15, UR40, URZ ;  /* 0x000000280f287290 */ /* 0x000fcc000fffe0ff */
[----:B------:R-:W-:-:S07]  /*17f0*/  MOV R3, UR40 ;  /* 0x0000002800037c02 */ /* 0x000fce0008000f00 */
.L_x_1093:
        /* <DEDUP_REMOVED lines=27> */
.L_x_1095:
[----:B------:R-:W-:Y:S05]  /*19b0*/  BSYNC.RECONVERGENT B0 ;  /* 0x0000000000007941 */ /* 0x000fea0003800200 */
.L_x_1094:
[----:B------:R-:W-:Y:S04]  /*19c0*/  BSSY.RECONVERGENT B0, `(.L_x_1096) ;  /* 0x000000f000007945 */ /* 0x000fe80003800200 */
[----:B------:R-:W-:Y:S05]  /*19d0*/  @P1 BRA `(.L_x_1097) ;  /* 0x0000000000341947 */ /* 0x000fea0003800000 */
[----:B------:R-:W2:Y:S01]  /*19e0*/  LDCU.64 UR8, c[0x0][0x560] ;  /* 0x0000ac00ff0877ac */ /* 0x000ea20008000a00 */
[----:B------:R-:W-:Y:S01]  /*19f0*/  MOV R5, R4 ;  /* 0x0000000400057202 */ /* 0x000fe20000000f00 */
[----:B------:R-:W-:Y:S01]  /*1a00*/  IMAD R0, R2, UR12, RZ ;  /* 0x0000000c02007c24 */ /* 0x000fe2000f8e02ff */
[----:B------:R-:W-:-:S03]  /*1a10*/  MOV R4, R6 ;  /* 0x0000000600047202 */ /* 0x000fc60000000f00 */
[C---:B------:R-:W-:Y:S02]  /*1a20*/  IMAD R0, R16.reuse, UR13, R0 ;  /* 0x0000000d10007c24 */ /* 0x040fe4000f8e0200 */
[----:B------:R-:W-:-:S05]  /*1a30*/  IMAD.WIDE.U32 R4, R16, UR12, R4 ;  /* 0x0000000c10047c25 */ /* 0x000fca000f8e0004 */
[----:B------:R-:W-:Y:S02]  /*1a40*/  IADD3 R0, PT, PT, R5, R0, RZ ;  /* 0x0000000005007210 */ /* 0x000fe40007ffe0ff */
[----:B--2---:R-:W-:-:S04]  /*1a50*/  LEA R6, P0, R4, UR8, 0x1 ;  /* 0x0000000804067c11 */ /* 0x004fc8000f8008ff */
[----:B------:R-:W-:-:S05]  /*1a60*/  LEA.HI.X R7, R4, UR9, R0, 0x1, P0 ;  /* 0x0000000904077c11 */ /* 0x000fca00080f0c00 */
[----:B------:R2:W-:Y:S04]  /*1a70*/  STG.E.128 desc[UR34][R6.64], RZ ;  /* 0x000000ff06007986 */ /* 0x0005e8000c101d22 */
[----:B------:R2:W-:Y:S04]  /*1a80*/  STG.E.128 desc[UR34][R6.64+0x80], RZ ;  /* 0x000080ff06007986 */ /* 0x0005e8000c101d22 */
[----:B------:R2:W-:Y:S04]  /*1a90*/  STG.E.128 desc[UR34][R6.64+0x100], RZ ;  /* 0x000100ff06007986 */ /* 0x0005e8000c101d22 */
[----:B------:R2:W-:Y:S02]  /*1aa0*/  STG.E.128 desc[UR34][R6.64+0x180], RZ ;  /* 0x000180ff06007986 */ /* 0x0005e4000c101d22 */
.L_x_1097:
[----:B------:R-:W-:Y:S05]  /*1ab0*/  BSYNC.RECONVERGENT B0 ;  /* 0x0000000000007941 */ /* 0x000fea0003800200 */
.L_x_1096:
        /* <DEDUP_REMOVED lines=24> */
.L_x_1099:
[----:B------:R-:W-:Y:S05]  /*1c40*/  BSYNC.RECONVERGENT B0 ;  /* 0x0000000000007941 */ /* 0x000fea0003800200 */
.L_x_1098:
[----:B------:R-:W-:Y:S05]  /*1c50*/  @P1 BRA `(.L_x_1100) ;  /* 0x0000006c000c1947 */ /* 0x000fea0003800000 */
[----:B------:R-:W3:Y:S01]  /*1c60*/  LDCU.64 UR8, c[0x0][0x568] ;  /* 0x0000ad00ff0877ac */ /* 0x000ee20008000a00 */
[----:B------:R-:W-:Y:S01]  /*1c70*/  MOV R5, R0 ;  /* 0x0000000000057202 */ /* 0x000fe20000000f00 */
[----:B------:R-:W-:Y:S02]  /*1c80*/  IMAD R2, R2, UR10, RZ ;  /* 0x0000000a02027c24 */ /* 0x000fe4000f8e02ff */
        /* <DEDUP_REMOVED lines=10> */
.L_x_1089:
[----:B------:R-:W1:Y:S01]  /*1d30*/  LDCU.64 UR10, c[0x0][0x3d0] ;  /* 0x00007a00ff0a77ac */ /* 0x000e620008000a00 */
[----:B------:R-:W-:Y:S01]  /*1d40*/  IMAD.U32 R6, RZ, RZ, UR14 ;  /* 0x0000000eff067e24 */ /* 0x000fe2000f8e00ff */
[----:B------:R-:W-:Y:S01]  /*1d50*/  SHF.R.U32.HI R232, RZ, 0x2, R0 ;  /* 0x00000002ffe87819 */ /* 0x000fe20000011600 */
[----:B------:R-:W-:Y:S01]  /*1d60*/  IMAD.U32 R5, RZ, RZ, UR12 ;  /* 0x0000000cff057e24 */ /* 0x000fe2000f8e00ff */
[----:B------:R-:W2:Y:S01]  /*1d70*/  LDCU.64 UR8, c[0x0][0x3d8] ;  /* 0x00007b00ff0877ac */ /* 0x000ea20008000a00 */
[----:B------:R-:W-:Y:S01]  /*1d80*/  IMAD.WIDE.U32 R20, R6, UR27, R18 ;  /* 0x0000001b06147c25 */ /* 0x000fe2000f8e0012 */
[----:B------:R-:W-:-:S03]  /*1d90*/  UIMAD UR47, UR52, -0x40, UR42 ;  /* 0xffffffc0342f78a4 */ /* 0x000fc6000f8e022a */
[----:B------:R-:W-:Y:S01]  /*1da0*/  IMAD.WIDE.U32 R14, R5, UR27, R18 ;  /* 0x0000001b050e7c25 */ /* 0x000fe2000f8e0012 */
[----:B------:R-:W-:Y:S01]  /*1db0*/  UIMAD UR50, UR5, UR14, URZ ;  /* 0x0000000e053272a4 */ /* 0x000fe2000f8e02ff */
[----:B------:R-:W-:Y:S01]  /*1dc0*/  IADD3 R18, P1, PT, R20, UR46, RZ ;  /* 0x0000002e14127c10 */ /* 0x000fe2000ff3e0ff */
[----:B------:R-:W-:Y:S01]  /*1dd0*/  UIMAD UR5, UR5, UR12, URZ ;  /* 0x0000000c050572a4 */ /* 0x000fe2000f8e02ff */
[----:B------:R-:W-:Y:S01]  /*1de0*/  IMAD.U32 R6, RZ, RZ, UR45 ;  /* 0x0000002dff067e24 */ /* 0x000fe2000f8e00ff */
[----:B------:R-:W-:Y:S01]  /*1df0*/  UIADD3 UR37, UPT, UPT, -UR27, UR33, URZ ;  /* 0x000000211b257290 */ /* 0x000fe2000fffe1ff */
[----:B------:R-:W-:Y:S01]  /*1e00*/  ISETP.GE.AND P4, PT, R8, UR47, PT ;  /* 0x0000002f08007c0c */ /* 0x000fe2000bf86270 */
[----:B------:R-:W-:Y:S01]  /*1e10*/  UIMAD UR50, UR27, UR15, UR50 ;  /* 0x0000000f1b3272a4 */ /* 0x000fe2000f8e0232 */
[----:B------:R-:W-:Y:S01]  /*1e20*/  IADD3 R14, P0, PT, R14, UR48, RZ ;  /* 0x000000300e0e7c10 */ /* 0x000fe2000ff1e0ff */
[----:B------:R-:W-:Y:S01]  /*1e30*/  UIMAD UR5, UR27, UR13, UR5 ;  /* 0x0000000d1b0572a4 */ /* 0x000fe2000f8e0205 */
[----:B-1----:R-:W-:Y:S01]  /*1e40*/  IMAD R24, R22, UR10, RZ ;  /* 0x0000000a16187c24 */ /* 0x002fe2000f8e02ff */
[----:B------:R-:W-:Y:S01]  /*1e50*/  ISETP.GE.AND P2, PT, R8, UR37, PT ;  /* 0x0000002508007c0c */ /* 0x000fe2000bf46270 */
[----:B------:R-:W-:Y:S01]  /*1e60*/  ULOP3.LUT UR52, UR52, 0x80000001, URZ, 0xc0, !UPT ;  /* 0x8000000134347892 */ /* 0x000fe2000f8ec0ff */
[----:B------:R-:W-:Y:S01]  /*1e70*/  IADD3.X R19, PT, PT, R4, UR50, R21, P1, !PT ;  /* 0x0000003204137c10 */ /* 0x000fe20008ffe415 */
[----:B--2---:R-:W-:Y:S01]  /*1e80*/  IMAD R22, R22, UR8, RZ ;  /* 0x0000000816167c24 */ /* 0x004fe2000f8e02ff */
[----:B------:R-:W-:Y:S01]  /*1e90*/  SHF.R.U32.HI R8, RZ, 0x1, R0 ;  /* 0x00000001ff087819 */ /* 0x000fe20000011600 */
[C---:B------:R-:W-:Y:S01]  /*1ea0*/  IMAD R24, R12.reuse, UR11, R24 ;  /* 0x0000000b0c187c24 */ /* 0x040fe2000f8e0218 */
[----:B------:R-:W-:Y:S01]  /*1eb0*/  IADD3.X R15, PT, PT, R3, UR5, R15, P0, !PT ;  /* 0x00000005030f7c10 */ /* 0x000fe200087fe40f */
[----:B------:R-:W-:Y:S01]  /*1ec0*/  IMAD.WIDE.U32 R18, R12, UR10, R18 ;  /* 0x0000000a0c127c25 */ /* 0x000fe2000f8e0012 */
[----:B------:R-:W-:Y:S01]  /*1ed0*/  ISETP.GE.AND P3, PT, R10, UR37, PT ;  /* 0x000000250a007c0c */ /* 0x000fe2000bf66270 */
[----:B------:R-:W-:Y:S01]  /*1ee0*/  UISETP.NE.AND UP0, UPT, UR52, 0x1, UPT ;  /* 0x000000013400788c */ /* 0x000fe2000bf05270 */
[----:B------:R-:W-:Y:S01]  /*1ef0*/  LOP3.LUT R5, R8, 0x30, RZ, 0xc0, !PT ;  /* 0x0000003008057812 */ /* 0x000fe200078ec0ff */
[----:B------:R-:W-:-:S02]  /*1f00*/  IMAD R22, R12, UR9, R22 ;  /* 0x000000090c167c24 */ /* 0x000fc4000f8e0216 */
[----:B------:R-:W-:Y:S01]  /*1f10*/  IMAD.MOV.U32 R230, RZ, RZ, 0x7f800000 ;  /* 0x7f800000ffe67424 */ /* 0x000fe200078e00ff */
[----:B------:R-:W-:Y:S01]  /*1f20*/  LOP3.LUT R232, R5, 0x7, R232, 0xf8, !PT ;  /* 0x0000000705e87812 */ /* 0x000fe200078ef8e8 */
[----:B------:R-:W-:Y:S01]  /*1f30*/  IMAD.U32 R4, RZ, RZ, UR45 ;  /* 0x0000002dff047e24 */ /* 0x000fe2000f8e00ff */
[----:B------:R-:W-:Y:S01]  /*1f40*/  USEL UR5, URZ, 0x8000, UP0 ;  /* 0x00008000ff057887 */ /* 0x000fe20008000000 */
[----:B------:R-:W-:Y:S01]  /*1f50*/  IMAD.WIDE.U32 R12, R12, UR8, R14 ;  /* 0x000000080c0c7c25 */ /* 0x000fe2000f8e000e */
[C---:B------:R-:W-:Y:S01]  /*1f60*/  @!P4 LEA R14, P0, R11.reuse, R240, 0x1 ;  /* 0x000000f00b0ec211 */ /* 0x040fe200078008ff */
[----:B------:R-:W-:Y:S01]  /*1f70*/  @P5 BAR.SYNC.DEFER_BLOCKING 0x0 ;  /* 0x0000000000005b1d */ /* 0x000fe20000010000 */
[----:B------:R-:W-:Y:S01]  /*1f80*/  @!P4 LEA R4, P1, R4, R238, 0x1 ;  /* 0x000000ee0404c211 */ /* 0x000fe200078208ff */
[----:B------:R-:W-:Y:S01]  /*1f90*/  IMAD.U32 R5, RZ, RZ, UR55 ;  /* 0x00000037ff057e24 */ /* 0x000fe2000f8e00ff */
[----:B------:R-:W-:Y:S01]  /*1fa0*/  @!P4 LEA.HI.X R15, R11, R241, R7, 0x1, P0 ;  /* 0x000000f10b0fc211 */ /* 0x000fe200000f0c07 */
        /* <DEDUP_REMOVED lines=10> */
[----:B------:R-:W-:Y:S01]  /*2050*/  @!P2 IMAD.MOV.U32 R7, RZ, RZ, R23 ;  /* 0x000000ffff07a224 */ /* 0x000fe200078e0017 */
[----:B------:R-:W1:Y:S01]  /*2060*/  S2R R216, SR_TID.X ;  /* 0x0000000000d87919 */ /* 0x000e620000002100 */
[C---:B------:R-:W-:Y:S01]  /*2070*/  @!P2 IMAD R13, R2.reuse, UR14, RZ ;  /* 0x0000000e020dac24 */ /* 0x040fe2000f8e02ff */
[----:B------:R-:W-:Y:S01]  /*2080*/  LEA R11, R11, UR24, 0x1 ;  /* 0x000000180b0b7c11 */ /* 0x000fe2000f8e08ff */
[----:B------:R-:W-:Y:S01]  /*2090*/  @!P2 IMAD R12, R2, UR12, RZ ;  /* 0x0000000c020cac24 */ /* 0x000fe2000f8e02ff */
[----:B------:R-:W2:Y:S01]  /*20a0*/  LDC R245, c[0x0][0x44c] ;  /* 0x00011300fff57b82 */ /* 0x000ea20000000800 */
[----:B------:R-:W-:Y:S01]  /*20b0*/  @!P3 IMAD.MOV.U32 R24, RZ, RZ, R18 ;  /* 0x000000ffff18b224 */ /* 0x000fe200078e0012 */
[----:B------:R-:W3:Y:S01]  /*20c0*/  LDCU UR11, c[0x0][0x590] ;  /* 0x0000b200ff0b77ac */ /* 0x000ee20008000800 */
[----:B------:R-:W-:-:S02]  /*20d0*/  @!P2 IMAD R13, R16, UR15, R13 ;  /* 0x0000000f100dac24 */ /* 0x000fc4000f8e020d */
[C---:B------:R-:W-:Y:S01]  /*20e0*/  @!P2 IMAD R12, R16.reuse, UR13, R12 ;  /* 0x0000000d100cac24 */ /* 0x040fe2000f8e020c */
[----:B------:R-:W-:Y:S01]  /*20f0*/  @!PT LDS RZ, [RZ] ;  /* 0x00000000fffff984 */ /* 0x000fe20000000800 */
[----:B------:R-:W-:Y:S01]  /*2100*/  @!PT LDS RZ, [RZ] ;  /* 0x00000000fffff984 */ /* 0x000fe20000000800 */
[----:B------:R-:W-:Y:S01]  /*2110*/  @!PT LDS RZ, [RZ] ;  /* 0x00000000fffff984 */ /* 0x000fe20000000800 */
[----:B------:R-:W-:Y:S01]  /*2120*/  @!P1 LDGSTS.E.BYPASS.LTC128B.128 [R11+0x10000], desc[UR34][R238.64] ;  /* 0x10000000ee0b9fae */ /* 0x000fe2000b981a22 */
[----:B------:R-:W-:-:S04]  /*2130*/  @!P2 IMAD.WIDE.U32 R18, R16, UR14, R18 ;  /* 0x0000000e1012ac25 */ /* 0x000fc8000f8e0012 */
[----:B------:R-:W-:Y:S01]  /*2140*/  IMAD.MOV.U32 R231, RZ, RZ, 0x7f800000 ;  /* 0x7f800000ffe77424 */ /* 0x000fe200078e00ff */
[----:B------:R-:W-:Y:S01]  /*2150*/  @!P1 LDGSTS.E.BYPASS.LTC128B.128 [R11+0x12000], desc[UR34][R238.64+0x80] ;  /* 0x12000080ee0b9fae */ /* 0x000fe2000b981a22 */
[----:B------:R-:W-:-:S04]  /*2160*/  @!P2 IMAD.WIDE.U32 R16, R16, UR12, R6 ;  /* 0x0000000c1010ac25 */ /* 0x000fc8000f8e0006 */
[----:B------:R-:W-:Y:S01]  /*2170*/  IMAD.MOV.U32 R225, RZ, RZ, 0x40 ;  /* 0x00000040ffe17424 */ /* 0x000fe200078e00ff */
[----:B------:R-:W4:Y:S01]  /*2180*/  @!P3 LDC.64 R6, c[0x0][0x388] ;  /* 0x0000e200ff06bb82 */ /* 0x000f220000000a00 */
[----:B------:R-:W-:Y:S01]  /*2190*/  @!P1 LDGSTS.E.BYPASS.LTC128B.128 [R11+0x14000], desc[UR34][R238.64+0x100] ;  /* 0x14000100ee0b9fae */ /* 0x000fe2000b981a22 */
[----:B------:R-:W-:Y:S02]  /*21a0*/  VIADD R233, R11, UR5 ;  /* 0x000000050be97c36 */ /* 0x000fe40008000000 */
[----:B------:R-:W-:Y:S01]  /*21b0*/  IMAD.MOV.U32 R224, RZ, RZ, 0x20 ;  /* 0x00000020ffe07424 */ /* 0x000fe200078e00ff */
[----:B------:R-:W-:Y:S01]  /*21c0*/  @!P1 LDGSTS.E.BYPASS.LTC128B.128 [R11+0x16000], desc[UR34][R238.64+0x180] ;  /* 0x16000180ee0b9fae */ /* 0x000fe2000b981a22 */
[----:B------:R-:W-:Y:S02]  /*21d0*/  VIADD R3, R232, 0x8 ;  /* 0x00000008e8037836 */ /* 0x000fe40000000000 */
[----:B------:R-:W-:Y:S01]  /*21e0*/  IMAD.U32 R250, RZ, RZ, UR44 ;  /* 0x0000002cfffa7e24 */ /* 0x000fe2000f8e00ff */
[----:B------:R-:W-:Y:S01]  /*21f0*/  @P1 STS.128 [R11+0x10000], RZ ;  /* 0x010000ff0b001388 */ /* 0x000fe20000000c00 */
[----:B------:R-:W-:Y:S01]  /*2200*/  @!P3 IMAD.WIDE.U32 R24, R10, UR14, R24 ;  /* 0x0000000e0a18bc25 */ /* 0x000fe2000f8e0018 */
[----:B------:R-:W-:-:S03]  /*2210*/  ISETP.GE.AND P0, PT, R3, UR47, PT ;  /* 0x0000002f03007c0c */ /* 0x000fc6000bf06270 */
[----:B------:R-:W-:Y:S01]  /*2220*/  IMAD.MOV.U32 R248, RZ, RZ, 0x10 ;  /* 0x00000010fff87424 */ /* 0x000fe200078e00ff */
[----:B------:R-:W-:Y:S01]  /*2230*/  @P1 STS.128 [R11+0x12000], RZ ;  /* 0x012000ff0b001388 */ /* 0x000fe20000000c00 */
[----:B------:R-:W3:Y:S01]  /*2240*/  @!P2 LDC.64 R2, c[0x0][0x388] ;  /* 0x0000e200ff02ab82 */ /* 0x000ee20000000a00 */
[----:B------:R-:W-:Y:S01]  /*2250*/  @!P2 IMAD.IADD R13, R19, 0x1, R13 ;  /* 0x00000001130da824 */ /* 0x000fe200078e020d */
[----:B------:R-:W-:Y:S01]  /*2260*/  CS2R R190, SRZ ;  /* 0x0000000000be7805 */ /* 0x000fe2000001ff00 */
[----:B------:R-:W-:Y:S01]  /*2270*/  @P1 STS.128 [R11+0x14000], RZ ;  /* 0x014000ff0b001388 */ /* 0x000fe20000000c00 */
[----:B------:R-:W-:Y:S01]  /*2280*/  @!P3 IMAD.WIDE.U32 R22, R10, UR12, R22 ;  /* 0x0000000c0a16bc25 */ /* 0x000fe2000f8e0016 */
[----:B------:R-:W-:Y:S02]  /*2290*/  CS2R R188, SRZ ;  /* 0x0000000000bc7805 */ /* 0x000fe4000001ff00 */
[----:B------:R-:W-:Y:S01]  /*22a0*/  CS2R R194, SRZ ;  /* 0x0000000000c27805 */ /* 0x000fe2000001ff00 */
[----:B------:R-:W-:Y:S01]  /*22b0*/  @P1 STS.128 [R11+0x16000], RZ ;  /* 0x016000ff0b001388 */ /* 0x000fe20000000c00 */
[----:B------:R-:W-:Y:S01]  /*22c0*/  @!P2 IMAD.IADD R12, R17, 0x1, R12 ;  /* 0x00000001110ca824 */ /* 0x000fe200078e020c */
[----:B------:R-:W-:Y:S01]  /*22d0*/  CS2R R192, SRZ ;  /* 0x0000000000c07805 */ /* 0x000fe2000001ff00 */
[----:B------:R-:W-:Y:S01]  /*22e0*/  IMAD.MOV.U32 R243, RZ, RZ, 0x3f ;  /* 0x0000003ffff37424 */ /* 0x000fe200078e00ff */
        /* <DEDUP_REMOVED lines=31> */
[----:B------:R1:W-:Y:S01]  /*24e0*/  @!P4 LDGSTS.E.BYPASS.LTC128B.128 [R11+0x17000], desc[UR34][R4.64+0x180] ;  /* 0x17000180040bcfae */ /* 0x0003e2000b981a22 */
[----:B------:R-:W-:Y:S02]  /*24f0*/  CS2R R152, SRZ ;  /* 0x0000000000987805 */ /* 0x000fe4000001ff00 */
[----:B------:R-:W-:Y:S02]  /*2500*/  CS2R R150, SRZ ;  /* 0x0000000000967805 */ /* 0x000fe4000001ff00 */
[----:B------:R-:W-:Y:S01]  /*2510*/  CS2R R148, SRZ ;  /* 0x0000000000947805 */ /* 0x000fe2000001ff00 */
[----:B------:R-:W-:Y:S01]  /*2520*/  @!P1 LDGSTS.E.BYPASS.LTC128B.128 [R233], desc[UR34][R240.64] ;  /* 0x00000000f0e99fae */ /* 0x000fe2000b981a22 */
        /* <DEDUP_REMOVED lines=15> */
[----:B------:R-:W-:Y:S01]  /*2620*/  @P1 STS.128 [R233], RZ ;  /* 0x000000ffe9001388 */ /* 0x000fe20000000c00 */
[----:B------:R-:W-:-:S02]  /*2630*/  CS2R R74, SRZ ;  /* 0x00000000004a7805 */ /* 0x000fc4000001ff00 */
[----:B------:R-:W-:Y:S02]  /*2640*/  CS2R R72, SRZ ;  /* 0x0000000000487805 */ /* 0x000fe4000001ff00 */
[----:B------:R-:W-:Y:S01]  /*2650*/  CS2R R70, SRZ ;  /* 0x0000000000467805 */ /* 0x000fe2000001ff00 */
[----:B------:R-:W-:Y:S01]  /*2660*/  @P1 STS.128 [R233+0x2000], RZ ;  /* 0x002000ffe9001388 */ /* 0x000fe20000000c00 */
[----:B------:R-:W-:Y:S02]  /*2670*/  CS2R R68, SRZ ;  /* 0x0000000000447805 */ /* 0x000fe4000001ff00 */
[----:B------:R-:W-:Y:S01]  /*2680*/  CS2R R62, SRZ ;  /* 0x00000000003e7805 */ /* 0x000fe2000001ff00 */
[----:B-1----:R-:W1:Y:S01]  /*2690*/  @!P3 LDC.64 R4, c[0x0][0x390] ;  /* 0x0000e400ff04bb82 */ /* 0x002e620000000a00 */
[----:B------:R-:W-:Y:S01]  /*26a0*/  @P1 STS.128 [R233+0x4000], RZ ;  /* 0x004000ffe9001388 */ /* 0x000fe20000000c00 */
[----:B------:R-:W-:Y:S02]  /*26b0*/  CS2R R60, SRZ ;  /* 0x00000000003c7805 */ /* 0x000fe4000001ff00 */
[----:B------:R-:W-:-:S02]  /*26c0*/  CS2R R66, SRZ ;  /* 0x0000000000427805 */ /* 0x000fc4000001ff00 */
[----:B------:R-:W-:Y:S01]  /*26d0*/  CS2R R64, SRZ ;  /* 0x0000000000407805 */ /* 0x000fe2000001ff00 */
[----:B------:R-:W-:Y:S01]  /*26e0*/  @P1 STS.128 [R233+0x6000], RZ ;  /* 0x006000ffe9001388 */ /* 0x000fe20000000c00 */
[C---:B---3--:R-:W-:Y:S02]  /*26f0*/  @!P2 LEA R2, P1, R18.reuse, R2, 0x1 ;  /* 0x000000021202a211 */ /* 0x048fe400078208ff */
[----:B------:R-:W-:Y:S02]  /*2700*/  CS2R R58, SRZ ;  /* 0x00000000003a7805 */ /* 0x000fe4000001ff00 */
[----:B------:R-:W-:Y:S01]  /*2710*/  CS2R R56, SRZ ;  /* 0x0000000000387805 */ /* 0x000fe2000001ff00 */
[----:B------:R-:W-:Y:S01]  /*2720*/  @P4 STS.128 [R233+0x1000], RZ ;  /* 0x001000ffe9004388 */ /* 0x000fe20000000c00 */
[----:B------:R-:W-:Y:S01]  /*2730*/  @!P2 LEA.HI.X R3, R18, R3, R13, 0x1, P1 ;  /* 0x000000031203a211 */ /* 0x000fe200008f0c0d */
[----:B------:R-:W-:Y:S01]  /*2740*/  @!P3 IMAD R13, R10, UR13, R23 ;  /* 0x0000000d0a0dbc24 */ /* 0x000fe2000f8e0217 */
        /* <DEDUP_REMOVED lines=12> */
[C---:B-1----:R-:W-:Y:S01]  /*2810*/  @!P3 LEA R4, P1, R22.reuse, R4, 0x1 ;  /* 0x000000041604b211 */ /* 0x042fe200078208ff */
[----:B------:R-:W-:Y:S01]  /*2820*/  @!PT LDS RZ, [RZ] ;  /* 0x00000000fffff984 */ /* 0x000fe20000000800 */
[----:B------:R-:W-:Y:S01]  /*2830*/  @!PT LDS RZ, [RZ] ;  /* 0x00000000fffff984 */ /* 0x000fe20000000800 */
[----:B------:R-:W-:Y:S01]  /*2840*/  @!PT LDS RZ, [RZ] ;  /* 0x00000000fffff984 */ /* 0x000fe20000000800 */
[----:B------:R-:W-:Y:S01]  /*2850*/  @!P4 LDGSTS.E.BYPASS.LTC128B.128 [R233+0x1000], desc[UR34][R14.64] ;  /* 0x010000000ee9cfae */ /* 0x000fe2000b981a22 */
[----:B------:R-:W-:Y:S02]  /*2860*/  CS2R R36, SRZ ;  /* 0x0000000000247805 */ /* 0x000fe4000001ff00 */
[----:B------:R-:W-:Y:S02]  /*2870*/  CS2R R30, SRZ ;  /* 0x00000000001e7805 */ /* 0x000fe4000001ff00 */
[----:B------:R-:W-:Y:S01]  /*2880*/  @!P3 LEA.HI.X R5, R22, R5, R13, 0x1, P1 ;  /* 0x000000051605b211 */ /* 0x000fe200008f0c0d */
[----:B------:R-:W-:Y:S01]  /*2890*/  @!P4 LDGSTS.E.BYPASS.LTC128B.128 [R233+0x3000], desc[UR34][R14.64+0x80] ;  /* 0x030000800ee9cfae */ /* 0x000fe2000b981a22 */
[----:B------:R-:W-:-:S02]  /*28a0*/  CS2R R28, SRZ ;  /* 0x00000000001c7805 */ /* 0x000fc4000001ff00 */
[----:B------:R-:W-:Y:S02]  /*28b0*/  CS2R R34, SRZ ;  /* 0x0000000000227805 */ /* 0x000fe4000001ff00 */
[----:B------:R-:W-:Y:S01]  /*28c0*/  CS2R R32, SRZ ;  /* 0x0000000000207805 */ /* 0x000fe2000001ff00 */
[----:B------:R-:W-:Y:S01]  /*28d0*/  @!P4 LDGSTS.E.BYPASS.LTC128B.128 [R233+0x5000], desc[UR34][R14.64+0x100] ;  /* 0x050001000ee9cfae */ /* 0x000fe2000b981a22 */
[----:B------:R-:W-:Y:S01]  /*28e0*/  CS2R R26, SRZ ;  /* 0x00000000001a7805 */ /* 0x000fe2000001ff00 */
[----:B------:R-:W-:Y:S02]  /*28f0*/  UIADD3 UR51, UPT, UPT, UR51, 0x40, -UR33 ;  /* 0x0000004033337890 */ /* 0x000fe4000fffe821 */
[----:B------:R1:W-:Y:S01]  /*2900*/  @!P4 LDGSTS.E.BYPASS.LTC128B.128 [R233+0x7000], desc[UR34][R14.64+0x180] ;  /* 0x070001800ee9cfae */ /* 0x0003e2000b981a22 */
[----:B----4-:R-:W-:Y:S01]  /*2910*/  @!P3 LEA R20, P4, R24, R6, 0x1 ;  /* 0x000000061814b211 */ /* 0x010fe200078808ff */
[----:B------:R-:W-:Y:S02]  /*2920*/  UIADD3 UR27, UPT, UPT, UR27, 0x40, URZ ;  /* 0x000000401b1b7890 */ /* 0x000fe4000fffe0ff */
[----:B------:R-:W-:Y:S01]  /*2930*/  USHF.L.U32 UR54, UR54, 0x3, URZ ;  /* 0x0000000336367899 */ /* 0x000fe200080006ff */
[----:B------:R-:W3:Y:S01]  /*2940*/  LDCU UR8, c[0x0][0x3e0] ;  /* 0x00007c00ff0877ac */ /* 0x000ee20008000800 */
[----:B------:R-:W4:Y:S01]  /*2950*/  LDCU UR10, c[0x0][0x50c] ;  /* 0x0000a180ff0a77ac */ /* 0x000f220008000800 */
[----:B------:R-:W1:Y:S02]  /*2960*/  LDCU UR9, c[0x0][0x45c] ;  /* 0x00008b80ff0977ac */ /* 0x000e640008000800 */
[----:B-1----:R-:W-:-:S05]  /*2970*/  @!P3 IMAD R14, R10, UR15, R25 ;  /* 0x0000000f0a0ebc24 */ /* 0x002fca000f8e0219 */
[----:B------:R-:W-:Y:S02]  /*2980*/  @!P3 LEA.HI.X R21, R24, R7, R14, 0x1, P4 ;  /* 0x000000071815b211 */ /* 0x000fe400020f0c0e */
[----:B------:R-:W1:Y:S03]  /*2990*/  @!P2 LDC.64 R6, c[0x0][0x390] ;  /* 0x0000e400ff06ab82 */ /* 0x000e660000000a00 */
[----:B------:R-:W-:Y:S04]  /*29a0*/  @!P3 LDGSTS.E.BYPASS.LTC128B.128 [R11+0x18000], desc[UR34][R20.64] ;  /* 0x18000000140bbfae */ /* 0x000fe8000b981a22 */
[----:B------:R-:W-:Y:S04]  /*29b0*/  @!P3 LDGSTS.E.BYPASS.LTC128B.128 [R11+0x1a000], desc[UR34][R20.64+0x80] ;  /* 0x1a000080140bbfae */ /* 0x000fe8000b981a22 */
[----:B------:R-:W-:Y:S04]  /*29c0*/  @!P3 LDGSTS.E.BYPASS.LTC128B.128 [R11+0x1c000], desc[UR34][R20.64+0x100] ;  /* 0x1c000100140bbfae */ /* 0x000fe8000b981a22 */
[----:B------:R-:W-:Y:S04]  /*29d0*/  @!P3 LDGSTS.E.BYPASS.LTC128B.128 [R11+0x1e000], desc[UR34][R20.64+0x180] ;  /* 0x1e000180140bbfae */ /* 0x000fe8000b981a22 */
[----:B------:R-:W-:Y:S04]  /*29e0*/  @P3 STS.128 [R11+0x18000], RZ ;  /* 0x018000ff0b003388 */ /* 0x000fe80000000c00 */
[----:B------:R-:W-:Y:S01]  /*29f0*/  @P3 STS.128 [R11+0x1a000], RZ ;  /* 0x01a000ff0b003388 */ /* 0x000fe20000000c00 */
[----:B-1----:R-:W-:-:S03]  /*2a00*/  @!P2 LEA R6, P1, R16, R6, 0x1 ;  /* 0x000000061006a211 */ /* 0x002fc600078208ff */
[----:B------:R-:W-:Y:S01]  /*2a10*/  @P3 STS.128 [R11+0x1c000], RZ ;  /* 0x01c000ff0b003388 */ /* 0x000fe20000000c00 */
[----:B------:R-:W-:Y:S02]  /*2a20*/  @!P2 LEA.HI.X R7, R16, R7, R12, 0x1, P1 ;  /* 0x000000071007a211 */ /* 0x000fe400008f0c0c */
        /* <DEDUP_REMOVED lines=19> */
[----:B-1----:R-:W-:-:S03]  /*2b60*/  IMAD.MOV.U32 R2, RZ, RZ, 0x4 ;  /* 0x00000004ff027424 */ /* 0x002fc600078e00ff */
[----:B------:R-:W-:Y:S01]  /*2b70*/  @P3 STS.128 [R11+0x24000], RZ ;  /* 0x024000ff0b003388 */ /* 0x000fe20000000c00 */
[----:B------:R-:W-:-:S03]  /*2b80*/  IMAD.WIDE.U32 R12, R232, R2, UR60 ;  /* 0x0000003ce80c7e25 */ /* 0x000fc6000f8e0002 */
[----:B------:R-:W-:Y:S04]  /*2b90*/  @P3 STS.128 [R11+0x26000], RZ ;  /* 0x026000ff0b003388 */ /* 0x000fe80000000c00 */
[----:B------:R-:W5:Y:S04]  /*2ba0*/  @!P0 LDG.E R230, desc[UR34][R12.64+0x20] ;  /* 0x000020220ce68981 */ /* 0x000f68000c1e1900 */
[----:B------:R-:W-:Y:S01]  /*2bb0*/  @P2 STS.128 [R11+0x21000], RZ ;  /* 0x021000ff0b002388 */ /* 0x000fe20000000c00 */
[----:B--2---:R-:W-:-:S03]  /*2bc0*/  IMAD.SHL.U32 R5, R0, 0x40, RZ ;  /* 0x0000004000057824 */ /* 0x004fc600078e00ff */
        /* <DEDUP_REMOVED lines=10> */
[----:B------:R-:W0:Y:S01]  /*2c70*/  LDGDEPBAR ;  /* 0x00000000000079af */ /* 0x000e220000000000 */
[----:B------:R-:W-:-:S02]  /*2c80*/  IMAD.SHL.U32 R4, R0, 0x2, RZ ;  /* 0x0000000200047824 */ /* 0x000fc400078e00ff */
[----:B------:R-:W-:Y:S01]  /*2c90*/  IMAD.SHL.U32 R2, R0, 0x10, RZ ;  /* 0x0000001000027824 */ /* 0x000fe200078e00ff */
[----:B------:R-:W-:Y:S01]  /*2ca0*/  SHF.R.U32.HI R229, RZ, 0x2, R216 ;  /* 0x00000002ffe57819 */ /* 0x000fe200000116d8 */
[----:B------:R-:W-:Y:S01]  /*2cb0*/  IMAD.SHL.U32 R213, R216, 0x40, RZ ;  /* 0x00000040d8d57824 */ /* 0x000fe200078e00ff */
[----:B------:R-:W-:Y:S01]  /*2cc0*/  LOP3.LUT R4, R4, 0x20, RZ, 0xc0, !PT ;  /* 0x0000002004047812 */ /* 0x000fe200078ec0ff */
[C---:B------:R-:W-:Y:S01]  /*2cd0*/  IMAD.SHL.U32 R215, R216.reuse, 0x2, RZ ;  /* 0x00000002d8d77824 */ /* 0x040fe200078e00ff */
[----:B------:R1:W5:Y:S01]  /*2ce0*/  @!P1 LDG.E R231, desc[UR34][R12.64] ;  /* 0x000000220ce79981 */ /* 0x000362000c1e1900 */
[----:B------:R-:W-:Y:S01]  /*2cf0*/  IMAD.SHL.U32 R214, R216, 0x20, RZ ;  /* 0x00000020d8d67824 */ /* 0x000fe200078e00ff */
[----:B------:R-:W-:Y:S01]  /*2d00*/  LOP3.LUT R4, R4, 0x18, R10, 0xf8, !PT ;  /* 0x0000001804047812 */ /* 0x000fe200078ef80a */
[----:B--2---:R-:W-:Y:S01]  /*2d10*/  IMAD.SHL.U32 R7, R0, 0x20, RZ ;  /* 0x0000002000077824 */ /* 0x004fe200078e00ff */
[----:B------:R-:W-:-:S04]  /*2d20*/  LOP3.LUT R6, R5, 0x1c0, RZ, 0xc0, !PT ;  /* 0x000001c005067812 */ /* 0x000fc800078ec0ff */
[----:B------:R-:W-:Y:S02]  /*2d30*/  LOP3.LUT R3, R7, 0x200, RZ, 0xc0, !PT ;  /* 0x0000020007037812 */ /* 0x000fe400078ec0ff */
[----:B------:R-:W-:Y:S02]  /*2d40*/  LOP3.LUT R6, R6, 0x38, R9, 0xf8, !PT ;  /* 0x0000003806067812 */ /* 0x000fe400078ef809 */
[----:B------:R-:W-:Y:S02]  /*2d50*/  LOP3.LUT R2, R3, 0x3800, R2, 0xf8, !PT ;  /* 0x0000380003027812 */ /* 0x000fe400078ef802 */
[----:B------:R-:W-:Y:S01]  /*2d60*/  LOP3.LUT R223, R6, 0x8, R0, 0x78, !PT ;  /* 0x0000000806df7812 */ /* 0x000fe200078e7800 */
[----:B------:R-:W-:Y:S01]  /*2d70*/  IMAD.SHL.U32 R212, R216, 0x8, RZ ;  /* 0x00000008d8d47824 */ /* 0x000fe200078e00ff */
[----:B------:R-:W-:Y:S02]  /*2d80*/  LOP3.LUT R3, R213, 0x1c0, RZ, 0xc0, !PT ;  /* 0x000001c0d5037812 */ /* 0x000fe400078ec0ff */
[----:B------:R-:W-:-:S02]  /*2d90*/  LOP3.LUT R223, R2, R223, RZ, 0xfc, !PT ;  /* 0x000000df02df7212 */ /* 0x000fc400078efcff */
[----:B------:R-:W-:Y:S01]  /*2da0*/  LOP3.LUT R2, R215, 0x38, RZ, 0xc0, !PT ;  /* 0x00000038d7027812 */ /* 0x000fe200078ec0ff */
[----:B------:R-:W-:Y:S01]  /*2db0*/  IMAD.SHL.U32 R249, R216, 0x10, RZ ;  /* 0x00000010d8f97824 */ /* 0x000fe200078e00ff */
[----:B-1----:R-:W-:Y:S02]  /*2dc0*/  LOP3.LUT R11, R5, 0x200, RZ, 0xc0, !PT ;  /* 0x00000200050b7812 */ /* 0x002fe400078ec0ff */
[----:B------:R-:W-:Y:S02]  /*2dd0*/  LOP3.LUT R4, R4, 0x1c0, R5, 0xf8, !PT ;  /* 0x000001c004047812 */ /* 0x000fe400078ef805 */
[----:B------:R-:W-:Y:S02]  /*2de0*/  R2P PR, R0, 0x6 ;  /* 0x0000000600007804 */ /* 0x000fe40000000000 */
[----:B------:R-:W-:Y:S02]  /*2df0*/  LOP3.LUT R0, R214, 0x200, RZ, 0xc0, !PT ;  /* 0x00000200d6007812 */ /* 0x000fe400078ec0ff */
[----:B------:R-:W-:-:S02]  /*2e00*/  LOP3.LUT R3, R3, 0x38, R212, 0xf8, !PT ;  /* 0x0000003803037812 */ /* 0x000fc400078ef8d4 */
[----:B------:R-:W-:Y:S02]  /*2e10*/  LOP3.LUT R2, R2, 0x20, R229, 0x78, !PT ;  /* 0x0000002002027812 */ /* 0x000fe400078e78e5 */
[----:B------:R-:W-:Y:S02]  /*2e20*/  LOP3.LUT R11, R11, 0xc00, R7, 0xf8, !PT ;  /* 0x00000c000b0b7812 */ /* 0x000fe400078ef807 */
[----:B------:R-:W-:Y:S02]  /*2e30*/  LOP3.LUT R8, R6, 0x8, R8, 0x78, !PT ;  /* 0x0000000806087812 */ /* 0x000fe400078e7808 */
[----:B------:R-:W-:Y:S02]  /*2e40*/  LOP3.LUT R9, R4, 0x38, R9, 0x78, !PT ;  /* 0x0000003804097812 */ /* 0x000fe400078e7809 */
[----:B------:R-:W-:Y:S02]  /*2e50*/  LOP3.LUT R0, R0, 0x3800, R249, 0xf8, !PT ;  /* 0x0000380000007812 */ /* 0x000fe400078ef8f9 */
[----:B------:R-:W-:-:S02]  /*2e60*/  LOP3.LUT R234, R3, 0x8, R216, 0x78, !PT ;  /* 0x0000000803ea7812 */ /* 0x000fc400078e78d8 */
[----:B------:R-:W-:Y:S02]  /*2e70*/  LOP3.LUT R249, R2, 0x1c0, R249, 0xf8, !PT ;  /* 0x000001c002f97812 */ /* 0x000fe400078ef8f9 */
[----:B------:R-:W-:Y:S02]  /*2e80*/  LOP3.LUT R6, R11, R8, RZ, 0xfc, !PT ;  /* 0x000000080b067212 */ /* 0x000fe400078efcff */
[----:B------:R-:W-:Y:S02]  /*2e90*/  LOP3.LUT R5, R9, 0x200, R5, 0xf8, !PT ;  /* 0x0000020009057812 */ /* 0x000fe400078ef805 */
[----:B------:R-:W-:Y:S02]  /*2ea0*/  LOP3.LUT R4, R213, 0x200, RZ, 0xc0, !PT ;  /* 0x00000200d5047812 */ /* 0x000fe400078ec0ff */
[----:B------:R-:W-:Y:S02]  /*2eb0*/  SHF.R.U32.HI R2, RZ, 0x1, R216 ;  /* 0x00000001ff027819 */ /* 0x000fe400000116d8 */
[----:B------:R-:W-:-:S02]  /*2ec0*/  SEL R225, R225, 0xffffffc0, !P2 ;  /* 0xffffffc0e1e17807 */ /* 0x000fc40005000000 */
[----:B------:R-:W-:Y:S02]  /*2ed0*/  LEA R223, R223, UR24, 0x1 ;  /* 0x00000018dfdf7c11 */ /* 0x000fe4000f8e08ff */
[----:B------:R-:W-:Y:S02]  /*2ee0*/  LOP3.LUT R7, R214, 0xc00, RZ, 0xc0, !PT ;  /* 0x00000c00d6077812 */ /* 0x000fe400078ec0ff */
[----:B------:R-:W-:Y:S01]  /*2ef0*/  LOP3.LUT R234, R0, R234, RZ, 0xfc, !PT ;  /* 0x000000ea00ea7212 */ /* 0x000fe200078efcff */
[----:B------:R-:W-:Y:S01]  /*2f00*/  IMAD.IADD R220, R225, 0x1, R223 ;  /* 0x00000001e1dc7824 */ /* 0x000fe200078e02df */
[----:B------:R-:W-:Y:S02]  /*2f10*/  LOP3.LUT R0, R4, 0xc00, R214, 0xf8, !PT ;  /* 0x00000c0004007812 */ /* 0x000fe400078ef8d6 */
[----:B------:R-:W-:Y:S02]  /*2f20*/  LOP3.LUT R217, R3, 0x8, R2, 0x78, !PT ;  /* 0x0000000803d97812 */ /* 0x000fe400078e7802 */
[----:B------:R-:W-:-:S02]  /*2f30*/  SEL R224, R224, 0xffffffe0, !P1 ;  /* 0xffffffe0e0e07807 */ /* 0x000fc40004800000 */
[----:B------:R-:W-:Y:S02]  /*2f40*/  IADD3 R250, PT, PT, R250, UR33, R232 ;  /* 0x00000021fafa7c10 */ /* 0x000fe4000fffe0e8 */
[----:B------:R-:W-:Y:S02]  /*2f50*/  LEA R6, R6, UR24, 0x1 ;  /* 0x0000001806067c11 */ /* 0x000fe4000f8e08ff */
[----:B------:R-:W-:Y:S02]  /*2f60*/  LEA R5, R5, UR24, 0x1 ;  /* 0x0000001805057c11 */ /* 0x000fe4000f8e08ff */
[----:B------:R-:W-:Y:S02]  /*2f70*/  LOP3.LUT R4, R4, 0x400, R214, 0xf8, !PT ;  /* 0x0000040004047812 */ /* 0x000fe400078ef8d6 */
[----:B------:R-:W-:Y:S02]  /*2f80*/  LOP3.LUT R7, R7, 0x6, R215, 0xf8, !PT ;  /* 0x0000000607077812 */ /* 0x000fe400078ef8d7 */
[----:B------:R-:W-:-:S02]  /*2f90*/  LOP3.LUT P3, RZ, R216, 0x4, RZ, 0xc0, !PT ;  /* 0x00000004d8ff7812 */ /* 0x000fc4000786c0ff */
[----:B------:R-:W-:Y:S02]  /*2fa0*/  CS2R R24, SRZ ;  /* 0x0000000000187805 */ /* 0x000fe4000001ff00 */
[-C--:B------:R-:W-:Y:S02]  /*2fb0*/  LOP3.LUT R0, R0, R217.reuse, RZ, 0xfc, !PT ;  /* 0x000000d900007212 */ /* 0x080fe400078efcff */
[----:B------:R-:W-:Y:S02]  /*2fc0*/  CS2R R22, SRZ ;  /* 0x0000000000167805 */ /* 0x000fe4000001ff00 */
[----:B------:R-:W-:Y:S02]  /*2fd0*/  LOP3.LUT R217, R4, R217, RZ, 0xfc, !PT ;  /* 0x000000d904d97212 */ /* 0x000fe400078efcff */
[----:B------:R-:W-:Y:S02]  /*2fe0*/  CS2R R20, SRZ ;  /* 0x0000000000147805 */ /* 0x000fe4000001ff00 */
[----:B------:R-:W-:Y:S01]  /*2ff0*/  LOP3.LUT R249, R7, R249, RZ, 0xfc, !PT ;  /* 0x000000f907f97212 */ /* 0x000fe200078efcff */
[----:B------:R-:W-:Y:S01]  /*3000*/  VIADD R250, R250, -UR42 ;  /* 0x8000002afafa7c36 */ /* 0x000fe20008000000 */
[----:B------:R-:W-:Y:S01]  /*3010*/  LOP3.LUT P4, RZ, R216, 0x2, RZ, 0xc0, !PT ;  /* 0x00000002d8ff7812 */ /* 0x000fe2000788c0ff */
[----:B------:R-:W-:Y:S01]  /*3020*/  VIADD R219, R6, UR5 ;  /* 0x0000000506db7c36 */ /* 0x000fe20008000000 */
[----:B------:R-:W-:Y:S01]  /*3030*/  LOP3.LUT P5, RZ, R216, 0x8, RZ, 0xc0, !PT ;  /* 0x00000008d8ff7812 */ /* 0x000fe200078ac0ff */
[----:B------:R-:W-:Y:S01]  /*3040*/  IMAD.IADD R222, R224, 0x1, R223 ;  /* 0x00000001e0de7824 */ /* 0x000fe200078e02df */
[----:B------:R-:W-:Y:S01]  /*3050*/  SHF.R.U32.HI R244, RZ, 0x2, R216 ;  /* 0x00000002fff47819 */ /* 0x000fe200000116d8 */
[----:B------:R-:W-:Y:S01]  /*3060*/  VIADD R218, R5, UR5 ;  /* 0x0000000505da7c36 */ /* 0x000fe20008000000 */
[----:B------:R-:W-:Y:S01]  /*3070*/  SEL R248, R248, 0xfffffff0, !P3 ;  /* 0xfffffff0f8f87807 */ /* 0x000fe20005800000 */
[----:B------:R-:W-:Y:S01]  /*3080*/  IMAD.IADD R221, R224, 0x1, R220 ;  /* 0x00000001e0dd7824 */ /* 0x000fe200078e02dc */
[----:B---34-:R-:W-:-:S12]  /*3090*/  USHF.L.U32 UR11, UR11, 0x6, URZ ;  /* 0x000000060b0b7899 */ /* 0x018fd800080006ff */
.L_x_1103:
[----:B------:R-:W0:Y:S01]  /*30a0*/  LDGDEPBAR ;  /* 0x00000000000079af */ /* 0x000e220000000000 */
[C---:B------:R-:W-:Y:S01]  /*30b0*/  IADD3 R116, PT, PT, R219.reuse, R224, RZ ;  /* 0x000000e0db747210 */ /* 0x040fe20007ffe0ff */
[----:B------:R-:W-:Y:S01]  /*30c0*/  UIADD3 UR44, UPT, UPT, UR44, -0x40, URZ ;  /* 0xffffffc02c2c7890 */ /* 0x000fe2000fffe0ff */
[----:B------:R-:W-:Y:S01]  /*30d0*/  IADD3 R225, PT, PT, R219, R225, RZ ;  /* 0x000000e1dbe17210 */ /* 0x000fe20007ffe0ff */
[----:B------:R-:W-:Y:S01]  /*30e0*/  UIADD3 UR43, UPT, UPT, UR43, -0x1, URZ ;  /* 0xffffffff2b2b7890 */ /* 0x000fe2000fffe0ff */
[----:B------:R-:W-:Y:S01]  /*30f0*/  LEA R131, R249, UR4, 0x1 ;  /* 0x00000004f9837c11 */ /* 0x000fe2000f8e08ff */
[----:B------:R-:W-:Y:S01]  /*3100*/  UISETP.GE.AND UP0, UPT, UR44, UR51, UPT ;  /* 0x000000332c00728c */ /* 0x000fe2000bf06270 */
[----:B-----5:R-:W-:Y:S01]  /*3110*/  FSETP.NEU.FTZ.AND P1, PT, R231, -INF , PT ;  /* 0xff800000e700780b */ /* 0x020fe20003f3d000 */
[----:B------:R-:W-:Y:S01]  /*3120*/  IMAD.IADD R224, R224, 0x1, R225 ;  /* 0x00000001e0e07824 */ /* 0x000fe200078e02e1 */
[C---:B------:R-:W-:Y:S01]  /*3130*/  IADD3 R127, PT, PT, R131.reuse, R248, RZ ;  /* 0x000000f8837f7210 */ /* 0x040fe20007ffe0ff */
[----:B------:R-:W-:Y:S01]  /*3140*/  VIADD R124, R131, 0x2a020 ;  /* 0x0002a020837c7836 */ /* 0x000fe20000000000 */
[----:B------:R-:W-:Y:S06]  /*3150*/  UISETP.LT.AND UP0, UPT, UR27, UR33, UP0 ;  /* 0x000000211b00728c */ /* 0x000fec0008701270 */
[----:B------:R-:W-:Y:S01]  /*3160*/  PLOP3.LUT P0, PT, PT, PT, UP0, 0x80, 0x8 ;  /* 0x000000000008781c */ /* 0x000fe20003f0f008 */
[----:B------:R-:W-:Y:S01]  /*3170*/  UISETP.GT.AND UP0, UPT, UR43, UR49, UPT ;  /* 0x000000312b00728c */ /* 0x000fe2000bf04270 */
[----:B------:R-:W-:Y:S04]  /*3180*/  DEPBAR.LE SB0, 0x0 ;  /* 0x000080000000791a */ /* 0x000fe80000000000 */
[----:B------:R-:W-:Y:S06]  /*3190*/  BAR.SYNC.DEFER_BLOCKING 0x0 ;  /* 0x0000000000007b1d */ /* 0x000fec0000010000 */
        /* <DEDUP_REMOVED lines=91> */
[----:B------:R-:W1:Y:S06]  /*3750*/  LDSM.16.M88.4 R88, [R222+0x1e800] ;  /* 0x01e80000de58783b */ /* 0x000e6c0000000200 */
[----:B------:R2:W4:Y:S01]  /*3760*/  LDSM.16.M88.4 R100, [R225+0x6000] ;  /* 0x00600000e164783b */ /* 0x0005220000000200 */
[C---:B------:R-:W-:Y:S08]  /*3770*/  HMMA.16816.F32 R4, R108.reuse, R112, R4 ;  /* 0x000000706c04723c */ /* 0x040ff00000001804 */
[C---:B------:R-:W-:Y:S01]  /*3780*/  HMMA.16816.F32 R8, R108.reuse, R114, R8 ;  /* 0x000000726c08723c */ /* 0x040fe20000001808 */
[----:B------:R-:W-:Y:S07]  /*3790*/  LDSM.16.M88.4 R112, [R221+0x1e000] ;  /* 0x01e00000dd70783b */ /* 0x000fee0000000200 */
[C---:B---3--:R-:W-:Y:S03]  /*37a0*/  HMMA.16816.F32 R12, R108.reuse, R84, R12 ;  /* 0x000000546c0c723c */ /* 0x048fe6000000180c */
[----:B--2---:R-:W-:Y:S05]  /*37b0*/  SEL R225, R246, 0xffffffc0, !P3 ;  /* 0xffffffc0f6e17807 */ /* 0x004fea0005800000 */
[----:B------:R-:W-:Y:S01]  /*37c0*/  HMMA.16816.F32 R16, R108, R86, R16 ;  /* 0x000000566c10723c */ /* 0x000fe20000001810 */
[----:B------:R2:W3:Y:S06]  /*37d0*/  LDSM.16.M88.4 R84, [R220+0x1e800] ;  /* 0x01e80000dc54783b */ /* 0x0004ec0000000200 */
[----:B------:R4:W3:Y:S01]  /*37e0*/  LDSM.16.M88.4 R108, [R224+0x6000] ;  /* 0x00600000e06c783b */ /* 0x0008e20000000200 */
[C---:B------:R-:W-:Y:S08]  /*37f0*/  HMMA.16816.F32 R4, R92.reuse, R96, R4 ;  /* 0x000000605c04723c */ /* 0x040ff00000001804 */
[C---:B------:R-:W-:Y:S08]  /*3800*/  HMMA.16816.F32 R8, R92.reuse, R98, R8 ;  /* 0x000000625c08723c */ /* 0x040ff00000001808 */
[C---:B-1----:R-:W-:Y:S03]  /*3810*/  HMMA.16816.F32 R12, R92.reuse, R88, R12 ;  /* 0x000000585c0c723c */ /* 0x042fe6000000180c */
[-C--:B--2---:R-:W-:Y:S02]  /*3820*/  IADD3 R220, PT, PT, R225, R223.reuse, RZ ;  /* 0x000000dfe1dc7210 */ /* 0x084fe40007ffe0ff */
[----:B----4-:R-:W-:Y:S03]  /*3830*/  SEL R224, R247, 0xffffffe0, !P4 ;  /* 0xffffffe0f7e07807 */ /* 0x010fe60006000000 */
[----:B------:R-:W-:Y:S03]  /*3840*/  HMMA.16816.F32 R16, R92, R90, R16 ;  /* 0x0000005a5c10723c */ /* 0x000fe60000001810 */
[C---:B------:R-:W-:Y:S05]  /*3850*/  IADD3 R222, PT, PT, R224.reuse, R223, RZ ;  /* 0x000000dfe0de7210 */ /* 0x040fea0007ffe0ff */
        /* <DEDUP_REMOVED lines=17> */
[----:B------:R4:W-:Y:S01]  /*3970*/  MUFU.TANH R116, R6 ;  /* 0x0000000600747308 */ /* 0x0009e20000002400 */
[C---:B--2---:R-:W-:Y:S09]  /*3980*/  HMMA.16816.F32 R12, R108.reuse, R84, R12 ;  /* 0x000000546c0c723c */ /* 0x044ff2000000180c */
[----:B------:R2:W-:Y:S01]  /*3990*/  MUFU.TANH R119, R9 ;  /* 0x0000000900777308 */ /* 0x0005e20000002400 */
[----:B-1----:R-:W-:Y:S01]  /*39a0*/  @!P0 LOP3.LUT R4, R215, 0x6, RZ, 0xc0, !PT ;  /* 0x00000006d7048812 */ /* 0x002fe200078ec0ff */
[----:B------:R-:W-:Y:S03]  /*39b0*/  HMMA.16816.F32 R16, R108, R86, R16 ;  /* 0x000000566c10723c */ /* 0x000fe60000001810 */
[----:B------:R-:W-:Y:S02]  /*39c0*/  @!P0 LOP3.LUT R4, R4, 0xe0, R229, 0xf8, !PT ;  /* 0x000000e004048812 */ /* 0x000fe400078ef8e5 */
[----:B------:R-:W-:Y:S03]  /*39d0*/  LEA R109, R0, UR4, 0x1 ;  /* 0x00000004006d7c11 */ /* 0x000fe6000f8e08ff */
[----:B------:R1:W1:Y:S01]  /*39e0*/  MUFU.TANH R117, R7 ;  /* 0x0000000700757308 */ /* 0x0002620000002400 */
[----:B----4-:R-:W-:Y:S02]  /*39f0*/  MOV R6, UR36 ;  /* 0x0000002400067c02 */ /* 0x010fe40008000f00 */
[C---:B------:R-:W-:Y:S01]  /*3a00*/  IADD3 R108, PT, PT, R109.reuse, R224, RZ ;  /* 0x000000e06d6c7210 */ /* 0x040fe20007ffe0ff */
[----:B------:R-:W-:Y:S01]  /*3a10*/  IMAD.IADD R112, R109, 0x1, R225 ;  /* 0x000000016d707824 */ /* 0x000fe200078e02e1 */
[----:B------:R-:W-:Y:S01]  /*3a20*/  @!P0 LEA R6, R6, R4, 0x6 ;  /* 0x0000000406068211 */ /* 0x000fe200078e30ff */
[----:B---3--:R-:W-:Y:S02]  /*3a30*/  IMAD.MOV.U32 R4, RZ, RZ, R114 ;  /* 0x000000ffff047224 */ /* 0x008fe400078e0072 */
[----:B------:R-:W-:Y:S02]  /*3a40*/  FMUL.FTZ R12, R12, UR10 ;  /* 0x0000000a0c0c7c20 */ /* 0x000fe40008410000 */
[----:B------:R3:W-:Y:S01]  /*3a50*/  MUFU.TANH R120, R10 ;  /* 0x0000000a00787308 */ /* 0x0007e20000002400 */
[----:B--2---:R-:W-:Y:S01]  /*3a60*/  @!P0 VIADDMNMX R9, R250, -R243, UR33, PT ;  /* 0x00000021fa098e46 */ /* 0x004fe2000b8009f3 */
[----:B------:R-:W-:Y:S01]  /*3a70*/  FMUL.FTZ R13, R13, UR10 ;  /* 0x0000000a0d0d7c20 */ /* 0x000fe20008410000 */
[----:B------:R-:W-:Y:S01]  /*3a80*/  FMUL.FTZ R14, R14, UR10 ;  /* 0x0000000a0e0e7c20 */ /* 0x000fe20008410000 */
[----:B------:R-:W-:Y:S01]  /*3a90*/  FMUL.FTZ R15, R15, UR10 ;  /* 0x0000000a0f0f7c20 */ /* 0x000fe20008410000 */
[-C--:B------:R-:W-:Y:S01]  /*3aa0*/  @!P0 ISETP.GE.AND P2, PT, R6, R9.reuse, PT ;  /* 0x000000090600820c */ /* 0x080fe20003f46270 */
[----:B------:R-:W-:Y:S01]  /*3ab0*/  FMUL.FTZ R16, R16, UR10 ;  /* 0x0000000a10107c20 */ /* 0x000fe20008410000 */
[----:B------:R-:W-:Y:S03]  /*3ac0*/  FMUL.FTZ R17, R17, UR10 ;  /* 0x0000000a11117c20 */ /* 0x000fe60008410000 */
[----:B------:R2:W4:Y:S01]  /*3ad0*/  MUFU.TANH R115, R5 ;  /* 0x0000000500737308 */ /* 0x0005220000002400 */
[----:B-1----:R-:W-:Y:S01]  /*3ae0*/  FMUL.FTZ R7, R231, 1.4426950216293334961 ;  /* 0x3fb8aa3be7077820 */ /* 0x002fe20000410000 */
[----:B------:R-:W-:Y:S01]  /*3af0*/  @!P0 FSEL R4, R114, -INF , !P2 ;  /* 0xff80000072048808 */ /* 0x000fe20005000000 */
[----:B------:R-:W-:Y:S01]  /*3b00*/  FMUL.FTZ R18, R18, UR10 ;  /* 0x0000000a12127c20 */ /* 0x000fe20008410000 */
[----:B------:R-:W-:Y:S01]  /*3b10*/  FMUL.FTZ R19, R19, UR10 ;  /* 0x0000000a13137c20 */ /* 0x000fe20008410000 */
[----:B------:R-:W-:Y:S01]  /*3b20*/  IADD3 R113, PT, PT, R224, R112, RZ ;  /* 0x00000070e0717210 */ /* 0x000fe20007ffe0ff */
[----:B------:R-:W-:Y:S01]  /*3b30*/  FFMA.FTZ R114, -R114, R114, 1 ;  /* 0x3f80000072727423 */ /* 0x000fe20000010172 */
[----:B------:R-:W-:Y:S03]  /*3b40*/  FSEL R7, R7, RZ, P1 ;  /* 0x000000ff07077208 */ /* 0x000fe60000800000 */
[----:B------:R4:W-:Y:S01]  /*3b50*/  MUFU.TANH R121, R11 ;  /* 0x0000000b00797308 */ /* 0x0009e20000002400 */
[----:B---3--:R-:W-:Y:S01]  /*3b60*/  @!P0 IADD3 R10, PT, PT, R6, 0x1, RZ ;  /* 0x00000001060a8810 */ /* 0x008fe20007ffe0ff */
[----:B------:R-:W-:Y:S01]  /*3b70*/  FMUL.FTZ R114, R114, UR10 ;  /* 0x0000000a72727c20 */ /* 0x000fe20008410000 */
[----:B------:R-:W-:Y:S01]  /*3b80*/  FSETP.NEU.FTZ.AND P1, PT, R230, -INF , PT ;  /* 0xff800000e600780b */ /* 0x000fe20003f3d000 */
[--C-:B------:R-:W-:Y:S01]  /*3b90*/  FFMA.FTZ R226, R4, UR9, -R7.reuse ;  /* 0x0000000904e27c23 */ /* 0x100fe20008010807 */
[----:B------:R-:W-:Y:S01]  /*3ba0*/  @!P0 ISETP.GE.AND P2, PT, R10, R9, PT ;  /* 0x000000090a00820c */ /* 0x000fe20003f46270 */
[----:B------:R-:W-:Y:S04]  /*3bb0*/  FMUL.FTZ R4, R230, 1.4426950216293334961 ;  /* 0x3fb8aa3be6047820 */ /* 0x000fe80000410000 */
[----:B------:R1:W3:Y:S01]  /*3bc0*/  MUFU.TANH R118, R8 ;  /* 0x0000000800767308 */ /* 0x0002e20000002400 */
[----:B--2---:R-:W-:Y:S02]  /*3bd0*/  @!P0 VIADDMNMX R5, R250, -R242, UR33, PT ;  /* 0x00000021fa058e46 */ /* 0x004fe4000b8009f2 */
[----:B------:R-:W-:Y:S02]  /*3be0*/  FSEL R4, R4, RZ, P1 ;  /* 0x000000ff04047208 */ /* 0x000fe40000800000 */
[----:B------:R-:W-:Y:S02]  /*3bf0*/  @!P0 ISETP.GE.AND P1, PT, R10, R5, PT ;  /* 0x000000050a00820c */ /* 0x000fe40003f26270 */
[----:B------:R-:W-:Y:S03]  /*3c00*/  MOV R10, R117 ;  /* 0x00000075000a7202 */ /* 0x000fe60000000f00 */
[----:B------:R3:W2:Y:S01]  /*3c10*/  MUFU.TANH R122, R12 ;  /* 0x0000000c007a7308 */ /* 0x0006a20000002400 */
[-C--:B----4-:R-:W-:Y:S02]  /*3c20*/  MOV R11, R115.reuse ;  /* 0x00000073000b7202 */ /* 0x090fe40000000f00 */
[C---:B------:R-:W-:Y:S01]  /*3c30*/  @!P0 FSEL R11, R115.reuse, -INF , !P2 ;  /* 0xff800000730b8808 */ /* 0x040fe20005000000 */
[----:B------:R-:W-:Y:S01]  /*3c40*/  FFMA.FTZ R115, -R115, R115, 1 ;  /* 0x3f80000073737423 */ /* 0x000fe20000010173 */
[----:B------:R-:W-:Y:S02]  /*3c50*/  @!P0 ISETP.GE.AND P2, PT, R6, R5, PT ;  /* 0x000000050600820c */ /* 0x000fe40003f46270 */
[----:B------:R-:W-:Y:S01]  /*3c60*/  @!P0 FSEL R10, R117, -INF , !P1 ;  /* 0xff800000750a8808 */ /* 0x000fe20004800000 */
[--C-:B------:R-:W-:Y:S01]  /*3c70*/  FFMA.FTZ R211, R11, UR9, -R7.reuse ;  /* 0x000000090bd37c23 */ /* 0x100fe20008010807 */
[----:B-1----:R-:W-:Y:S01]  /*3c80*/  IMAD.MOV.U32 R8, RZ, RZ, R116 ;  /* 0x000000ffff087224 */ /* 0x002fe200078e0074 */
[----:B------:R-:W-:Y:S01]  /*3c90*/  @!P0 FSEL R8, R116, -INF , !P2 ;  /* 0xff80000074088808 */ /* 0x000fe20005000000 */
[----:B------:R-:W1:Y:S01]  /*3ca0*/  MUFU.TANH R123, R13 ;  /* 0x0000000d007b7308 */ /* 0x000e620000002400 */
[--C-:B------:R-:W-:Y:S01]  /*3cb0*/  FFMA.FTZ R203, R10, UR9, -R4.reuse ;  /* 0x000000090acb7c23 */ /* 0x100fe20008010804 */
[----:B------:R-:W-:Y:S01]  /*3cc0*/  @!P0 IADD3 R10, PT, PT, R6, 0x9, RZ ;  /* 0x00000009060a8810 */ /* 0x000fe20007ffe0ff */
[----:B------:R-:W-:Y:S01]  /*3cd0*/  FMUL.FTZ R115, R115, UR10 ;  /* 0x0000000a73737c20 */ /* 0x000fe20008410000 */
[----:B------:R-:W-:Y:S01]  /*3ce0*/  FFMA.FTZ R204, R8, UR9, -R4 ;  /* 0x0000000908cc7c23 */ /* 0x000fe20008010804 */
[----:B------:R-:W-:Y:S01]  /*3cf0*/  @!P0 IADD3 R8, PT, PT, R6, 0x8, RZ ;  /* 0x0000000806088810 */ /* 0x000fe20007ffe0ff */
[----:B---3--:R-:W-:Y:S01]  /*3d00*/  IMAD.MOV.U32 R12, RZ, RZ, R118 ;  /* 0x000000ffff0c7224 */ /* 0x008fe200078e0076 */
[----:B------:R-:W-:Y:S03]  /*3d10*/  MOV R11, R119 ;  /* 0x00000077000b7202 */ /* 0x000fe60000000f00 */
[----:B------:R-:W3:Y:S01]  /*3d20*/  MUFU.TANH R125, R14 ;  /* 0x0000000e007d7308 */ /* 0x000ee20000002400 */
[-C--:B------:R-:W-:Y:S04]  /*3d30*/  @!P0 ISETP.GE.AND P1, PT, R8, R9.reuse, PT ;  /* 0x000000090800820c */ /* 0x080fe80003f26270 */
[C---:B------:R-:W-:Y:S01]  /*3d40*/  @!P0 FSEL R12, R118.reuse, -INF , !P1 ;  /* 0xff800000760c8808 */ /* 0x040fe20004800000 */
[----:B------:R-:W-:Y:S01]  /*3d50*/  FFMA.FTZ R118, -R118, R118, 1 ;  /* 0x3f80000076767423 */ /* 0x000fe20000010176 */
[----:B------:R-:W-:Y:S03]  /*3d60*/  @!P0 ISETP.GE.AND P1, PT, R10, R9, PT ;  /* 0x000000090a00820c */ /* 0x000fe60003f26270 */
[----:B------:R-:W-:Y:S01]  /*3d70*/  MUFU.TANH R126, R15 ;  /* 0x0000000f007e7308 */ /* 0x000fe20000002400 */
[--C-:B------:R-:W-:Y:S01]  /*3d80*/  FFMA.FTZ R210, R12, UR9, -R7.reuse ;  /* 0x000000090cd27c23 */ /* 0x100fe20008010807 */
[C---:B------:R-:W-:Y:S01]  /*3d90*/  @!P0 FSEL R11, R119.reuse, -INF , !P1 ;  /* 0xff800000770b8808 */ /* 0x040fe20004800000 */
[----:B--2---:R-:W-:Y:S01]  /*3da0*/  IMAD.MOV.U32 R12, RZ, RZ, R122 ;  /* 0x000000ffff0c7224 */ /* 0x004fe200078e007a */
[----:B------:R-:W-:Y:S01]  /*3db0*/  @!P0 ISETP.GE.AND P1, PT, R8, R5, PT ;  /* 0x000000050800820c */ /* 0x000fe20003f26270 */
[----:B------:R-:W-:Y:S02]  /*3dc0*/  IMAD.MOV.U32 R8, RZ, RZ, R120 ;  /* 0x000000ffff087224 */ /* 0x000fe400078e0078 */
[----:B------:R-:W-:Y:S01]  /*3dd0*/  FFMA.FTZ R119, -R119, R119, 1 ;  /* 0x3f80000077777423 */ /* 0x000fe20000010177 */
[--C-:B------:R-:W-:Y:S01]  /*3de0*/  FFMA.FTZ R209, R11, UR9, -R7.reuse ;  /* 0x000000090bd17c23 */ /* 0x100fe20008010807 */
[----:B------:R-:W-:Y:S01]  /*3df0*/  @!P0 FSEL R8, R120, -INF , !P1 ;  /* 0xff80000078088808 */ /* 0x000fe20004800000 */
[----:B------:R-:W2:Y:S01]  /*3e00*/  MUFU.TANH R128, R16 ;  /* 0x0000001000807308 */ /* 0x000ea20000002400 */
[----:B------:R-:W-:Y:S01]  /*3e10*/  @!P0 ISETP.GE.AND P1, PT, R10, R5, PT ;  /* 0x000000050a00820c */ /* 0x000fe20003f26270 */
[----:B------:R-:W-:Y:S01]  /*3e20*/  FMUL.FTZ R118, R118, UR10 ;  /* 0x0000000a76767c20 */ /* 0x000fe20008410000 */
[----:B------:R-:W-:Y:S01]  /*3e30*/  MOV R10, R121 ;  /* 0x00000079000a7202 */ /* 0x000fe20000000f00 */
[--C-:B------:R-:W-:Y:S01]  /*3e40*/  FFMA.FTZ R202, R8, UR9, -R4.reuse ;  /* 0x0000000908ca7c23 */ /* 0x100fe20008010804 */
[----:B------:R-:W-:Y:S01]  /*3e50*/  @!P0 FSEL R10, R121, -INF , !P1 ;  /* 0xff800000790a8808 */ /* 0x000fe20004800000 */
[----:B------:R-:W-:Y:S01]  /*3e60*/  FMUL.FTZ R119, R119, UR10 ;  /* 0x0000000a77777c20 */ /* 0x000fe20008410000 */
[----:B------:R-:W-:Y:S03]  /*3e70*/  @!P0 IADD3 R8, PT, PT, R6, 0x10, RZ ;  /* 0x0000001006088810 */ /* 0x000fe60007ffe0ff */
[----:B------:R-:W4:Y:S01]  /*3e80*/  MUFU.TANH R129, R17 ;  /* 0x0000001100817308 */ /* 0x000f220000002400 */
[----:B-1----:R-:W-:Y:S01]  /*3e90*/  MOV R11, R123 ;  /* 0x0000007b000b7202 */ /* 0x002fe20000000f00 */
[----:B------:R-:W-:Y:S01]  /*3ea0*/  FFMA.FTZ R201, R10, UR9, -R4 ;  /* 0x000000090ac97c23 */ /* 0x000fe20008010804 */
[-C--:B------:R-:W-:Y:S02]  /*3eb0*/  @!P0 ISETP.GE.AND P1, PT, R8, R9.reuse, PT ;  /* 0x000000090800820c */ /* 0x080fe40003f26270 */
[----:B------:R-:W-:Y:S02]  /*3ec0*/  @!P0 IADD3 R10, PT, PT, R6, 0x11, RZ ;  /* 0x00000011060a8810 */ /* 0x000fe40007ffe0ff */
[----:B------:R-:W-:Y:S03]  /*3ed0*/  @!P0 FSEL R12, R122, -INF , !P1 ;  /* 0xff8000007a0c8808 */ /* 0x000fe60004800000 */
[----:B------:R-:W1:Y:S01]  /*3ee0*/  MUFU.TANH R130, R18 ;  /* 0x0000001200827308 */ /* 0x000e620000002400 */
[----:B------:R-:W-:Y:S01]  /*3ef0*/  @!P0 ISETP.GE.AND P1, PT, R10, R9, PT ;  /* 0x000000090a00820c */ /* 0x000fe20003f26270 */
[----:B------:R-:W-:Y:S01]  /*3f00*/  FFMA.FTZ R122, -R122, R122, 1 ;  /* 0x3f8000007a7a7423 */ /* 0x000fe2000001017a */
[----:B------:R-:W-:Y:S02]  /*3f10*/  FFMA.FTZ R208, R12, UR9, -R7 ;  /* 0x000000090cd07c23 */ /* 0x000fe40008010807 */
[C---:B------:R-:W-:Y:S01]  /*3f20*/  @!P0 FSEL R11, R123.reuse, -INF , !P1 ;  /* 0xff8000007b0b8808 */ /* 0x040fe20004800000 */
[----:B------:R-:W-:Y:S01]  /*3f30*/  FFMA.FTZ R123, -R123, R123, 1 ;  /* 0x3f8000007b7b7423 */ /* 0x000fe2000001017b */
[-C--:B------:R-:W-:Y:S01]  /*3f40*/  @!P0 ISETP.GE.AND P1, PT, R8, R5.reuse, PT ;  /* 0x000000050800820c */ /* 0x080fe20003f26270 */
[----:B---3--:R-:W-:Y:S02]  /*3f50*/  IMAD.MOV.U32 R8, RZ, RZ, R125 ;  /* 0x000000ffff087224 */ /* 0x008fe400078e007d */
[----:B------:R-:W3:Y:S01]  /*3f60*/  MUFU.TANH R196, R19 ;  /* 0x0000001300c47308 */ /* 0x000ee20000002400 */
[--C-:B------:R-:W-:Y:S01]  /*3f70*/  FFMA.FTZ R207, R11, UR9, -R7.reuse ;  /* 0x000000090bcf7c23 */ /* 0x100fe20008010807 */
[----:B------:R-:W-:Y:S01]  /*3f80*/  @!P0 FSEL R8, R125, -INF , !P1 ;  /* 0xff8000007d088808 */ /* 0x000fe20004800000 */
[----:B------:R-:W-:Y:S01]  /*3f90*/  FMUL.FTZ R122, R122, UR10 ;  /* 0x0000000a7a7a7c20 */ /* 0x000fe20008410000 */
[----:B------:R-:W-:Y:S01]  /*3fa0*/  @!P0 ISETP.GE.AND P1, PT, R10, R5, PT ;  /* 0x000000050a00820c */ /* 0x000fe20003f26270 */
[----:B--2---:R-:W-:Y:S01]  /*3fb0*/  IMAD.MOV.U32 R10, RZ, RZ, R128 ;  /* 0x000000ffff0a7224 */ /* 0x004fe200078e0080 */
[----:B------:R-:W-:Y:S01]  /*3fc0*/  MOV R11, R126 ;  /* 0x0000007e000b7202 */ /* 0x000fe20000000f00 */
[--C-:B------:R-:W-:Y:S01]  /*3fd0*/  FFMA.FTZ R200, R8, UR9, -R4.reuse ;  /* 0x0000000908c87c23 */ /* 0x100fe20008010804 */
[----:B------:R-:W-:Y:S02]  /*3fe0*/  @!P0 IADD3 R8, PT, PT, R6, 0x18, RZ ;  /* 0x0000001806088810 */ /* 0x000fe40007ffe0ff */
[----:B------:R-:W-:Y:S01]  /*3ff0*/  MUFU.EX2 R226, R226 ;  /* 0x000000e200e27308 */ /* 0x000fe20000000800 */
[----:B------:R-:W-:Y:S01]  /*4000*/  @!P0 FSEL R11, R126, -INF , !P1 ;  /* 0xff8000007e0b8808 */ /* 0x000fe20004800000 */
[----:B------:R-:W-:Y:S01]  /*4010*/  FMUL.FTZ R123, R123, UR10 ;  /* 0x0000000a7b7b7c20 */ /* 0x000fe20008410000 */
[-C--:B------:R-:W-:Y:S02]  /*4020*/  @!P0 ISETP.GE.AND P1, PT, R8, R9.reuse, PT ;  /* 0x000000090800820c */ /* 0x080fe40003f26270 */
[----:B------:R-:W-:Y:S01]  /*4030*/  @!P0 IADD3 R6, PT, PT, R6, 0x19, RZ ;  /* 0x0000001906068810 */ /* 0x000fe20007ffe0ff */
[----:B------:R-:W-:Y:S01]  /*4040*/  FFMA.FTZ R199, R11, UR9, -R4 ;  /* 0x000000090bc77c23 */ /* 0x000fe20008010804 */
[----:B------:R-:W-:Y:S03]  /*4050*/  @!P0 FSEL R10, R128, -INF , !P1 ;  /* 0xff800000800a8808 */ /* 0x000fe60004800000 */
[----:B------:R-:W2:Y:S01]  /*4060*/  MUFU.EX2 R211, R211 ;  /* 0x000000d300d37308 */ /* 0x000ea20000000800 */
[----:B------:R-:W-:Y:S01]  /*4070*/  @!P0 ISETP.GE.AND P1, PT, R6, R9, PT ;  /* 0x000000090600820c */ /* 0x000fe20003f26270 */
[----:B------:R-:W-:Y:S01]  /*4080*/  FFMA.FTZ R128, -R128, R128, 1 ;  /* 0x3f80000080807423 */ /* 0x000fe20000010180 */
[-C--:B----4-:R-:W-:Y:S01]  /*4090*/  MOV R9, R129.reuse ;  /* 0x0000008100097202 */ /* 0x090fe20000000f00 */
[--C-:B------:R-:W-:Y:S01]  /*40a0*/  FFMA.FTZ R206, R10, UR9, -R7.reuse ;  /* 0x000000090ace7c23 */ /* 0x100fe20008010807 */
[C---:B------:R-:W-:Y:S01]  /*40b0*/  @!P0 FSEL R9, R129.reuse, -INF , !P1 ;  /* 0xff80000081098808 */ /* 0x040fe20004800000 */
[----:B------:R-:W-:Y:S01]  /*40c0*/  FFMA.FTZ R129, -R129, R129, 1 ;  /* 0x3f80000081817423 */ /* 0x000fe20000010181 */
[-C--:B------:R-:W-:Y:S01]  /*40d0*/  @!P0 ISETP.GE.AND P1, PT, R8, R5.reuse, PT ;  /* 0x000000050800820c */ /* 0x080fe20003f26270 */
[----:B-1----:R-:W-:Y:S02]  /*40e0*/  IMAD.MOV.U32 R8, RZ, RZ, R130 ;  /* 0x000000ffff087224 */ /* 0x002fe400078e0082 */
[----:B------:R-:W-:Y:S01]  /*40f0*/  MUFU.EX2 R204, R204 ;  /* 0x000000cc00cc7308 */ /* 0x000fe20000000800 */
[----:B------:R-:W-:Y:S01]  /*4100*/  FFMA.FTZ R7, R9, UR9, -R7 ;  /* 0x0000000909077c23 */ /* 0x000fe20008010807 */
[----:B------:R-:W-:Y:S01]  /*4110*/  @!P0 FSEL R8, R130, -INF , !P1 ;  /* 0xff80000082088808 */ /* 0x000fe20004800000 */
[----:B------:R-:W-:Y:S01]  /*4120*/  FMUL.FTZ R128, R128, UR10 ;  /* 0x0000000a80807c20 */ /* 0x000fe20008410000 */
[----:B------:R-:W-:Y:S01]  /*4130*/  @!P0 ISETP.GE.AND P1, PT, R6, R5, PT ;  /* 0x000000050600820c */ /* 0x000fe20003f26270 */
[----:B------:R-:W-:Y:S01]  /*4140*/  FMUL.FTZ R129, R129, UR10 ;  /* 0x0000000a81817c20 */ /* 0x000fe20008410000 */
[----:B---3--:R-:W-:Y:S01]  /*4150*/  MOV R5, R196 ;  /* 0x000000c400057202 */ /* 0x008fe20000000f00 */
[--C-:B------:R-:W-:Y:S01]  /*4160*/  FFMA.FTZ R198, R8, UR9, -R4.reuse ;  /* 0x0000000908c67c23 */ /* 0x100fe20008010804 */
[----:B------:R-:W-:Y:S02]  /*4170*/  @!P0 FSEL R5, R196, -INF , !P1 ;  /* 0xff800000c4058808 */ /* 0x000fe40004800000 */
[----:B------:R-:W1:Y:S01]  /*4180*/  MUFU.EX2 R203, R203 ;  /* 0x000000cb00cb7308 */ /* 0x000e620000000800 */
[----:B--2---:R-:W-:Y:S02]  /*4190*/  F2FP.F16.F32.PACK_AB R8, R211, R226 ;  /* 0x000000e2d308723e */ /* 0x004fe400000000ff */
[----:B------:R-:W-:Y:S01]  /*41a0*/  FFMA.FTZ R4, R5, UR9, -R4 ;  /* 0x0000000905047c23 */ /* 0x000fe20008010804 */
[----:B------:R-:W-:Y:S02]  /*41b0*/  IADD3 R5, PT, PT, R131, 0x2a000, RZ ;  /* 0x0002a00083057810 */ /* 0x000fe40007ffe0ff */
[----:B------:R-:W-:Y:S04]  /*41c0*/  STS [R131+0x2a000], R8 ;  /* 0x02a0000883007388 */ /* 0x000fe80000000800 */
[----:B------:R1:W-:Y:S01]  /*41d0*/  MUFU.EX2 R205, R7 ;  /* 0x0000000700cd7308 */ /* 0x0003e20000000800 */
[----:B------:R-:W-:Y:S09]  /*41e0*/  @P5 IADD3 R124, PT, PT, R5, -0x20, RZ ;  /* 0xffffffe0057c5810 */ /* 0x000ff20007ffe0ff */
[----:B------:R-:W-:Y:S10]  /*41f0*/  MUFU.EX2 R210, R210 ;  /* 0x000000d200d27308 */ /* 0x000ff40000000800 */
[----:B------:R-:W2:Y:S01]  /*4200*/  MUFU.EX2 R209, R209 ;  /* 0x000000d100d17308 */ /* 0x000ea20000000800 */
[----:B-1----:R-:W-:Y:S05]  /*4210*/  F2FP.F16.F32.PACK_AB R7, R203, R204 ;  /* 0x000000cccb07723e */ /* 0x002fea00000000ff */
[----:B------:R1:W-:Y:S04]  /*4220*/  STS [R131+0x2a400], R7 ;  /* 0x02a4000783007388 */ /* 0x0003e80000000800 */
[----:B------:R-:W-:Y:S10]  /*4230*/  MUFU.EX2 R202, R202 ;  /* 0x000000ca00ca7308 */ /* 0x000ff40000000800 */
[----:B------:R-:W3:Y:S01]  /*4240*/  MUFU.EX2 R201, R201 ;  /* 0x000000c900c97308 */ /* 0x000ee20000000800 */
[----:B--2---:R-:W-:Y:S05]  /*4250*/  F2FP.F16.F32.PACK_AB R6, R209, R210 ;  /* 0x000000d2d106723e */ /* 0x004fea00000000ff */
[----:B------:R2:W-:Y:S04]  /*4260*/  STS [R127+0x2a000], R6 ;  /* 0x02a000067f007388 */ /* 0x0005e80000000800 */
[----:B------:R-:W-:Y:S10]  /*4270*/  MUFU.EX2 R208, R208 ;  /* 0x000000d000d07308 */ /* 0x000ff40000000800 */
[----:B------:R-:W4:Y:S01]  /*4280*/  MUFU.EX2 R207, R207 ;  /* 0x000000cf00cf7308 */ /* 0x000f220000000800 */
[----:B---3--:R-:W-:Y:S05]  /*4290*/  F2FP.F16.F32.PACK_AB R5, R201, R202 ;  /* 0x000000cac905723e */ /* 0x008fea00000000ff */
[----:B------:R-:W-:Y:S04]  /*42a0*/  STS [R127+0x2a400], R5 ;  /* 0x02a400057f007388 */ /* 0x000fe80000000800 */
[----:B------:R4:W-:Y:S10]  /*42b0*/  MUFU.EX2 R197, R4 ;  /* 0x0000000400c57308 */ /* 0x0009f40000000800 */
[----:B------:R-:W-:Y:S10]  /*42c0*/  MUFU.EX2 R200, R200 ;  /* 0x000000c800c87308 */ /* 0x000ff40000000800 */
[----:B------:R-:W1:Y:S01]  /*42d0*/  MUFU.EX2 R199, R199 ;  /* 0x000000c700c77308 */ /* 0x000e620000000800 */
[----:B----4-:R-:W-:Y:S05]  /*42e0*/  F2FP.F16.F32.PACK_AB R4, R207, R208 ;  /* 0x000000d0cf04723e */ /* 0x010fea00000000ff */
[----:B------:R3:W-:Y:S04]  /*42f0*/  STS [R124], R4 ;  /* 0x000000047c007388 */ /* 0x0007e80000000800 */
[----:B------:R-:W2:Y:S10]  /*4300*/  MUFU.EX2 R206, R206 ;  /* 0x000000ce00ce7308 */ /* 0x000eb40000000800 */
[----:B------:R-:W4:Y:S01]  /*4310*/  MUFU.EX2 R198, R198 ;  /* 0x000000c600c67308 */ /* 0x000f220000000800 */
[----:B-1----:R-:W-:Y:S05]  /*4320*/  F2FP.F16.F32.PACK_AB R7, R199, R200 ;  /* 0x000000c8c707723e */ /* 0x002fea00000000ff */
[----:B------:R-:W-:Y:S01]  /*4330*/  STS [R124+0x400], R7 ;  /* 0x000400077c007388 */ /* 0x000fe20000000800 */
[----:B--2---:R-:W-:Y:S01]  /*4340*/  F2FP.F16.F32.PACK_AB R6, R205, R206 ;  /* 0x000000cecd06723e */ /* 0x004fe200000000ff */
[----:B---3--:R-:W-:Y:S01]  /*4350*/  IMAD.IADD R4, R248, 0x1, R124 ;  /* 0x00000001f8047824 */ /* 0x008fe200078e027c */
[----:B----4-:R-:W-:Y:S04]  /*4360*/  F2FP.F16.F32.PACK_AB R5, R197, R198 ;  /* 0x000000c6c505723e */ /* 0x010fe800000000ff */
[----:B------:R-:W-:Y:S06]  /*4370*/  STS [R4], R6 ;  /* 0x0000000604007388 */ /* 0x000fec0000000800 */
[----:B------:R-:W-:Y:S06]  /*4380*/  STS [R4+0x400], R5 ;  /* 0x0004000504007388 */ /* 0x000fec0000000800 */
[----:B------:R-:W-:Y:S06]  /*4390*/  LDSM.16.M88.4 R16, [R109+0x10000] ;  /* 0x010000006d10783b */ /* 0x000fec0000000200 */
[----:B------:R-:W1:Y:S06]  /*43a0*/  LDSM.16.M88.4 R8, [R223+0x20000] ;  /* 0x02000000df08783b */ /* 0x000e6c0000000200 */
[----:B------:R-:W2:Y:S06]  /*43b0*/  LDSM.16.M88.4 R84, [R223+0x20800] ;  /* 0x02080000df54783b */ /* 0x000eac0000000200 */
[----:B------:R-:W-:Y:S06]  /*43c0*/  LDSM.16.M88.4 R88, [R108+0x10000] ;  /* 0x010000006c58783b */ /* 0x000fec0000000200 */
[----:B------:R-:W3:Y:S06]  /*43d0*/  LDSM.16.M88.4 R92, [R222+0x20000] ;  /* 0x02000000de5c783b */ /* 0x000eec0000000200 */
[----:B------:R-:W4:Y:S06]  /*43e0*/  LDSM.16.M88.4 R96, [R222+0x20800] ;  /* 0x02080000de60783b */ /* 0x000f2c0000000200 */
[----:B------:R-:W-:Y:S06]  /*43f0*/  LDSM.16.M88.4 R100, [R112+0x10000] ;  /* 0x010000007064783b */ /* 0x000fec0000000200 */
[----:B------:R-:W4:Y:S01]  /*4400*/  LDSM.16.M88.4 R104, [R220+0x20000] ;  /* 0x02000000dc68783b */ /* 0x000f220000000200 */
[C---:B-1----:R-:W-:Y:S08]  /*4410*/  HMMA.16816.F32 R4, R16.reuse, R8, RZ ;  /* 0x000000081004723c */ /* 0x042ff000000018ff */
        /* <DEDUP_REMOVED lines=11> */
[C---:B------:R-:W-:Y:S01]  /*44d0*/  HMMA.16816.F32 R4, R100.reuse, R104, R4 ;  /* 0x000000686404723c */ /* 0x040fe20000001804 */
[----:B------:R-:W-:Y:S02]  /*44e0*/  MOV R104, UR16 ;  /* 0x0000001000687c02 */ /* 0x000fe40008000f00 */
[----:B------:R-:W-:Y:S02]  /*44f0*/  MOV R105, UR17 ;  /* 0x0000001100697c02 */ /* 0x000fe40008000f00 */
[C---:B------:R-:W-:Y:S03]  /*4500*/  LEA R110, P0, R232.reuse, R104, 0x2 ;  /* 0x00000068e86e7211 */ /* 0x040fe600078010ff */
[C---:B------:R-:W-:Y:S03]  /*4510*/  HMMA.16816.F32 R8, R100.reuse, R106, R8 ;  /* 0x0000006a6408723c */ /* 0x040fe60000001808 */
[----:B------:R-:W-:Y:S02]  /*4520*/  LEA.HI.X R111, R232, R105, RZ, 0x2, P0 ;  /* 0x00000069e86f7211 */ /* 0x000fe400000f14ff */
[----:B------:R-:W-:Y:S03]  /*4530*/  LDSM.16.M88.4 R104, [R223+0x22800] ;  /* 0x02280000df68783b */ /* 0x000fe60000000200 */
[C---:B-1----:R-:W-:Y:S03]  /*4540*/  HMMA.16816.F32 R12, R100.reuse, R84, R12 ;  /* 0x00000054640c723c */ /* 0x042fe6000000180c */
[----:B------:R-:W4:Y:S06]  /*4550*/  LDG.E R227, desc[UR34][R110.64] ;  /* 0x000000226ee37981 */ /* 0x000f2c000c1e1900 */
[----:B------:R1:W4:Y:S01]  /*4560*/  LDG.E R228, desc[UR34][R110.64+0x20] ;  /* 0x000020226ee47981 */ /* 0x000322000c1e1900 */
[----:B------:R-:W-:Y:S05]  /*4570*/  HMMA.16816.F32 R16, R100, R86, R16 ;  /* 0x000000566410723c */ /* 0x000fea0000001810 */
[----:B------:R-:W-:Y:S03]  /*4580*/  LDSM.16.M88.4 R84, [R109+0x12000] ;  /* 0x012000006d54783b */ /* 0x000fe60000000200 */
[C---:B--2---:R-:W-:Y:S03]  /*4590*/  HMMA.16816.F32 R4, R88.reuse, R92, R4 ;  /* 0x0000005c5804723c */ /* 0x044fe60000001804 */
[----:B------:R-:W2:Y:S05]  /*45a0*/  LDSM.16.M88.4 R100, [R223+0x22000] ;  /* 0x02200000df64783b */ /* 0x000eaa0000000200 */
[C---:B------:R-:W-:Y:S01]  /*45b0*/  HMMA.16816.F32 R8, R88.reuse, R94, R8 ;  /* 0x0000005e5808723c */ /* 0x040fe20000001808 */
[----:B------:R-:W-:Y:S07]  /*45c0*/  LDSM.16.M88.4 R92, [R222+0x22000] ;  /* 0x02200000de5c783b */ /* 0x000fee0000000200 */
[C---:B---3--:R-:W-:Y:S08]  /*45d0*/  HMMA.16816.F32 R12, R88.reuse, R96, R12 ;  /* 0x00000060580c723c */ /* 0x048ff0000000180c */
[----:B------:R-:W-:Y:S01]  /*45e0*/  HMMA.16816.F32 R16, R88, R98, R16 ;  /* 0x000000625810723c */ /* 0x000fe20000001810 */
[----:B------:R-:W3:Y:S06]  /*45f0*/  LDSM.16.M88.4 R88, [R108+0x12000] ;  /* 0x012000006c58783b */ /* 0x000eec0000000200 */
[----:B------:R-:W1:Y:S01]  /*4600*/  LDSM.16.M88.4 R96, [R222+0x22800] ;  /* 0x02280000de60783b */ /* 0x000e620000000200 */
[C---:B--2---:R-:W-:Y:S08]  /*4610*/  HMMA.16816.F32 R4, R84.reuse, R100, R4 ;  /* 0x000000645404723c */ /* 0x044ff00000001804 */
[C---:B------:R-:W-:Y:S01]  /*4620*/  HMMA.16816.F32 R8, R84.reuse, R102, R8 ;  /* 0x000000665408723c */ /* 0x040fe20000001808 */
[----:B------:R-:W-:Y:S07]  /*4630*/  LDSM.16.M88.4 R100, [R220+0x22000] ;  /* 0x02200000dc64783b */ /* 0x000fee0000000200 */
[C---:B------:R-:W-:Y:S08]  /*4640*/  HMMA.16816.F32 R12, R84.reuse, R104, R12 ;  /* 0x00000068540c723c */ /* 0x040ff0000000180c */
        /* <DEDUP_REMOVED lines=10> */
[C---:B--2---:R-:W-:Y:S08]  /*46f0*/  HMMA.16816.F32 R4, R84.reuse, R100, R4 ;  /* 0x000000645404723c */ /* 0x044ff00000001804 */
[C---:B------:R-:W-:Y:S01]  /*4700*/  HMMA.16816.F32 R8, R84.reuse, R102, R8 ;  /* 0x000000665408723c */ /* 0x040fe20000001808 */
[----:B------:R-:W-:Y:S07]  /*4710*/  LDSM.16.M88.4 R100, [R223+0x24000] ;  /* 0x02400000df64783b */ /* 0x000fee0000000200 */
[C---:B------:R-:W-:Y:S08]  /*4720*/  HMMA.16816.F32 R12, R84.reuse, R104, R12 ;  /* 0x00000068540c723c */ /* 0x040ff0000000180c */
[----:B------:R-:W-:Y:S01]  /*4730*/  HMMA.16816.F32 R16, R84, R106, R16 ;  /* 0x0000006a5410723c */ /* 0x000fe20000001810 */
[----:B------:R-:W2:Y:S06]  /*4740*/  LDSM.16.M88.4 R84, [R109+0x14000] ;  /* 0x014000006d54783b */ /* 0x000eac0000000200 */
[----:B------:R-:W2:Y:S01]  /*4750*/  LDSM.16.M88.4 R104, [R223+0x24800] ;  /* 0x02480000df68783b */ /* 0x000ea20000000200 */
        /* <DEDUP_REMOVED lines=27> */
[----:B------:R-:W4:Y:S01]  /*4910*/  LDSM.16.M88.4 R104, [R223+0x26800] ;  /* 0x02680000df68783b */ /* 0x000f220000000200 */
[C---:B-1----:R-:W-:Y:S08]  /*4920*/  HMMA.16816.F32 R4, R88.reuse, R92, R4 ;  /* 0x0000005c5804723c */ /* 0x042ff00000001804 */
[C---:B------:R-:W-:Y:S01]  /*4930*/  HMMA.16816.F32 R8, R88.reuse, R94, R8 ;  /* 0x0000005e5808723c */ /* 0x040fe20000001808 */
[----:B------:R-:W-:Y:S06]  /*4940*/  LDSM.16.M88.4 R92, [R108+0x16000] ;  /* 0x016000006c5c783b */ /* 0x000fec0000000200 */
[----:B------:R-:W1:Y:S01]  /*4950*/  LDSM.16.M88.4 R108, [R222+0x26000] ;  /* 0x02600000de6c783b */ /* 0x000e620000000200 */
[C---:B---3--:R-:W-:Y:S08]  /*4960*/  HMMA.16816.F32 R12, R88.reuse, R96, R12 ;  /* 0x00000060580c723c */ /* 0x048ff0000000180c */
[----:B------:R-:W-:Y:S01]  /*4970*/  HMMA.16816.F32 R16, R88, R98, R16 ;  /* 0x000000625810723c */ /* 0x000fe20000001810 */
[----:B------:R-:W3:Y:S06]  /*4980*/  LDSM.16.M88.4 R88, [R222+0x26800] ;  /* 0x02680000de58783b */ /* 0x000eec0000000200 */
[----:B------:R-:W-:Y:S01]  /*4990*/  LDSM.16.M88.4 R96, [R112+0x16000] ;  /* 0x016000007060783b */ /* 0x000fe20000000200 */
[C---:B--2---:R-:W-:Y:S08]  /*49a0*/  HMMA.16816.F32 R4, R84.reuse, R100, R4 ;  /* 0x000000645404723c */ /* 0x044ff00000001804 */
[C---:B------:R-:W-:Y:S01]  /*49b0*/  HMMA.16816.F32 R8, R84.reuse, R102, R8 ;  /* 0x000000665408723c */ /* 0x040fe20000001808 */
[----:B------:R-:W2:Y:S07]  /*49c0*/  LDSM.16.M88.4 R100, [R220+0x26000] ;  /* 0x02600000dc64783b */ /* 0x000eae0000000200 */
[C---:B----4-:R-:W-:Y:S08]  /*49d0*/  HMMA.16816.F32 R12, R84.reuse, R104, R12 ;  /* 0x00000068540c723c */ /* 0x050ff0000000180c */
[----:B------:R-:W-:Y:S01]  /*49e0*/  HMMA.16816.F32 R16, R84, R106, R16 ;  /* 0x0000006a5410723c */ /* 0x000fe20000001810 */
[----:B------:R-:W4:Y:S06]  /*49f0*/  LDSM.16.M88.4 R84, [R220+0x26800] ;  /* 0x02680000dc54783b */ /* 0x000f2c0000000200 */
[----:B------:R-:W-:Y:S01]  /*4a00*/  LDSM.16.M88.4 R104, [R113+0x16000] ;  /* 0x016000007168783b */ /* 0x000fe20000000200 */
[C---:B-1----:R-:W-:Y:S08]  /*4a10*/  HMMA.16816.F32 R4, R92.reuse, R108, R4 ;  /* 0x0000006c5c04723c */ /* 0x042ff00000001804 */
[C---:B------:R-:W-:Y:S01]  /*4a20*/  HMMA.16816.F32 R8, R92.reuse, R110, R8 ;  /* 0x0000006e5c08723c */ /* 0x040fe20000001808 */
[----:B------:R-:W1:Y:S07]  /*4a30*/  LDSM.16.M88.4 R108, [R221+0x26000] ;  /* 0x02600000dd6c783b */ /* 0x000e6e0000000200 */
[C---:B---3--:R-:W-:Y:S08]  /*4a40*/  HMMA.16816.F32 R12, R92.reuse, R88, R12 ;  /* 0x000000585c0c723c */ /* 0x048ff0000000180c */
[----:B------:R-:W-:Y:S01]  /*4a50*/  HMMA.16816.F32 R16, R92, R90, R16 ;  /* 0x0000005a5c10723c */ /* 0x000fe20000001810 */
[----:B------:R-:W3:Y:S07]  /*4a60*/  LDSM.16.M88.4 R88, [R221+0x26800] ;  /* 0x02680000dd58783b */ /* 0x000eee0000000200 */
[C---:B--2---:R-:W-:Y:S08]  /*4a70*/  HMMA.16816.F32 R4, R96.reuse, R100, R4 ;  /* 0x000000646004723c */ /* 0x044ff00000001804 */
[C---:B------:R-:W-:Y:S08]  /*4a80*/  HMMA.16816.F32 R8, R96.reuse, R102, R8 ;  /* 0x000000666008723c */ /* 0x040ff00000001808 */
[C---:B----4-:R-:W-:Y:S03]  /*4a90*/  HMMA.16816.F32 R12, R96.reuse, R84, R12 ;  /* 0x00000054600c723c */ /* 0x050fe6000000180c */
[----:B------:R-:W-:Y:S02]  /*4aa0*/  LOP3.LUT R85, R215, 0x20, RZ, 0xc0, !PT ;  /* 0x00000020d7557812 */ /* 0x000fe400078ec0ff */
[----:B------:R-:W-:Y:S03]  /*4ab0*/  SHF.R.U32.HI R84, RZ, 0x3, R216 ;  /* 0x00000003ff547819 */ /* 0x000fe600000116d8 */
[----:B------:R-:W-:Y:S03]  /*4ac0*/  HMMA.16816.F32 R16, R96, R86, R16 ;  /* 0x000000566010723c */ /* 0x000fe60000001810 */
[----:B------:R-:W-:Y:S05]  /*4ad0*/  LOP3.LUT R84, R85, 0x18, R84, 0xf8, !PT ;  /* 0x0000001855547812 */ /* 0x000fea00078ef854 */
[C---:B-1----:R-:W-:Y:S08]  /*4ae0*/  HMMA.16816.F32 R4, R104.reuse, R108, R4 ;  /* 0x0000006c6804723c */ /* 0x042ff00000001804 */
[C---:B------:R-:W-:Y:S08]  /*4af0*/  HMMA.16816.F32 R8, R104.reuse, R110, R8 ;  /* 0x0000006e6808723c */ /* 0x040ff00000001808 */
[C---:B---3--:R-:W-:Y:S03]  /*4b00*/  HMMA.16816.F32 R12, R104.reuse, R88, R12 ;  /* 0x00000058680c723c */ /* 0x048fe6000000180c */
[C---:B------:R-:W-:Y:S01]  /*4b10*/  FADD.FTZ R4, -R227.reuse, R4 ;  /* 0x00000004e3047221 */ /* 0x040fe20000010100 */
[C---:B------:R-:W-:Y:S01]  /*4b20*/  FADD.FTZ R5, -R227.reuse, R5 ;  /* 0x00000005e3057221 */ /* 0x040fe20000010100 */
[C---:B------:R-:W-:Y:S01]  /*4b30*/  FADD.FTZ R6, -R228.reuse, R6 ;  /* 0x00000006e4067221 */ /* 0x040fe20000010100 */
[----:B------:R-:W-:Y:S01]  /*4b40*/  FADD.FTZ R7, -R228, R7 ;  /* 0x00000007e4077221 */ /* 0x000fe20000010100 */
[----:B------:R-:W-:Y:S01]  /*4b50*/  FMUL.FTZ R4, R226, R4 ;  /* 0x00000004e2047220 */ /* 0x000fe20000410000 */
[----:B------:R-:W-:Y:S03]  /*4b60*/  HMMA.16816.F32 R16, R104, R90, R16 ;  /* 0x0000005a6810723c */ /* 0x000fe60000001810 */
[C---:B------:R-:W-:Y:S01]  /*4b70*/  FADD.FTZ R8, -R227.reuse, R8 ;  /* 0x00000008e3087221 */ /* 0x040fe20000010100 */
[----:B------:R-:W-:Y:S01]  /*4b80*/  FADD.FTZ R9, -R227, R9 ;  /* 0x00000009e3097221 */ /* 0x000fe20000010100 */
[----:B------:R-:W-:Y:S01]  /*4b90*/  FMUL.FTZ R5, R211, R5 ;  /* 0x00000005d3057220 */ /* 0x000fe20000410000 */
[----:B------:R-:W-:Y:S01]  /*4ba0*/  FMUL.FTZ R4, R4, R114 ;  /* 0x0000007204047220 */ /* 0x000fe20000410000 */
[----:B------:R-:W-:Y:S01]  /*4bb0*/  FMUL.FTZ R8, R210, R8 ;  /* 0x00000008d2087220 */ /* 0x000fe20000410000 */
[----:B------:R-:W-:Y:S01]  /*4bc0*/  FMUL.FTZ R9, R209, R9 ;  /* 0x00000009d1097220 */ /* 0x000fe20000410000 */
[----:B------:R-:W-:Y:S02]  /*4bd0*/  FMUL.FTZ R5, R5, R115 ;  /* 0x0000007305057220 */ /* 0x000fe40000410000 */
[C---:B------:R-:W-:Y:S01]  /*4be0*/  FADD.FTZ R12, -R227.reuse, R12 ;  /* 0x0000000ce30c7221 */ /* 0x040fe20000010100 */
[----:B------:R-:W-:Y:S01]  /*4bf0*/  FADD.FTZ R13, -R227, R13 ;  /* 0x0000000de30d7221 */ /* 0x000fe20000010100 */
[----:B------:R-:W-:Y:S01]  /*4c00*/  FMUL.FTZ R8, R8, R118 ;  /* 0x0000007608087220 */ /* 0x000fe20000410000 */
[----:B------:R-:W-:Y:S01]  /*4c10*/  FMUL.FTZ R9, R9, R119 ;  /* 0x0000007709097220 */ /* 0x000fe20000410000 */
[----:B------:R-:W-:Y:S01]  /*4c20*/  FMUL.FTZ R12, R208, R12 ;  /* 0x0000000cd00c7220 */ /* 0x000fe20000410000 */
[----:B------:R-:W-:Y:S01]  /*4c30*/  FMUL.FTZ R13, R207, R13 ;  /* 0x0000000dcf0d7220 */ /* 0x000fe20000410000 */
[----:B------:R-:W-:Y:S02]  /*4c40*/  F2FP.F16.F32.PACK_AB R4, R5, R4 ;  /* 0x000000040504723e */ /* 0x000fe400000000ff */
[C---:B------:R-:W-:Y:S01]  /*4c50*/  FADD.FTZ R16, -R227.reuse, R16 ;  /* 0x00000010e3107221 */ /* 0x040fe20000010100 */
[----:B------:R-:W-:Y:S01]  /*4c60*/  FADD.FTZ R17, -R227, R17 ;  /* 0x00000011e3117221 */ /* 0x000fe20000010100 */
[----:B------:R-:W-:Y:S01]  /*4c70*/  FMUL.FTZ R12, R12, R122 ;  /* 0x0000007a0c0c7220 */ /* 0x000fe20000410000 */
[----:B------:R-:W-:Y:S01]  /*4c80*/  FMUL.FTZ R13, R13, R123 ;  /* 0x0000007b0d0d7220 */ /* 0x000fe20000410000 */
[----:B------:R-:W-:Y:S01]  /*4c90*/  FMUL.FTZ R16, R206, R16 ;  /* 0x00000010ce107220 */ /* 0x000fe20000410000 */
[----:B------:R-:W-:Y:S01]  /*4ca0*/  F2FP.F16.F32.PACK_AB R8, R9, R8 ;  /* 0x000000080908723e */ /* 0x000fe200000000ff */
[----:B------:R-:W-:Y:S02]  /*4cb0*/  FMUL.FTZ R17, R205, R17 ;  /* 0x00000011cd117220 */ /* 0x000fe40000410000 */
[----:B------:R-:W-:Y:S01]  /*4cc0*/  FMUL.FTZ R16, R16, R128 ;  /* 0x0000008010107220 */ /* 0x000fe20000410000 */
[----:B------:R-:W-:Y:S01]  /*4cd0*/  F2FP.F16.F32.PACK_AB R12, R13, R12 ;  /* 0x0000000c0d0c723e */ /* 0x000fe200000000ff */
        /* <DEDUP_REMOVED lines=29> */
.L_x_1101:
[----:B------:R2:W-:Y:S01]  /*4eb0*/  STS [R131+0x28000], R4 ;  /* 0x0280000483007388 */ /* 0x0005e20000000800 */
[----:B------:R-:W-:Y:S01]  /*4ec0*/  FFMA.FTZ R116, -R116, R116, 1 ;  /* 0x3f80000074747423 */ /* 0x000fe20000010174 */
[----:B------:R-:W-:Y:S01]  /*4ed0*/  FFMA.FTZ R117, -R117, R117, 1 ;  /* 0x3f80000075757423 */ /* 0x000fe20000010175 */
[----:B------:R-:W-:Y:S01]  /*4ee0*/  FMUL.FTZ R6, R204, R6 ;  /* 0x00000006cc067220 */ /* 0x000fe20000410000 */
[----:B------:R-:W-:Y:S01]  /*4ef0*/  FMUL.FTZ R7, R203, R7 ;  /* 0x00000007cb077220 */ /* 0x000fe20000410000 */
[----:B------:R-:W-:Y:S01]  /*4f00*/  FMUL.FTZ R116, R116, UR10 ;  /* 0x0000000a74747c20 */ /* 0x000fe20008410000 */
[----:B------:R-:W-:Y:S01]  /*4f10*/  FMUL.FTZ R117, R117, UR10 ;  /* 0x0000000a75757c20 */ /* 0x000fe20008410000 */
[C---:B------:R-:W-:Y:S01]  /*4f20*/  FADD.FTZ R11, -R228.reuse, R11 ;  /* 0x0000000be40b7221 */ /* 0x040fe20000010100 */
[----:B------:R-:W-:Y:S01]  /*4f30*/  FFMA.FTZ R121, -R121, R121, 1 ;  /* 0x3f80000079797423 */ /* 0x000fe20000010179 */
[----:B------:R-:W-:Y:S01]  /*4f40*/  FADD.FTZ R10, -R228, R10 ;  /* 0x0000000ae40a7221 */ /* 0x000fe20000010100 */
[----:B------:R-:W-:Y:S01]  /*4f50*/  FFMA.FTZ R120, -R120, R120, 1 ;  /* 0x3f80000078787423 */ /* 0x000fe20000010178 */
[----:B------:R-:W-:Y:S01]  /*4f60*/  FMUL.FTZ R6, R6, R116 ;  /* 0x0000007406067220 */ /* 0x000fe20000410000 */
[----:B------:R-:W-:Y:S01]  /*4f70*/  FMUL.FTZ R7, R7, R117 ;  /* 0x0000007507077220 */ /* 0x000fe20000410000 */
[----:B------:R-:W-:Y:S01]  /*4f80*/  FMUL.FTZ R11, R201, R11 ;  /* 0x0000000bc90b7220 */ /* 0x000fe20000410000 */
[----:B------:R-:W-:Y:S01]  /*4f90*/  FMUL.FTZ R121, R121, UR10 ;  /* 0x0000000a79797c20 */ /* 0x000fe20008410000 */
[----:B------:R-:W-:Y:S01]  /*4fa0*/  FMUL.FTZ R10, R202, R10 ;  /* 0x0000000aca0a7220 */ /* 0x000fe20000410000 */
[----:B------:R-:W-:Y:S01]  /*4fb0*/  FADD.FTZ R15, -R228, R15 ;  /* 0x0000000fe40f7221 */ /* 0x000fe20000010100 */
[----:B------:R-:W-:Y:S01]  /*4fc0*/  FMUL.FTZ R120, R120, UR10 ;  /* 0x0000000a78787c20 */ /* 0x000fe20008410000 */
[----:B------:R-:W-:Y:S01]  /*4fd0*/  FFMA.FTZ R126, -R126, R126, 1 ;  /* 0x3f8000007e7e7423 */ /* 0x000fe2000001017e */
[----:B------:R-:W-:Y:S01]  /*4fe0*/  FADD.FTZ R14, -R228, R14 ;  /* 0x0000000ee40e7221 */ /* 0x000fe20000010100 */
[----:B------:R-:W-:Y:S01]  /*4ff0*/  FFMA.FTZ R125, -R125, R125, 1 ;  /* 0x3f8000007d7d7423 */ /* 0x000fe2000001017d */
[----:B------:R-:W-:Y:S01]  /*5000*/  FMUL.FTZ R11, R11, R121 ;  /* 0x000000790b0b7220 */ /* 0x000fe20000410000 */
[----:B------:R-:W-:Y:S01]  /*5010*/  FMUL.FTZ R15, R199, R15 ;  /* 0x0000000fc70f7220 */ /* 0x000fe20000410000 */
[----:B------:R-:W-:Y:S01]  /*5020*/  FMUL.FTZ R10, R10, R120 ;  /* 0x000000780a0a7220 */ /* 0x000fe20000410000 */
[----:B------:R-:W-:Y:S01]  /*5030*/  FMUL.FTZ R126, R126, UR10 ;  /* 0x0000000a7e7e7c20 */ /* 0x000fe20008410000 */
[----:B------:R-:W-:Y:S01]  /*5040*/  FADD.FTZ R19, -R228, R19 ;  /* 0x00000013e4137221 */ /* 0x000fe20000010100 */
[----:B------:R-:W-:Y:S01]  /*5050*/  FMUL.FTZ R14, R200, R14 ;  /* 0x0000000ec80e7220 */ /* 0x000fe20000410000 */
[----:B------:R-:W-:Y:S01]  /*5060*/  FMUL.FTZ R125, R125, UR10 ;  /* 0x0000000a7d7d7c20 */ /* 0x000fe20008410000 */
[----:B------:R-:W-:Y:S01]  /*5070*/  FFMA.FTZ R196, -R196, R196, 1 ;  /* 0x3f800000c4c47423 */ /* 0x000fe200000101c4 */
[----:B------:R-:W-:Y:S01]  /*5080*/  FADD.FTZ R18, -R228, R18 ;  /* 0x00000012e4127221 */ /* 0x000fe20000010100 */
[----:B------:R-:W-:Y:S01]  /*5090*/  FFMA.FTZ R130, -R130, R130, 1 ;  /* 0x3f80000082827423 */ /* 0x000fe20000010182 */
[----:B------:R-:W-:Y:S01]  /*50a0*/  F2FP.F16.F32.PACK_AB R6, R7, R6 ;  /* 0x000000060706723e */ /* 0x000fe200000000ff */
[----:B------:R-:W-:Y:S01]  /*50b0*/  FMUL.FTZ R15, R15, R126 ;  /* 0x0000007e0f0f7220 */ /* 0x000fe20000410000 */
[----:B------:R-:W-:Y:S01]  /*50c0*/  FMUL.FTZ R19, R197, R19 ;  /* 0x00000013c5137220 */ /* 0x000fe20000410000 */
[----:B------:R-:W-:Y:S01]  /*50d0*/  FMUL.FTZ R14, R14, R125 ;  /* 0x0000007d0e0e7220 */ /* 0x000fe20000410000 */
[----:B------:R-:W-:Y:S01]  /*50e0*/  FMUL.FTZ R196, R196, UR10 ;  /* 0x0000000ac4c47c20 */ /* 0x000fe20008410000 */
[----:B------:R-:W-:Y:S01]  /*50f0*/  FMUL.FTZ R18, R198, R18 ;  /* 0x00000012c6127220 */ /* 0x000fe20000410000 */
[----:B------:R-:W-:Y:S01]  /*5100*/  FMUL.FTZ R130, R130, UR10 ;  /* 0x0000000a82827c20 */ /* 0x000fe20008410000 */
[----:B------:R-:W-:Y:S01]  /*5110*/  F2FP.F16.F32.PACK_AB R10, R11, R10 ;  /* 0x0000000a0b0a723e */ /* 0x000fe200000000ff */
[----:B------:R-:W-:Y:S01]  /*5120*/  STS [R131+0x28400], R6 ;  /* 0x0284000683007388 */ /* 0x000fe20000000800 */
[----:B------:R-:W-:Y:S01]  /*5130*/  FMUL.FTZ R19, R19, R196 ;  /* 0x000000c413137220 */ /* 0x000fe20000410000 */
[----:B------:R-:W-:Y:S01]  /*5140*/  FMUL.FTZ R18, R18, R130 ;  /* 0x0000008212127220 */ /* 0x000fe20000410000 */
[----:B------:R-:W-:Y:S01]  /*5150*/  F2FP.F16.F32.PACK_AB R14, R15, R14 ;  /* 0x0000000e0f0e723e */ /* 0x000fe200000000ff */
[----:B------:R-:W-:Y:S01]  /*5160*/  STS [R127+0x28000], R8 ;  /* 0x028000087f007388 */ /* 0x000fe20000000800 */
[----:B--2---:R-:W-:Y:S01]  /*5170*/  F2FP.F16.F32.PACK_AB R4, R17, R16 ;  /* 0x000000101104723e */ /* 0x004fe200000000ff */
[----:B------:R-:W-:Y:S01]  /*5180*/  IMAD R251, R245, UR8, RZ ;  /* 0x00000008f5fb7c24 */ /* 0x000fe2000f8e02ff */
[----:B------:R-:W-:Y:S01]  /*5190*/  F2FP.F16.F32.PACK_AB R18, R19, R18 ;  /* 0x000000121312723e */ /* 0x000fe200000000ff */
[----:B------:R-:W-:Y:S01]  /*51a0*/  STS [R127+0x28400], R10 ;  /* 0x0284000a7f007388 */ /* 0x000fe20000000800 */
[----:B------:R-:W-:Y:S02]  /*51b0*/  IADD3 R5, PT, PT, R248, R124, RZ ;  /* 0x0000007cf8057210 */ /* 0x000fe40007ffe0ff */
[----:B------:R-:W-:Y:S01]  /*51c0*/  LOP3.LUT R226, R2, 0x10, RZ, 0xc0, !PT ;  /* 0x0000001002e27812 */ /* 0x000fe200078ec0ff */
[----:B------:R2:W-:Y:S01]  /*51d0*/  STS [R124+-0x2000], R12 ;  /* 0xffe0000c7c007388 */ /* 0x0005e20000000800 */
[--C-:B------:R-:W-:Y:S02]  /*51e0*/  LOP3.LUT R84, R84, 0x1c0, R213.reuse, 0xf8, !PT ;  /* 0x000001c054547812 */ /* 0x100fe400078ef8d5 */
[----:B------:R-:W-:Y:S01]  /*51f0*/  LOP3.LUT R226, R226, 0x8, R216, 0xf8, !PT ;  /* 0x00000008e2e27812 */ /* 0x000fe200078ef8d8 */
[----:B------:R-:W-:Y:S01]  /*5200*/  STS [R124+-0x1c00], R14 ;  /* 0xffe4000e7c007388 */ /* 0x000fe20000000800 */
[----:B------:R-:W-:Y:S02]  /*5210*/  LOP3.LUT R227, R84, 0x38, R212, 0x78, !PT ;  /* 0x0000003854e37812 */ /* 0x000fe400078e78d4 */
[----:B------:R-:W-:Y:S01]  /*5220*/  LOP3.LUT R226, R226, R3, RZ, 0x3c, !PT ;  /* 0x00000003e2e27212 */ /* 0x000fe200078e3cff */
[----:B------:R-:W-:Y:S01]  /*5230*/  STS [R5+-0x2000], R4 ;  /* 0xffe0000405007388 */ /* 0x000fe20000000800 */
[----:B------:R-:W-:Y:S02]  /*5240*/  LOP3.LUT R227, R227, 0x200, R213, 0xf8, !PT ;  /* 0x00000200e3e37812 */ /* 0x000fe400078ef8d5 */
[----:B------:R-:W-:Y:S01]  /*5250*/  LOP3.LUT R226, R226, 0x200, R214, 0xf8, !PT ;  /* 0x00000200e2e27812 */ /* 0x000fe200078ef8d6 */
[----:B------:R-:W-:Y:S01]  /*5260*/  STS [R5+-0x1c00], R18 ;  /* 0xffe4001205007388 */ /* 0x000fe20000000800 */
[----:B------:R-:W-:Y:S02]  /*5270*/  LEA R227, R227, UR4, 0x1 ;  /* 0x00000004e3e37c11 */ /* 0x000fe4000f8e08ff */
[----:B------:R-:W-:Y:S01]  /*5280*/  LEA R226, R226, UR4, 0x1 ;  /* 0x00000004e2e27c11 */ /* 0x000fe2000f8e08ff */
[----:B------:R-:W-:Y:S03]  /*5290*/  BAR.SYNC.DEFER_BLOCKING 0x0 ;  /* 0x0000000000007b1d */ /* 0x000fe60000010000 */
[C---:B------:R-:W-:Y:S02]  /*52a0*/  IADD3 R112, PT, PT, R226.reuse, 0x2a040, RZ ;  /* 0x0002a040e2707810 */ /* 0x040fe40007ffe0ff */
[----:B--2---:R-:W-:Y:S04]  /*52b0*/  IADD3 R12, PT, PT, R226, 0x2a000, RZ ;  /* 0x0002a000e20c7810 */ /* 0x004fe80007ffe0ff */
[----:B------:R-:W-:Y:S01]  /*52c0*/  @P3 IADD3 R112, PT, PT, R12, -0x40, RZ ;  /* 0xffffffc00c703810 */ /* 0x000fe20007ffe0ff */
[----:B------:R-:W-:Y:S08]  /*52d0*/  LDSM.16.MT88.4 R4, [R226+0x2a000] ;  /* 0x02a00000e204783b */ /* 0x000ff00000004200 */
[----:B------:R-:W2:Y:S08]  /*52e0*/  LDSM.16.MT88.4 R8, [R227+0x10000] ;  /* 0x01000000e308783b */ /* 0x000eb00000004200 */
[----:B------:R-:W3:Y:S08]  /*52f0*/  LDSM.16.MT88.4 R12, [R112] ;  /* 0x00000000700c783b */ /* 0x000ef00000004200 */
[----:B------:R-:W4:Y:S08]  /*5300*/  LDSM.16.MT88.4 R16, [R227+0x12000] ;  /* 0x01200000e310783b */ /* 0x000f300000004200 */
[----:B-1----:R-:W1:Y:S08]  /*5310*/  LDSM.16.MT88.4 R84, [R227+0x14000] ;  /* 0x01400000e354783b */ /* 0x002e700000004200 */
[----:B------:R-:W5:Y:S01]  /*5320*/  LDSM.16.MT88.4 R88, [R227+0x16000] ;  /* 0x01600000e358783b */ /* 0x000f620000004200 */
[-C--:B--2---:R-:W-:Y:S07]  /*5330*/  HMMA.16816.F32 R20, R4, R8.reuse, R20 ;  /* 0x000000080414723c */ /* 0x084fee0000001814 */
[----:B------:R-:W-:Y:S01]  /*5340*/  LDSM.16.MT88.4 R92, [R226+0x2a800] ;  /* 0x02a80000e25c783b */ /* 0x000fe20000004200 */
[C---:B---3--:R-:W-:Y:S07]  /*5350*/  HMMA.16816.F32 R24, R12.reuse, R8, R24 ;  /* 0x000000080c18723c */ /* 0x048fee0000001818 */
[----:B------:R-:W2:Y:S01]  /*5360*/  LDSM.16.MT88.4 R96, [R227+0x10800] ;  /* 0x01080000e360783b */ /* 0x000ea20000004200 */
[-C--:B------:R-:W-:Y:S07]  /*5370*/  HMMA.16816.F32 R28, R12, R10.reuse, R28 ;  /* 0x0000000a0c1c723c */ /* 0x080fee000000181c */
[----:B------:R-:W3:Y:S01]  /*5380*/  LDSM.16.MT88.4 R100, [R112+0x800] ;  /* 0x000800007064783b */ /* 0x000ee20000004200 */
[C---:B------:R-:W-:Y:S07]  /*5390*/  HMMA.16816.F32 R32, R4.reuse, R10, R32 ;  /* 0x0000000a0420723c */ /* 0x040fee0000001820 */
[----:B------:R-:W3:Y:S01]  /*53a0*/  LDSM.16.MT88.4 R104, [R227+0x12800] ;  /* 0x01280000e368783b */ /* 0x000ee20000004200 */
[-C--:B----4-:R-:W-:Y:S07]  /*53b0*/  HMMA.16816.F32 R36, R4, R16.reuse, R36 ;  /* 0x000000100424723c */ /* 0x090fee0000001824 */
[----:B------:R-:W4:Y:S01]  /*53c0*/  LDSM.16.MT88.4 R108, [R227+0x14800] ;  /* 0x01480000e36c783b */ /* 0x000f220000004200 */
[C---:B------:R-:W-:Y:S07]  /*53d0*/  HMMA.16816.F32 R40, R12.reuse, R16, R40 ;  /* 0x000000100c28723c */ /* 0x040fee0000001828 */
[----:B------:R-:W4:Y:S01]  /*53e0*/  LDSM.16.MT88.4 R8, [R227+0x16800] ;  /* 0x01680000e308783b */ /* 0x000f220000004200 */
[-C--:B------:R-:W-:Y:S07]  /*53f0*/  HMMA.16816.F32 R44, R12, R18.reuse, R44 ;  /* 0x000000120c2c723c */ /* 0x080fee000000182c */
[----:B------:R-:W-:Y:S01]  /*5400*/  LDSM.16.MT88.4 R116, [R227+0x15800] ;  /* 0x01580000e374783b */ /* 0x000fe20000004200 */
[C---:B------:R-:W-:Y:S07]  /*5410*/  HMMA.16816.F32 R48, R4.reuse, R18, R48 ;  /* 0x000000120430723c */ /* 0x040fee0000001830 */
[----:B------:R-:W-:Y:S01]  /*5420*/  LDSM.16.MT88.4 R16, [R112+0x1000] ;  /* 0x001000007010783b */ /* 0x000fe20000004200 */
[-C--:B-1----:R-:W-:Y:S07]  /*5430*/  HMMA.16816.F32 R52, R4, R84.reuse, R52 ;  /* 0x000000540434723c */ /* 0x082fee0000001834 */
        /* <DEDUP_REMOVED lines=10> */
[----:B------:R-:W1:Y:S07]  /*54e0*/  LDSM.16.MT88.4 R4, [R226+0x2b000] ;  /* 0x02b00000e204783b */ /* 0x000e6e0000004200 */
[-C--:B--2---:R-:W-:Y:S01]  /*54f0*/  HMMA.16816.F32 R20, R92, R96.reuse, R20 ;  /* 0x000000605c14723c */ /* 0x084fe20000001814 */
[----:B------:R-:W2:Y:S07]  /*5500*/  LDSM.16.MT88.4 R88, [R227+0x15000] ;  /* 0x01500000e358783b */ /* 0x000eae0000004200 */
        /* <DEDUP_REMOVED lines=14> */
[-C--:B------:R-:W-:Y:S08]  /*55f0*/  HMMA.16816.F32 R68, R92, R8.reuse, R68 ;  /* 0x000000085c44723c */ /* 0x080ff00000001844 */
[C---:B------:R-:W-:Y:S08]  /*5600*/  HMMA.16816.F32 R72, R100.reuse, R8, R72 ;  /* 0x000000086448723c */ /* 0x040ff00000001848 */
[-C--:B------:R-:W-:Y:S01]  /*5610*/  HMMA.16816.F32 R76, R100, R10.reuse, R76 ;  /* 0x0000000a644c723c */ /* 0x080fe2000000184c */
[----:B------:R-:W5:Y:S07]  /*5620*/  LDSM.16.MT88.4 R100, [R227+0x13800] ;  /* 0x01380000e364783b */ /* 0x000f6e0000004200 */
[----:B------:R-:W-:Y:S01]  /*5630*/  HMMA.16816.F32 R80, R92, R10, R80 ;  /* 0x0000000a5c50723c */ /* 0x000fe20000001850 */
[----:B------:R-:W5:Y:S07]  /*5640*/  LDSM.16.MT88.4 R8, [R227+0x17800] ;  /* 0x01780000e308783b */ /* 0x000f6e0000004200 */
[-C--:B-1----:R-:W-:Y:S01]  /*5650*/  HMMA.16816.F32 R20, R4, R12.reuse, R20 ;  /* 0x0000000c0414723c */ /* 0x082fe20000001814 */
        /* <DEDUP_REMOVED lines=16> */
[----:B------:R-:W-:Y:S04]  /*5760*/  LEA R4, -R251, RZ, 0x6 ;  /* 0x000000fffb047211 */ /* 0x000fe800078e31ff */
[-C--:B----4-:R-:W-:Y:S05]  /*5770*/  HMMA.16816.F32 R20, R104, R108.reuse, R20 ;  /* 0x0000006c6814723c */ /* 0x090fea0000001814 */
        /* <DEDUP_REMOVED lines=45> */
.L_x_1102:
[----:B------:R-:W-:Y:S01]  /*5a50*/  LEA R228, R217, UR4, 0x1 ;  /* 0x00000004d9e47c11 */ /* 0x000fe2000f8e08ff */
[----:B------:R-:W-:Y:S01]  /*5a60*/  LDSM.16.MT88.4 R16, [R227+0x18000] ;  /* 0x01800000e310783b */ /* 0x000fe20000004200 */
[----:B------:R-:W-:Y:S01]  /*5a70*/  PLOP3.LUT P2, PT, PT, PT, UP0, 0x80, 0x8 ;  /* 0x000000000008781c */ /* 0x000fe20003f4f008 */
[----:B------:R-:W-:Y:S01]  /*5a80*/  @UP0 UIADD3 UR13, UP1, UPT, UR60, -0x100, URZ ;  /* 0xffffff003c0d0890 */ /* 0x000fe2000ff3e0ff */
[----:B------:R-:W-:Y:S01]  /*5a90*/  VIADD R250, R250, 0xffffffc0 ;  /* 0xffffffc0fafa7836 */ /* 0x000fe20000000000 */
        /* <DEDUP_REMOVED lines=46> */
[C---:B------:R-:W-:Y:S08]  /*5d80*/  HMMA.16816.F32 R112, R200.reuse, R206, R112 ;  /* 0x000000cec870723c */ /* 0x040ff00000001870 */
[-C--:B-1----:R-:W-:Y:S08]  /*5d90*/  HMMA.16816.F32 R116, R200, R196.reuse, R116 ;  /* 0x000000c4c874723c */ /* 0x082ff00000001874 */
[C---:B------:R-:W-:Y:S04]  /*5da0*/  HMMA.16816.F32 R120, R208.reuse, R196, R120 ;  /* 0x000000c4d078723c */ /* 0x040fe80000001878 */
[C---:B------:R-:W-:Y:S02]  /*5db0*/  VIADD R196, R228.reuse, 0x28000 ;  /* 0x00028000e4c47836 */ /* 0x040fe40000000000 */
[----:B------:R-:W-:Y:S02]  /*5dc0*/  VIADD R228, R228, 0x28040 ;  /* 0x00028040e4e47836 */ /* 0x000fe40000000000 */
[-C--:B------:R-:W-:Y:S01]  /*5dd0*/  HMMA.16816.F32 R124, R208, R198.reuse, R124 ;  /* 0x000000c6d07c723c */ /* 0x080fe2000000187c */
[----:B------:R-:W-:Y:S02]  /*5de0*/  LDSM.16.MT88.4 R208, [R227+0x1b000] ;  /* 0x01b00000e3d0783b */ /* 0x000fe40000004200 */
[----:B------:R-:W-:Y:S05]  /*5df0*/  @P3 VIADD R228, R196, 0xffffffc0 ;  /* 0xffffffc0c4e43836 */ /* 0x000fea0000000000 */
[----:B------:R-:W-:Y:S01]  /*5e00*/  HMMA.16816.F32 R128, R200, R198, R128 ;  /* 0x000000c6c880723c */ /* 0x000fe20000001880 */
[----:B------:R-:W-:Y:S04]  /*5e10*/  LDSM.16.MT88.4 R200, [R227+0x19000] ;  /* 0x01900000e3c8783b */ /* 0x000fe80000004200 */
[----:B------:R-:W1:Y:S04]  /*5e20*/  LDSM.16.M88.4 R196, [R228] ;  /* 0x00000000e4c4783b */ /* 0x000e680000000200 */
[----:B------:R-:W2:Y:S01]  /*5e30*/  LDSM.16.M88.4 R204, [R228+0x1000] ;  /* 0x00100000e4cc783b */ /* 0x000ea20000000200 */
        /* <DEDUP_REMOVED lines=14> */
[----:B------:R-:W-:Y:S07]  /*5f20*/  LDSM.16.MT88.4 R200, [R227+0x19800] ;  /* 0x01980000e3c8783b */ /* 0x000fee0000004200 */
[-C--:B--2---:R-:W-:Y:S08]  /*5f30*/  HMMA.16816.F32 R116, R196, R208.reuse, R116 ;  /* 0x000000d0c474723c */ /* 0x084ff00000001874 */
[C---:B------:R-:W-:Y:S08]  /*5f40*/  HMMA.16816.F32 R120, R204.reuse, R208, R120 ;  /* 0x000000d0cc78723c */ /* 0x040ff00000001878 */
[-C--:B------:R-:W-:Y:S03]  /*5f50*/  HMMA.16816.F32 R124, R204, R210.reuse, R124 ;  /* 0x000000d2cc7c723c */ /* 0x080fe6000000187c */
[----:B------:R-:W-:Y:S05]  /*5f60*/  IMAD.IADD R204, R224, 0x1, R228 ;  /* 0x00000001e0cc7824 */ /* 0x000fea00078e02e4 */
[----:B------:R-:W-:Y:S01]  /*5f70*/  HMMA.16816.F32 R128, R196, R210, R128 ;  /* 0x000000d2c480723c */ /* 0x000fe20000001880 */
[----:B------:R-:W1:Y:S04]  /*5f80*/  LDSM.16.M88.4 R196, [R204] ;  /* 0x00000000ccc4783b */ /* 0x000e680000000200 */
[----:B------:R-:W2:Y:S04]  /*5f90*/  LDSM.16.M88.4 R204, [R204+0x1000] ;  /* 0x00100000cccc783b */ /* 0x000ea80000000200 */
[----:B------:R-:W3:Y:S01]  /*5fa0*/  LDSM.16.MT88.4 R208, [R227+0x1b800] ;  /* 0x01b80000e3d0783b */ /* 0x000ee20000004200 */
[-C--:B-1----:R-:W-:Y:S08]  /*5fb0*/  HMMA.16816.F32 R4, R196, R200.reuse, R4 ;  /* 0x000000c8c404723c */ /* 0x082ff00000001804 */
[C---:B--2---:R-:W-:Y:S08]  /*5fc0*/  HMMA.16816.F32 R8, R204.reuse, R200, R8 ;  /* 0x000000c8cc08723c */ /* 0x044ff00000001808 */
[-C--:B------:R-:W-:Y:S08]  /*5fd0*/  HMMA.16816.F32 R12, R204, R202.reuse, R12 ;  /* 0x000000cacc0c723c */ /* 0x080ff0000000180c */
        /* <DEDUP_REMOVED lines=16> */
[-C--:B--2---:R-:W-:Y:S03]  /*60e0*/  HMMA.16816.F32 R116, R196, R208.reuse, R116 ;  /* 0x000000d0c474723c */ /* 0x084fe60000001874 */
[C---:B------:R-:W-:Y:S05]  /*60f0*/  LEA.HI.X.SX32 R203, R251.reuse, R201, 0x5, P0 ;  /* 0x000000c9fbcb7211 */ /* 0x040fea00000f2eff */
[C---:B------:R-:W-:Y:S04]  /*6100*/  HMMA.16816.F32 R120, R204.reuse, R208, R120 ;  /* 0x000000d0cc78723c */ /* 0x040fe80000001878 */
[C---:B------:R-:W-:Y:S04]  /*6110*/  LEA R208, P0, R251.reuse, R202, 0x5 ;  /* 0x000000cafbd07211 */ /* 0x040fe800078028ff */
[-C--:B------:R-:W-:Y:S03]  /*6120*/  HMMA.16816.F32 R124, R204, R210.reuse, R124 ;  /* 0x000000d2cc7c723c */ /* 0x080fe6000000187c */
[C---:B------:R-:W-:Y:S02]  /*6130*/  LEA.HI.X.SX32 R209, R251.reuse, R203, 0x5, P0 ;  /* 0x000000cbfbd17211 */ /* 0x040fe400000f2eff */
[C---:B------:R-:W-:Y:S03]  /*6140*/  LEA R206, P0, R251.reuse, R208, 0x5 ;  /* 0x000000d0fbce7211 */ /* 0x040fe600078028ff */
        /* <DEDUP_REMOVED lines=8> */
[C---:B------:R-:W-:Y:S01]  /*61d0*/  LEA R198, P0, R251.reuse, R204, 0x5 ;  /* 0x000000ccfbc67211 */ /* 0x040fe200078028ff */
[----:B------:R-:W-:Y:S01]  /*61e0*/  @UP0 UMOV UR61, UR12 ;  /* 0x0000000c003d0c82 */ /* 0x000fe20008000000 */
[----:B------:R-:W5:Y:S01]  /*61f0*/  @P2 LDG.E R231, desc[UR34][R196.64+-0x100] ;  /* 0xffff0022c4e72981 */ /* 0x000f62000c1e1900 */
[----:B------:R-:W-:Y:S01]  /*6200*/  UISETP.GT.AND UP0, UPT, UR43, UR49, UPT ;  /* 0x000000312b00728c */ /* 0x000fe2000bf04270 */
[C---:B------:R-:W-:Y:S02]  /*6210*/  LEA.HI.X.SX32 R199, R251.reuse, R205, 0x5, P0 ;  /* 0x000000cdfbc77211 */ /* 0x040fe400000f2eff */
[----:B------:R1:W5:Y:S01]  /*6220*/  @P2 LDG.E R230, desc[UR34][R196.64+-0xe0] ;  /* 0xffff2022c4e62981 */ /* 0x000362000c1e1900 */
[C---:B------:R-:W-:Y:S03]  /*6230*/  LEA R210, P0, R251.reuse, R198, 0x5 ;  /* 0x000000c6fbd27211 */ /* 0x040fe600078028ff */
[----:B------:R2:W-:Y:S01]  /*6240*/  REDG.E.ADD.F32.FTZ.RN.STRONG.GPU desc[UR34][R236.64], R4 ;  /* 0x00000004ec0079a6 */ /* 0x0005e2000c12f322 */
[C---:B------:R-:W-:Y:S03]  /*6250*/  LEA.HI.X.SX32 R211, R251.reuse, R199, 0x5, P0 ;  /* 0x000000c7fbd37211 */ /* 0x040fe600000f2eff */
        /* <DEDUP_REMOVED lines=28> */
[----:B------:R4:W-:Y:S01]  /*6420*/  REDG.E.ADD.F32.FTZ.RN.STRONG.GPU desc[UR34][R206.64+0x80], R15 ;  /* 0x0000800fce0079a6 */ /* 0x0009e2000c12f322 */
[C---:B------:R-:W-:Y:S03]  /*6430*/  LEA R8, P0, R251.reuse, R204, 0x5 ;  /* 0x000000ccfb087211 */ /* 0x040fe600078028ff */
[----:B------:R4:W-:Y:S01]  /*6440*/  REDG.E.ADD.F32.FTZ.RN.STRONG.GPU desc[UR34][R236.64+0x100], R84 ;  /* 0x00010054ec0079a6 */ /* 0x0009e2000c12f322 */
[C---:B------:R-:W-:Y:S03]  /*6450*/  LEA.HI.X.SX32 R9, R251.reuse, R205, 0x5, P0 ;  /* 0x000000cdfb097211 */ /* 0x040fe600000f2eff */
[----:B------:R4:W-:Y:S01]  /*6460*/  REDG.E.ADD.F32.FTZ.RN.STRONG.GPU desc[UR34][R204.64+0x100], R85 ;  /* 0x00010055cc0079a6 */ /* 0x0009e2000c12f322 */
        /* <DEDUP_REMOVED lines=60> */
[----:B------:R1:W-:Y:S01]  /*6830*/  REDG.E.ADD.F32.FTZ.RN.STRONG.GPU desc[UR34][R236.64+0x280], R112 ;  /* 0x00028070ec0079a6 */ /* 0x0003e2000c12f322 */
[C---:B------:R-:W-:Y:S03]  /*6840*/  LEA.HI.X.SX32 R11, R251.reuse, R199, 0x5, P0 ;  /* 0x000000c7fb0b7211 */ /* 0x040fe600000f2eff */
[----:B------:R-:W-:Y:S01]  /*6850*/  REDG.E.ADD.F32.FTZ.RN.STRONG.GPU desc[UR34][R198.64+0x280], R113 ;  /* 0x00028071c60079a6 */ /* 0x000fe2000c12f322 */
[C---:B------:R-:W-:Y:S03]  /*6860*/  LEA R88, P0, R251.reuse, R10, 0x5 ;  /* 0x0000000afb587211 */ /* 0x040fe600078028ff */
[----:B------:R2:W-:Y:S01]  /*6870*/  REDG.E.ADD.F32.FTZ.RN.STRONG.GPU desc[UR34][R10.64+0x280], R114 ;  /* 0x000280720a0079a6 */ /* 0x0005e2000c12f322 */
[C---:B---3--:R-:W-:Y:S02]  /*6880*/  LEA.HI.X.SX32 R89, R251.reuse, R11, 0x5, P0 ;  /* 0x0000000bfb597211 */ /* 0x048fe400000f2eff */
        /* <DEDUP_REMOVED lines=11> */
[C---:B----4-:R-:W-:Y:S01]  /*6940*/  LEA R96, P0, R251.reuse, R90, 0x5 ;  /* 0x0000005afb607211 */ /* 0x050fe200078028ff */
[C---:B-1----:R-:W-:Y:S02]  /*6950*/  VIADD R112, R226.reuse, 0x40 ;  /* 0x00000040e2707836 */ /* 0x042fe40000000000 */
[----:B------:R-:W-:Y:S01]  /*6960*/  REDG.E.ADD.F32.FTZ.RN.STRONG.GPU desc[UR34][R90.64+0x280], R110 ;  /* 0x0002806e5a0079a6 */ /* 0x000fe2000c12f322 */
[C---:B------:R-:W-:Y:S01]  /*6970*/  LEA.HI.X.SX32 R97, R251.reuse, R91, 0x5, P0 ;  /* 0x0000005bfb617211 */ /* 0x040fe200000f2eff */
        /* <DEDUP_REMOVED lines=14> */
[----:B------:R1:W-:Y:S01]  /*6a60*/  REDG.E.ADD.F32.FTZ.RN.STRONG.GPU desc[UR34][R4.64+0x300], R119 ;  /* 0x00030077040079a6 */ /* 0x0003e2000c12f322 */
        /* <DEDUP_REMOVED lines=31> */
[C---:B-1----:R-:W-:Y:S03]  /*6c60*/  LEA R4, P0, R251.reuse, R10, 0x5 ;  /* 0x0000000afb047211 */ /* 0x042fe600078028ff */
[----:B------:R-:W-:Y:S01]  /*6c70*/  REDG.E.ADD.F32.FTZ.RN.STRONG.GPU desc[UR34][R10.64+0x380], R126 ;  /* 0x0003807e0a0079a6 */ /* 0x000fe2000c12f322 */
[----:B------:R-:W-:Y:S03]  /*6c80*/  LEA.HI.X.SX32 R5, R251, R11, 0x5, P0 ;  /* 0x0000000bfb057211 */ /* 0x000fe600000f2eff */
[----:B------:R-:W-:Y:S04]  /*6c90*/  LDSM.16.MT88.4 R8, [R218] ;  /* 0x00000000da08783b */ /* 0x000fe80000004200 */
[----:B------:R-:W-:Y:S04]  /*6ca0*/  REDG.E.ADD.F32.FTZ.RN.STRONG.GPU desc[UR34][R4.64+0x380], R127 ;  /* 0x0003807f040079a6 */ /* 0x000fe8000c12f322 */
[----:B------:R-:W1:Y:S04]  /*6cb0*/  LDSM.16.MT88.4 R4, [R226+0x28000] ;  /* 0x02800000e204783b */ /* 0x000e680000004200 */
[----:B------:R-:W2:Y:S04]  /*6cc0*/  LDSM.16.MT88.4 R92, [R226+0x28800] ;  /* 0x02880000e25c783b */ /* 0x000ea80000004200 */
[----:B------:R-:W-:Y:S04]  /*6cd0*/  LDSM.16.MT88.4 R116, [R218+0x5800] ;  /* 0x00580000da74783b */ /* 0x000fe80000004200 */
[----:B------:R3:W5:Y:S01]  /*6ce0*/  LDL.LU.64 R20, [R1] ;  /* 0x0000000001147983 */ /* 0x0007620000300a00 */
        /* <DEDUP_REMOVED lines=22> */
[----:B------:R-:W3:Y:S03]  /*6e50*/  LDSM.16.MT88.4 R88, [R218+0x5000] ;  /* 0x00500000da58783b */ /* 0x000ee60000004200 */
        /* <DEDUP_REMOVED lines=15> */
[-C--:B-1----:R-:W-:Y:S08]  /*6f50*/  HMMA.16816.F32 R180, R92, R8.reuse, R180 ;  /* 0x000000085cb4723c */ /* 0x082ff000000018b4 */
[C---:B------:R-:W-:Y:S08]  /*6f60*/  HMMA.16816.F32 R184, R100.reuse, R8, R184 ;  /* 0x0000000864b8723c */ /* 0x040ff000000018b8 */
[-C--:B------:R-:W-:Y:S01]  /*6f70*/  HMMA.16816.F32 R188, R100, R10.reuse, R188 ;  /* 0x0000000a64bc723c */ /* 0x080fe200000018bc */
[----:B------:R-:W1:Y:S07]  /*6f80*/  LDSM.16.MT88.4 R100, [R218+0x3800] ;  /* 0x00380000da64783b */ /* 0x000e6e0000004200 */
[----:B------:R-:W-:Y:S01]  /*6f90*/  HMMA.16816.F32 R192, R92, R10, R192 ;  /* 0x0000000a5cc0723c */ /* 0x000fe200000018c0 */
[----:B------:R1:W1:Y:S07]  /*6fa0*/  LDSM.16.MT88.4 R8, [R218+0x7800] ;  /* 0x00780000da08783b */ /* 0x00026e0000004200 */
        /* <DEDUP_REMOVED lines=11> */
[C---:B------:R-:W-:Y:S08]  /*7060*/  HMMA.16816.F32 R176, R4.reuse, R90, R176 ;  /* 0x0000005a04b0723c */ /* 0x040ff000000018b0 */
[-C--:B--2---:R-:W-:Y:S08]  /*7070*/  HMMA.16816.F32 R180, R4, R96.reuse, R180 ;  /* 0x0000006004b4723c */ /* 0x084ff000000018b4 */
[C---:B------:R-:W-:Y:S08]  /*7080*/  HMMA.16816.F32 R184, R16.reuse, R96, R184 ;  /* 0x0000006010b8723c */ /* 0x040ff000000018b8 */
[-C--:B------:R-:W-:Y:S08]  /*7090*/  HMMA.16816.F32 R188, R16, R98.reuse, R188 ;  /* 0x0000006210bc723c */ /* 0x080ff000000018bc */
[----:B------:R-:W-:Y:S04]  /*70a0*/  HMMA.16816.F32 R192, R4, R98, R192 ;  /* 0x0000006204c0723c */ /* 0x000fe800000018c0 */
[C---:B------:R-:W-:Y:S02]  /*70b0*/  VIADD R4, R218.reuse, 0xffff8000 ;  /* 0xffff8000da047836 */ /* 0x040fe40000000000 */
[----:B------:R-:W-:Y:S02]  /*70c0*/  @P1 VIADD R4, R218, 0x8000 ;  /* 0x00008000da041836 */ /* 0x000fe40000000000 */
[-C--:B------:R-:W-:Y:S05]  /*70d0*/  HMMA.16816.F32 R132, R104, R108.reuse, R132 ;  /* 0x0000006c6884723c */ /* 0x080fea0000001884 */
[----:B-1----:R-:W-:Y:S03]  /*70e0*/  IMAD.MOV.U32 R218, RZ, RZ, R4 ;  /* 0x000000ffffda7224 */ /* 0x002fe600078e0004 */
        /* <DEDUP_REMOVED lines=17> */
[----:B------:R-:W1:Y:S01]  /*7200*/  S2R R0, SR_TID.X ;  /* 0x0000000000007919 */ /* 0x000e620000002100 */
[C---:B------:R-:W-:Y:S01]  /*7210*/  IMAD.SHL.U32 R2, R216.reuse, 0x10, RZ ;  /* 0x00000010d8027824 */ /* 0x040fe200078e00ff */
[----:B------:R-:W2:Y:S01]  /*7220*/  LDCU UR5, c[0x0][0x500] ;  /* 0x0000a000ff0577ac */ /* 0x000ea20008000800 */
        /* <DEDUP_REMOVED lines=225> */
.L_x_1104:
[----:B------:R-:W-:Y:S05]  /*8040*/  BRA.U UP1, `(.L_x_1105) ;  /* 0x0000000101307547 */ /* 0x000fea000b800000 */
[----:B------:R-:W2:Y:S01]  /*8050*/  LDCU.64 UR8, c[0x0][0x5c8] ;  /* 0x0000b900ff0877ac */ /* 0x000ea20008000a00 */
[----:B------:R-:W3:Y:S01]  /*8060*/  LDCU.64 UR12, c[0x0][0x5b0] ;  /* 0x0000b600ff0c77ac */ /* 0x000ee20008000a00 */
[----:B------:R-:W-:-:S04]  /*8070*/  USHF.R.S32.HI UR5, URZ, 0x1f, UR40 ;  /* 0x0000001fff057899 */ /* 0x000fc80008011428 */
[----:B--2---:R-:W-:Y:S02]  /*8080*/  UIMAD UR5, UR5, UR8, URZ ;  /* 0x00000008050572a4 */ /* 0x004fe4000f8e02ff */
[----:B------:R-:W-:Y:S02]  /*8090*/  UIMAD.WIDE.U32 UR42, UR40, UR8, URZ ;  /* 0x00000008282a72a5 */ /* 0x000fe4000f8e00ff */
[----:B------:R-:W-:-:S04]  /*80a0*/  UIMAD UR5, UR40, UR9, UR5 ;  /* 0x00000009280572a4 */ /* 0x000fc8000f8e0205 */
[----:B------:R-:W-:Y:S01]  /*80b0*/  UIADD3 UR41, UPT, UPT, UR43, UR5, URZ ;  /* 0x000000052b297290 */ /* 0x000fe2000fffe0ff */
[----:B------:R-:W-:-:S03]  /*80c0*/  UMOV UR40, UR42 ;  /* 0x0000002a00287c82 */ /* 0x000fc60008000000 */
[----:B---3--:R-:W-:-:S04]  /*80d0*/  UIMAD.WIDE.U32 UR40, UR37, UR12, UR40 ;  /* 0x0000000c252872a5 */ /* 0x008fc8000f8e0028 */
[----:B------:R-:W-:-:S06]  /*80e0*/  UIMAD UR13, UR37, UR13, UR41 ;  /* 0x0000000d250d72a4 */ /* 0x000fcc000f8e0229 */
[----:B-1----:R-:W-:Y:S01]  /*80f0*/  MOV R3, UR13 ;  /* 0x0000000d00037c02 */ /* 0x002fe20008000f00 */
[----:B------:R-:W-:Y:S06]  /*8100*/  BRA `(.L_x_1106) ;  /* 0x0000000000187947 */ /* 0x000fec0003800000 */
.L_x_1105:
[----:B------:R-:W2:Y:S01]  /*8110*/  LDCU.64 UR8, c[0x0][0x5c8] ;  /* 0x0000b900ff0877ac */ /* 0x000ea20008000a00 */
[----:B------:R-:W-:-:S04]  /*8120*/  UIADD3 UR5, UPT, UPT, UR40, UR41, URZ ;  /* 0x0000002928057290 */ /* 0x000fc8000fffe0ff */
[----:B--2---:R-:W-:Y:S02]  /*8130*/  UIMAD.WIDE.U32 UR40, UR5, UR8, URZ ;  /* 0x00000008052872a5 */ /* 0x004fe4000f8e00ff */
[----:B------:R-:W-:-:S04]  /*8140*/  UIMAD UR5, UR5, UR9, URZ ;  /* 0x00000009050572a4 */ /* 0x000fc8000f8e02ff */
[----:B------:R-:W-:-:S06]  /*8150*/  UIADD3 UR5, UPT, UPT, UR41, UR5, URZ ;  /* 0x0000000529057290 */ /* 0x000fcc000fffe0ff */
[----:B-1----:R-:W-:-:S07]  /*8160*/  MOV R3, UR5 ;  /* 0x0000000500037c02 */ /* 0x002fce0008000f00 */
.L_x_1106:
[----:B------:R-:W-:Y:S01]  /*8170*/  BAR.SYNC.DEFER_BLOCKING 0x0 ;  /* 0x0000000000007b1d */ /* 0x000fe20000010000 */
[----:B------:R-:W-:Y:S01]  /*8180*/  LOP3.LUT R4, R212, 0x1f8, RZ, 0xc0, !PT ;  /* 0x000001f8d4047812 */ /* 0x000fe200078ec0ff */
[----:B------:R-:W-:Y:S01]  /*8190*/  USHF.L.U32 UR5, UR36, 0x6, URZ ;  /* 0x0000000624057899 */ /* 0x000fe200080006ff */
[----:B------:R-:W-:Y:S01]  /*81a0*/  IMAD.SHL.U32 R69, R0, 0x8, RZ ;  /* 0x0000000800457824 */ /* 0x000fe200078e00ff */
[----:B------:R-:W-:Y:S01]  /*81b0*/  USHF.L.U32 UR13, UR36, 0x6, URZ ;  /* 0x00000006240d7899 */ /* 0x000fe200080006ff */
[----:B------:R-:W-:Y:S01]  /*81c0*/  LOP3.LUT R4, R4, 0x38, R216, 0x78, !PT ;  /* 0x0000003804047812 */ /* 0x000fe200078e78d8 */
[----:B------:R-:W-:Y:S01]  /*81d0*/  UIMAD.WIDE.U32 UR42, UR5, UR10, URZ ;  /* 0x0000000a052a72a5 */ /* 0x000fe2000f8e00ff */
[----:B------:R-:W-:Y:S01]  /*81e0*/  VIADD R53, R2, 0x20 ;  /* 0x0000002002357836 */ /* 0x000fe20000000000 */
[----:B------:R-:W-:Y:S01]  /*81f0*/  USHF.R.S32.HI UR14, URZ, 0x1f, UR5 ;  /* 0x0000001fff0e7899 */ /* 0x000fe20008011405 */
[--C-:B------:R-:W-:Y:S01]  /*8200*/  LOP3.LUT R68, R4, 0x1e00, R212.reuse, 0xf8, !PT ;  /* 0x00001e0004447812 */ /* 0x100fe200078ef8d4 */
[----:B------:R-:W-:Y:S01]  /*8210*/  UIADD3 UR33, UPT, UPT, -UR13, UR33, URZ ;  /* 0x000000210d217290 */ /* 0x000fe2000fffe1ff */
[----:B------:R-:W1:Y:S01]  /*8220*/  LDC.64 R4, c[0x0][0x5d8] ;  /* 0x00017600ff047b82 */ /* 0x000e620000000a00 */
[----:B------:R-:W-:Y:S01]  /*8230*/  IMAD.U32 R6, RZ, RZ, UR42 ;  /* 0x0000002aff067e24 */ /* 0x000fe2000f8e00ff */
[----:B------:R-:W-:Y:S01]  /*8240*/  LEA R68, R68, UR4, 0x1 ;  /* 0x0000000444447c11 */ /* 0x000fe2000f8e08ff */
[----:B------:R-:W-:Y:S01]  /*8250*/  IMAD.U32 R7, RZ, RZ, UR43 ;  /* 0x0000002bff077e24 */ /* 0x000fe2000f8e00ff */
[----:B------:R-:W-:Y:S01]  /*8260*/  UIMAD UR12, UR14, UR10, URZ ;  /* 0x0000000a0e0c72a4 */ /* 0x000fe2000f8e02ff */
[----:B------:R-:W-:Y:S01]  /*8270*/  ISETP.GE.AND P1, PT, R2, UR33, PT ;  /* 0x0000002102007c0c */ /* 0x000fe2000bf26270 */
[----:B------:R-:W-:Y:S01]  /*8280*/  IMAD.U32 R55, RZ, RZ, UR43 ;  /* 0x0000002bff377e24 */ /* 0x000fe2000f8e00ff */
[----:B------:R-:W-:Y:S01]  /*8290*/  LOP3.LUT R212, R6, 0x38, R212, 0xf8, !PT ;  /* 0x0000003806d47812 */ /* 0x000fe200078ef8d4 */
[----:B------:R-:W-:Y:S01]  /*82a0*/  UIMAD UR12, UR5, UR11, UR12 ;  /* 0x0000000b050c72a4 */ /* 0x000fe2000f8e020c */
[----:B------:R-:W2:Y:S01]  /*82b0*/  LDC.64 R6, c[0x0][0x5e0] ;  /* 0x00017800ff067b82 */ /* 0x000ea20000000a00 */
[----:B------:R-:W-:Y:S01]  /*82c0*/  IMAD.U32 R54, RZ, RZ, UR42 ;  /* 0x0000002aff367e24 */ /* 0x000fe2000f8e00ff */
[----:B------:R-:W-:Y:S01]  /*82d0*/  IADD3 R72, P0, PT, R212, UR16, RZ ;  /* 0x00000010d4487c10 */ /* 0x000fe2000ff1e0ff */
[----:B------:R-:W-:Y:S01]  /*82e0*/  BSSY.RECONVERGENT B0, `(.L_x_1107) ;  /* 0x0000025000007945 */ /* 0x000fe20003800200 */
[----:B------:R3:W4:Y:S01]  /*82f0*/  LDS.128 R48, [R68+0x19000] ;  /* 0x0190000044307984 */ /* 0x0007220000000c00 */
[----:B------:R-:W-:Y:S01]  /*8300*/  IMAD.U32 R52, RZ, RZ, UR12 ;  /* 0x0000000cff347e24 */ /* 0x000fe2000f8e00ff */
[----:B------:R-:W-:-:S02]  /*8310*/  ISETP.GE.AND P2, PT, R53, UR33, PT ;  /* 0x0000002135007c0c */ /* 0x000fc4000bf46270 */
[----:B------:R3:W2:Y:S01]  /*8320*/  LDS.128 R44, [R68+0x1b000] ;  /* 0x01b00000442c7984 */ /* 0x0006a20000000c00 */
[----:B------:R-:W-:Y:S02]  /*8330*/  LOP3.LUT R69, R69, 0x38, RZ, 0xc0, !PT ;  /* 0x0000003845457812 */ /* 0x000fe400078ec0ff */
[----:B------:R-:W-:Y:S01]  /*8340*/  IADD3.X R73, PT, PT, R55, UR15, R52, P0, !PT ;  /* 0x0000000f37497c10 */ /* 0x000fe200087fe434 */
[----:B------:R3:W2:Y:S01]  /*8350*/  LDS.128 R40, [R68+0x1d000] ;  /* 0x01d0000044287984 */ /* 0x0006a20000000c00 */
[----:B------:R-:W-:-:S03]  /*8360*/  IADD3 R0, P0, PT, R2, 0x20, RZ ;  /* 0x0000002002007810 */ /* 0x000fc60007f1e0ff */
        /* <DEDUP_REMOVED lines=28> */
.L_x_1108:
[----:B------:R-:W-:Y:S05]  /*8530*/  BSYNC.RECONVERGENT B0 ;  /* 0x0000000000007941 */ /* 0x000fea0003800200 */
.L_x_1107:
        /* <DEDUP_REMOVED lines=16> */
.L_x_1110:
[----:B------:R-:W-:Y:S05]  /*8640*/  BSYNC.RECONVERGENT B0 ;  /* 0x0000000000007941 */ /* 0x000fea0003800200 */
.L_x_1109:
        /* <DEDUP_REMOVED lines=17> */
[----:B------:R1:W-:Y:S04]  /*8760*/  STG.E.128 desc[UR34][R42.64], R36 ;  /* 0x000000242a007986 */ /* 0x0003e8000c101d22 */
[----:B------:R1:W-:Y:S04]  /*8770*/  STG.E.128 desc[UR34][R42.64+0x80], R28 ;  /* 0x0000801c2a007986 */ /* 0x0003e8000c101d22 */
[----:B------:R1:W-:Y:S04]  /*8780*/  STG.E.128 desc[UR34][R42.64+0x100], R20 ;  /* 0x000100142a007986 */ /* 0x0003e8000c101d22 */
[----:B------:R1:W-:Y:S02]  /*8790*/  STG.E.128 desc[UR34][R42.64+0x180], R12 ;  /* 0x0001800c2a007986 */ /* 0x0003e4000c101d22 */
.L_x_1112:
[----:B------:R-:W-:Y:S05]  /*87a0*/  BSYNC.RECONVERGENT B0 ;  /* 0x0000000000007941 */ /* 0x000fea0003800200 */
.L_x_1111:
        /* <DEDUP_REMOVED lines=13> */
[----:B------:R1:W-:Y:S02]  /*8880*/  STG.E.128 desc[UR34][R4.64+0x180], R8 ;  /* 0x0001800804007986 */ /* 0x0003e4000c101d22 */
.L_x_1100:
[----:B------:R-:W-:Y:S05]  /*8890*/  BSYNC.RECONVERGENT B1 ;  /* 0x0000000000017941 */ /* 0x000fea0003800200 */
.L_x_1078:
[----:B------:R-:W5:Y:S01]  /*88a0*/  LDCU UR8, c[0x0][0x438] ;  /* 0x00008700ff0877ac */ /* 0x000f620008000800 */
[----:B------:R-:W4:Y:S01]  /*88b0*/  LDCU UR9, c[0x0][0x370] ;  /* 0x00006e00ff0977ac */ /* 0x000f220008000800 */
[----:B------:R-:W-:Y:S01]  /*88c0*/  UMOV UR10, UR19 ;  /* 0x00000013000a7c82 */ /* 0x000fe20008000000 */
[----:B-----5:R-:W-:-:S04]  /*88d0*/  UIADD3 UR8, UPT, UPT, UR8, 0x3f, URZ ;  /* 0x0000003f08087890 */ /* 0x020fc8000fffe0ff */
[----:B------:R-:W-:Y:S02]  /*88e0*/  USHF.R.S32.HI UR5, URZ, 0x1f, UR8 ;  /* 0x0000001fff057899 */ /* 0x000fe40008011408 */
[----:B----4-:R-:W-:Y:S02]  /*88f0*/  UIADD3 UR36, UPT, UPT, UR9, UR36, URZ ;  /* 0x0000002409247290 */ /* 0x010fe4000fffe0ff */
[----:B------:R-:W-:-:S04]  /*8900*/  ULEA.HI UR5, UR5, UR8, URZ, 0x6 ;  /* 0x0000000805057291 */ /* 0x000fc8000f8f30ff */
[----:B------:R-:W-:-:S04]  /*8910*/  USHF.R.S32.HI UR5, URZ, 0x6, UR5 ;  /* 0x00000006ff057899 */ /* 0x000fc80008011405 */
[----:B------:R-:W-:-:S09]  /*8920*/  UISETP.GE.AND UP0, UPT, UR36, UR5, UPT ;  /* 0x000000052400728c */ /* 0x000fd2000bf06270 */
[----:B------:R-:W-:Y:S05]  /*8930*/  BRA.U !UP0, `(.L_x_1113) ;  /* 0xffffff7908747547 */ /* 0x000fea000b83ffff */
[----:B------:R-:W-:Y:S05]  /*8940*/  EXIT ;  /* 0x000000000000794d */ /* 0x000fea0003800000 */
.L_x_1114:
        /* <DEDUP_REMOVED lines=11> */
.L_x_1283:


//--------------------- .text._ZN5flash44flash_bwd_dq_dk_dv_loop_seqk_parallel_kernelI23Flash_bwd_kernel_traitsILi256ELi64ELi64ELi8ELi4ELi2ELi2ELb0ELb0EN7cutlass6half_tE19Flash_kernel_traitsILi256ELi64ELi64ELi8ES3_EELb1ELb1ELb0ELb1ELb0ELb0ELb0EEEvNS_16Flash_bwd_paramsE --------------------------
	.section	.text._ZN5flash44flash_bwd_dq_dk_dv_loop_seqk_parallel_kernelI23Flash_bwd_kernel_traitsILi256ELi64ELi64ELi8ELi4ELi2ELi2ELb0ELb0EN7cutlass6half_tE19Flash_kernel_traitsILi256ELi64ELi64ELi8ES3_EELb1ELb1ELb0ELb1ELb0ELb0ELb0EEEvNS_16Flash_bwd_paramsE,"ax",@progbits
	.align	128
        .global         _ZN5flash44flash_bwd_dq_dk_dv_loop_seqk_parallel_kernelI23Flash_bwd_kernel_traitsILi256ELi64ELi64ELi8ELi4ELi2ELi2ELb0ELb0EN7cutlass6half_tE19Flash_kernel_traitsILi256ELi64ELi64ELi8ES3_EELb1ELb1ELb0ELb1ELb0ELb0ELb0EEEvNS_16Flash_bwd_paramsE
        .type           _ZN5flash44flash_bwd_dq_dk_dv_loop_seqk_parallel_kernelI23Flash_bwd_kernel_traitsILi256ELi64ELi64ELi8ELi4ELi2ELi2ELb0ELb0EN7cutlass6half_tE19Flash_kernel_traitsILi256ELi64ELi64ELi8ES3_EELb1ELb1ELb0ELb1ELb0ELb0ELb0EEEvNS_16Flash_bwd_paramsE,@function
        .size           _ZN5flash44flash_bwd_dq_dk_dv_loop_seqk_parallel_kernelI23Flash_bwd_kernel_traitsILi256ELi64ELi64ELi8ELi4ELi2ELi2ELb0ELb0EN7cutlass6half_tE19Flash_kernel_traitsILi256ELi64ELi64ELi8ES3_EELb1ELb1ELb0ELb1ELb0ELb0ELb0EEEvNS_16Flash_bwd_paramsE,(.L_x_1284 - _ZN5flash44flash_bwd_dq_dk_dv_loop_seqk_parallel_kernelI23Flash_bwd_kernel_traitsILi256ELi64ELi64ELi8ELi4ELi2ELi2ELb0ELb0EN7cutlass6half_tE19Flash_kernel_traitsILi256ELi64ELi64ELi8ES3_EELb1ELb1ELb0ELb1ELb0ELb0ELb0EEEvNS_16Flash_bwd_paramsE)
        .other          _ZN5flash44flash_bwd_dq_dk_dv_loop_seqk_parallel_kernelI23Flash_bwd_kernel_traitsILi256ELi64ELi64ELi8ELi4ELi2ELi2ELb0ELb0EN7cutlass6half_tE19Flash_kernel_traitsILi256ELi64ELi64ELi8ES3_EELb1ELb1ELb0ELb1ELb0ELb0ELb0EEEvNS_16Flash_bwd_paramsE,@"STO_CUDA_ENTRY STV_DEFAULT"
_ZN5flash44flash_bwd_dq_dk_dv_loop_seqk_parallel_kernelI23Flash_bwd_kernel_traitsILi256ELi64ELi64ELi8ELi4ELi2ELi2ELb0ELb0EN7cutlass6half_tE19Flash_kernel_traitsILi256ELi64ELi64ELi8ES3_EELb1ELb1ELb0ELb1ELb0ELb0ELb0EEEvNS_16Flash_bwd_paramsE:
.text._ZN5flash44flash_bwd_dq_dk_dv_loop_seqk_parallel_kernelI23Flash_bwd_kernel_traitsILi256ELi64ELi64ELi8ELi4ELi2ELi2ELb0ELb0EN7cutlass6half_tE19Flash_kernel_traitsILi256ELi64ELi64ELi8ES3_EELb1ELb1ELb0ELb1ELb0ELb0ELb0EEEvNS_16Flash_bwd_paramsE:
        /* <DEDUP_REMOVED lines=50> */
.L_x_1171:
        /* <DEDUP_REMOVED lines=54> */
.L_x_1115:
        /* <DEDUP_REMOVED lines=34> */
.L_x_1117:
[----:B------:R-:W1:Y:S01]  /*08a0*/  LDCU.64 UR14, c[0x0][0x3b8] ;  /* 0x00007700ff0e77ac */ /* 0x000e620008000a00 */
[----:B------:R-:W-:-:S04]  /*08b0*/  UIADD3 UR8, UPT, UPT, UR39, UR41, URZ ;  /* 0x0000002927087290 */ /* 0x000fc8000fffe0ff */
[----:B-1----:R-:W-:Y:S02]  /*08c0*/  UIMAD.WIDE.U32 UR54, UR8, UR14, URZ ;  /* 0x0000000e083672a5 */ /* 0x002fe4000f8e00ff */
[----:B------:R-:W-:-:S04]  /*08d0*/  UIMAD UR8, UR8, UR15, URZ ;  /* 0x0000000f080872a4 */ /* 0x000fc8000f8e02ff */
[----:B------:R-:W-:-:S06]  /*08e0*/  UIADD3 UR8, UPT, UPT, UR55, UR8, URZ ;  /* 0x0000000837087290 */ /* 0x000fcc000fffe0ff */
[----:B------:R-:W-:Y:S02]  /*08f0*/  MOV R8, UR8 ;  /* 0x0000000800087c02 */ /* 0x000fe40008000f00 */
.L_x_1118:
[----:B------:R-:W1:Y:S01]  /*0900*/  LDC R0, c[0x0][0x3e8] ;  /* 0x0000fa00ff007b82 */ /* 0x000e620000000800 */
[----:B------:R-:W2:Y:S01]  /*0910*/  S2R R2, SR_CTAID.Z ;  /* 0x0000000000027919 */ /* 0x000ea20000002700 */
[----:B------:R-:W-:Y:S01]  /*0920*/  MOV R6, RZ ;  /* 0x000000ff00067202 */ /* 0x000fe20000000f00 */
        /* <DEDUP_REMOVED lines=38> */
.L_x_1119:
[----:B------:R-:W1:Y:S01]  /*0b90*/  LDCU.64 UR12, c[0x0][0x3c0] ;  /* 0x00007800ff0c77ac */ /* 0x000e620008000a00 */
[----:B------:R-:W-:-:S04]  /*0ba0*/  UIADD3 UR8, UPT, UPT, UR39, UR41, URZ ;  /* 0x0000002927087290 */ /* 0x000fc8000fffe0ff */
[----:B-1----:R-:W-:Y:S02]  /*0bb0*/  UIMAD.WIDE.U32 UR10, UR8, UR12, URZ ;  /* 0x0000000c080a72a5 */ /* 0x002fe4000f8e00ff */
[----:B------:R-:W-:-:S04]  /*0bc0*/  UIMAD UR8, UR8, UR13, URZ ;  /* 0x0000000d080872a4 */ /* 0x000fc8000f8e02ff */
[----:B------:R-:W-:Y:S01]  /*0bd0*/  UIADD3 UR8, UPT, UPT, UR11, UR8, URZ ;  /* 0x000000080b087290 */ /* 0x000fe2000fffe0ff */
[----:B------:R-:W-:-:S05]  /*0be0*/  UMOV UR50, UR10 ;  /* 0x0000000a00327c82 */ /* 0x000fca0008000000 */
[----:B------:R-:W-:-:S07]  /*0bf0*/  MOV R9, UR8 ;  /* 0x0000000800097c02 */ /* 0x000fce0008000f00 */
.L_x_1120:
        /* <DEDUP_REMOVED lines=28> */
.L_x_1121:
[----:B------:R-:W-:Y:S02]  /*0dc0*/  UIMAD.WIDE.U32 UR10, UR58, UR16, URZ ;  /* 0x000000103a0a72a5 */ /* 0x000fe4000f8e00ff */
[----:B------:R-:W-:-:S04]  /*0dd0*/  UIMAD UR8, UR59, UR16, URZ ;  /* 0x000000103b0872a4 */ /* 0x000fc8000f8e02ff */
[----:B------:R-:W-:-:S12]  /*0de0*/  UIADD3 UR8, UPT, UPT, UR11, UR8, URZ ;  /* 0x000000080b087290 */ /* 0x000fd8000fffe0ff */
.L_x_1122:
        /* <DEDUP_REMOVED lines=20> */
.L_x_1123:
[----:B------:R-:W1:Y:S01]  /*0f30*/  LDCU UR59, c[0x0][0x434] ;  /* 0x00008680ff3b77ac */ /* 0x000e620008000800 */
[----:B------:R-:W-:-:S04]  /*0f40*/  UIMAD UR9, UR24, UR46, UR23 ;  /* 0x0000002e180972a4 */ /* 0x000fc8000f8e0217 */
[----:B-1----:R-:W-:Y:S02]  /*0f50*/  UIMAD UR59, UR9, UR59, URZ ;  /* 0x0000003b093b72a4 */ /* 0x002fe4000f8e02ff */
.L_x_1124:
        /* <DEDUP_REMOVED lines=11> */
.L_x_1125:
[----:B------:R-:W1:Y:S01]  /*1010*/  LDCU UR58, c[0x0][0x444] ;  /* 0x00008880ff3a77ac */ /* 0x000e620008000800 */
[----:B------:R-:W-:-:S04]  /*1020*/  UIMAD UR9, UR24, UR46, UR23 ;  /* 0x0000002e180972a4 */ /* 0x000fc8000f8e0217 */
[----:B-1----:R-:W-:-:S12]  /*1030*/  UIMAD UR58, UR9, UR58, URZ ;  /* 0x0000003a093a72a4 */ /* 0x002fd8000f8e02ff */
.L_x_1126:
        /* <DEDUP_REMOVED lines=14> */
[----:B-1----:R-:W-:-:S03]  /*1120*/  IMAD.SHL.U32 R10, R12, 0x8, RZ ;  /* 0x000000080c0a7824 */ /* 0x002fc600078e00ff */
        /* <DEDUP_REMOVED lines=24> */
[----:B------:R-:W-:Y:S01]  /*12b0*/  UIMAD UR51, UR46, UR61, URZ ;  /* 0x0000003d2e3372a4 */ /* 0x000fe2000f8e02ff */
[----:B------:R-:W-:Y:S01]  /*12c0*/  IMAD R5, R3, UR52, R4 ;  /* 0x0000003403057c24 */ /* 0x000fe2000f8e0204 */
[----:B------:R-:W-:Y:S01]  /*12d0*/  IADD3 R4, P0, PT, R16, UR56, RZ ;  /* 0x0000003810047c10 */ /* 0x000fe2000ff1e0ff */
[----:B------:R-:W-:Y:S01]  /*12e0*/  USHF.L.U32 UR52, UR8, 0x5, URZ ;  /* 0x0000000508347899 */ /* 0x000fe200080006ff */
[----:B------:R-:W-:Y:S01]  /*12f0*/  SHF.R.U32.HI R16, RZ, 0x3, R12 ;  /* 0x00000003ff107819 */ /* 0x000fe2000001160c */
[----:B------:R-:W-:Y:S01]  /*1300*/  USHF.L.U32 UR56, UR51, 0x6, URZ ;  /* 0x0000000633387899 */ /* 0x000fe200080006ff */
[----:B------:R-:W-:Y:S01]  /*1310*/  IADD3.X R5, PT, PT, R17, UR49, R5, P0, !PT ;  /* 0x0000003111057c10 */ /* 0x000fe200087fe405 */
[----:B------:R-:W-:Y:S01]  /*1320*/  USHF.L.U64.HI UR49, UR8, 0x5, UR9 ;  /* 0x0000000508317899 */ /* 0x000fe20008010209 */
[----:B--2---:R-:W-:Y:S01]  /*1330*/  IMAD.WIDE.U32 R22, R14, UR21, RZ ;  /* 0x000000150e167c25 */ /* 0x004fe2000f8e00ff */
[----:B------:R-:W2:Y:S03]  /*1340*/  LDCU.64 UR60, c[0x0][0x420] ;  /* 0x00008400ff3c77ac */ /* 0x000ea60008000a00 */
[----:B---3--:R-:W-:Y:S01]  /*1350*/  IMAD.U32 R20, RZ, RZ, UR16 ;  /* 0x00000010ff147e24 */ /* 0x008fe2000f8e00ff */
[----:B------:R-:W-:Y:S01]  /*1360*/  SEL R22, R22, RZ, P3 ;  /* 0x000000ff16167207 */ /* 0x000fe20001800000 */
[----:B------:R-:W-:Y:S01]  /*1370*/  IMAD.U32 R14, RZ, RZ, UR17 ;  /* 0x00000011ff0e7e24 */ /* 0x000fe2000f8e00ff */
[----:B------:R-:W3:Y:S01]  /*1380*/  LDCU.64 UR16, c[0x0][0x570] ;  /* 0x0000ae00ff1077ac */ /* 0x000ee20008000a00 */
[----:B------:R-:W-:Y:S01]  /*1390*/  IMAD.WIDE.U32 R20, R20, UR23, R4 ;  /* 0x0000001714147c25 */ /* 0x000fe2000f8e0004 */
[----:B------:R-:W-:-:S02]  /*13a0*/  LOP3.LUT R4, R12, 0x1f, RZ, 0xc0, !PT ;  /* 0x0000001f0c047812 */ /* 0x000fc400078ec0ff */
[----:B------:R-:W-:Y:S01]  /*13b0*/  SHF.R.U32.HI R5, RZ, 0x5, R12 ;  /* 0x00000005ff057819 */ /* 0x000fe2000001160c */
[----:B------:R-:W-:-:S04]  /*13c0*/  IMAD.WIDE.U32 R18, R16, UR8, R18 ;  /* 0x0000000810127c25 */ /* 0x000fc8000f8e0012 */
[----:B------:R-:W-:Y:S01]  /*13d0*/  IMAD R11, R5, UR51, R4 ;  /* 0x00000033050b7c24 */ /* 0x000fe2000f8e0204 */
[----:B----4-:R-:W-:Y:S01]  /*13e0*/  LEA R248, P2, R18, UR10, 0x1 ;  /* 0x0000000a12f87c11 */ /* 0x010fe2000f8408ff */
[----:B------:R-:W-:Y:S02]  /*13f0*/  IMAD R15, R15, UR21, R23 ;  /* 0x000000150f0f7c24 */ /* 0x000fe4000f8e0217 */
[----:B------:R-:W-:Y:S01]  /*1400*/  IMAD R7, R16, UR9, R19 ;  /* 0x0000000910077c24 */ /* 0x000fe2000f8e0213 */
[----:B------:R-:W4:Y:S01]  /*1410*/  LDCU.64 UR8, c[0x0][0x380] ;  /* 0x00007000ff0877ac */ /* 0x000f220008000a00 */
[----:B------:R-:W-:Y:S01]  /*1420*/  IADD3 R13, P1, P0, R11, UR57, R22 ;  /* 0x000000390b0d7c10 */ /* 0x000fe2000f83e016 */
[----:B------:R-:W-:Y:S01]  /*1430*/  IMAD R21, R14, UR23, R21 ;  /* 0x000000170e157c24 */ /* 0x000fe2000f8e0215 */
[----:B------:R-:W-:Y:S01]  /*1440*/  SHF.R.S32.HI R11, RZ, 0x1f, R11 ;  /* 0x0000001fff0b7819 */ /* 0x000fe2000001140b */
[----:B------:R-:W-:Y:S01]  /*1450*/  VIADD R17, R16, 0x20 ;  /* 0x0000002010117836 */ /* 0x000fe20000000000 */
[----:B------:R-:W-:-:S02]  /*1460*/  SEL R14, R15, RZ, P3 ;  /* 0x000000ff0f0e7207 */ /* 0x000fc40001800000 */
[----:B------:R-:W-:Y:S01]  /*1470*/  LEA.HI.X R249, R18, UR11, R7, 0x1, P2 ;  /* 0x0000000b12f97c11 */ /* 0x000fe200090f0c07 */
[----:B------:R-:W-:Y:S01]  /*1480*/  IMAD.WIDE.U32 R18, R16, R2, R20 ;  /* 0x0000000210127225 */ /* 0x000fe200078e0014 */
[----:B------:R-:W-:Y:S01]  /*1490*/  IADD3.X R14, PT, PT, R11, UR55, R14, P1, P0 ;  /* 0x000000370b0e7c10 */ /* 0x000fe20008fe040e */
[----:B-1----:R-:W-:Y:S01]  /*14a0*/  UIMAD.WIDE UR10, UR58, 0x4, UR62 ;  /* 0x000000043a0a78a5 */ /* 0x002fe2000f8e023e */
[----:B------:R-:W-:Y:S01]  /*14b0*/  IADD3 R13, P0, PT, R13, UR56, RZ ;  /* 0x000000380d0d7c10 */ /* 0x000fe2000ff1e0ff */
[----:B------:R-:W-:Y:S01]  /*14c0*/  IMAD.U32 R11, RZ, RZ, UR56 ;  /* 0x00000038ff0b7e24 */ /* 0x000fe2000f8e00ff */
[----:B------:R-:W-:Y:S01]  /*14d0*/  LOP3.LUT R20, R24, 0xc0, RZ, 0xfc, !PT ;  /* 0x000000c018147812 */ /* 0x000fe200078efcff */
[----:B------:R-:W-:Y:S01]  /*14e0*/  IMAD R7, R16, R3, R19 ;  /* 0x0000000310077224 */ /* 0x000fe200078e0213 */
[----:B------:R-:W-:Y:S01]  /*14f0*/  SHF.L.U64.HI R3, R2, 0x5, R3 ;  /* 0x0000000502037819 */ /* 0x000fe20000010203 */
[----:B--2---:R-:W-:Y:S01]  /*1500*/  UIMAD.WIDE UR56, UR59, 0x4, UR60 ;  /* 0x000000043b3878a5 */ /* 0x004fe2000f8e023c */
[----:B------:R-:W-:-:S02]  /*1510*/  LEA.HI.X.SX32 R14, R11, R14, 0x1, P0 ;  /* 0x0000000e0b0e7211 */ /* 0x000fc400000f0eff */
[C---:B---3--:R-:W-:Y:S02]  /*1520*/  LEA R244, P0, R13.reuse, UR16, 0x2 ;  /* 0x000000100df47c11 */ /* 0x048fe4000f8010ff */
[----:B----4-:R-:W-:Y:S02]  /*1530*/  LEA R250, P1, R18, UR8, 0x1 ;  /* 0x0000000812fa7c11 */ /* 0x010fe4000f8208ff */
[----:B------:R-:W-:Y:S02]  /*1540*/  LEA.HI.X R245, R13, UR17, R14, 0x2, P0 ;  /* 0x000000110df57c11 */ /* 0x000fe400080f140e */
[----:B------:R-:W-:Y:S02]  /*1550*/  IADD3 R11, P0, PT, R16, 0x20, RZ ;  /* 0x00000020100b7810 */ /* 0x000fe40007f1e0ff */
[----:B------:R-:W-:Y:S02]  /*1560*/  LEA.HI.X R251, R18, UR9, R7, 0x1, P1 ;  /* 0x0000000912fb7c11 */ /* 0x000fe400088f0c07 */
[----:B------:R-:W-:Y:S01]  /*1570*/  SHF.L.U32 R13, R2, 0x5, RZ ;  /* 0x00000005020d7819 */ /* 0x000fe200000006ff */
[----:B------:R-:W-:Y:S01]  /*1580*/  IMAD.X R2, RZ, RZ, RZ, P0 ;  /* 0x000000ffff027224 */ /* 0x000fe200000e06ff */
        /* <DEDUP_REMOVED lines=16> */
.L_x_1128:
[----:B------:R-:W1:Y:S01]  /*1690*/  LDCU.64 UR10, c[0x0][0x5c0] ;  /* 0x0000b800ff0a77ac */ /* 0x000e620008000a00 */
[----:B------:R-:W-:-:S04]  /*16a0*/  UIADD3 UR8, UPT, UPT, UR39, UR41, URZ ;  /* 0x0000002927087290 */ /* 0x000fc8000fffe0ff */
[----:B-1----:R-:W-:Y:S02]  /*16b0*/  UIMAD.WIDE.U32 UR16, UR8, UR10, URZ ;  /* 0x0000000a081072a5 */ /* 0x002fe4000f8e00ff */
[----:B------:R-:W-:-:S04]  /*16c0*/  UIMAD UR8, UR8, UR11, URZ ;  /* 0x0000000b080872a4 */ /* 0x000fc8000f8e02ff */
[----:B------:R-:W-:-:S06]  /*16d0*/  UIADD3 UR8, UPT, UPT, UR17, UR8, URZ ;  /* 0x0000000811087290 */ /* 0x000fcc000fffe0ff */
[----:B------:R-:W-:Y:S02]  /*16e0*/  MOV R3, UR8 ;  /* 0x0000000800037c02 */ /* 0x000fe40008000f00 */
.L_x_1129:
        /* <DEDUP_REMOVED lines=13> */
.L_x_1130:
[----:B------:R-:W1:Y:S01]  /*17c0*/  LDCU.64 UR8, c[0x0][0x5c8] ;  /* 0x0000b900ff0877ac */ /* 0x000e620008000a00 */
[----:B------:R-:W-:-:S04]  /*17d0*/  UIADD3 UR39, UPT, UPT, UR39, UR41, URZ ;  /* 0x0000002927277290 */ /* 0x000fc8000fffe0ff */
[----:B-1----:R-:W-:Y:S02]  /*17e0*/  UIMAD.WIDE.U32 UR14, UR39, UR8, URZ ;  /* 0x00000008270e72a5 */ /* 0x002fe4000f8e00ff */
[----:B------:R-:W-:-:S04]  /*17f0*/  UIMAD UR39, UR39, UR9, URZ ;  /* 0x00000009272772a4 */ /* 0x000fc8000f8e02ff */
[----:B------:R-:W-:-:S06]  /*1800*/  UIADD3 UR39, UPT, UPT, UR15, UR39, URZ ;  /* 0x000000270f277290 */ /* 0x000fcc000fffe0ff */
[----:B------:R-:W-:-:S07]  /*1810*/  MOV R0, UR39 ;  /* 0x0000002700007c02 */ /* 0x000fce0008000f00 */
.L_x_1131:
        /* <DEDUP_REMOVED lines=32> */
.L_x_1133:
[----:B------:R-:W-:Y:S05]  /*1a20*/  BSYNC.RECONVERGENT B0 ;  /* 0x0000000000007941 */ /* 0x000fea0003800200 */
.L_x_1132:
        /* <DEDUP_REMOVED lines=19> */
.L_x_1135:
[----:B------:R-:W-:Y:S05]  /*1b60*/  BSYNC.RECONVERGENT B0 ;  /* 0x0000000000007941 */ /* 0x000fea0003800200 */
.L_x_1134:
        /* <DEDUP_REMOVED lines=29> */
.L_x_1137:
[----:B------:R-:W-:Y:S05]  /*1d40*/  BSYNC.RECONVERGENT B0 ;  /* 0x0000000000007941 */ /* 0x000fea0003800200 */
.L_x_1136:
        /* <DEDUP_REMOVED lines=20> */
.L_x_1127:
        /* <DEDUP_REMOVED lines=38> */
.L_x_1140:
[----:B------:R2:W-:Y:S04]  /*20f0*/  STS.128 [R15+0x10000], RZ ;  /* 0x010000ff0f007388 */ /* 0x0005e80000000c00 */
[----:B------:R2:W-:Y:S04]  /*2100*/  STS.128 [R15+0x12000], RZ ;  /* 0x012000ff0f007388 */ /* 0x0005e80000000c00 */
[----:B------:R2:W-:Y:S04]  /*2110*/  STS.128 [R15+0x14000], RZ ;  /* 0x014000ff0f007388 */ /* 0x0005e80000000c00 */
[----:B------:R2:W-:Y:S02]  /*2120*/  STS.128 [R15+0x16000], RZ ;  /* 0x016000ff0f007388 */ /* 0x0005e40000000c00 */
.L_x_1141:
[----:B------:R-:W-:Y:S05]  /*2130*/  BSYNC.RECONVERGENT B0 ;  /* 0x0000000000007941 */ /* 0x000fea0003800200 */
.L_x_1139:
        /* <DEDUP_REMOVED lines=37> */
.L_x_1143:
[----:B------:R-:W-:Y:S05]  /*2390*/  BSYNC.RECONVERGENT B0 ;  /* 0x0000000000007941 */ /* 0x000fea0003800200 */
.L_x_1142:
        /* <DEDUP_REMOVED lines=29> */
.L_x_1145:
[----:B------:R1:W-:Y:S04]  /*2570*/  STS.128 [R242], RZ ;  /* 0x000000fff2007388 */ /* 0x0003e80000000c00 */
[----:B------:R1:W-:Y:S04]  /*2580*/  STS.128 [R242+0x2000], RZ ;  /* 0x002000fff2007388 */ /* 0x0003e80000000c00 */
[----:B------:R1:W-:Y:S04]  /*2590*/  STS.128 [R242+0x4000], RZ ;  /* 0x004000fff2007388 */ /* 0x0003e80000000c00 */
[----:B------:R1:W-:Y:S02]  /*25a0*/  STS.128 [R242+0x6000], RZ ;  /* 0x006000fff2007388 */ /* 0x0003e40000000c00 */
.L_x_1146:
[----:B------:R-:W-:Y:S05]  /*25b0*/  BSYNC.RECONVERGENT B0 ;  /* 0x0000000000007941 */ /* 0x000fea0003800200 */
.L_x_1144:
        /* <DEDUP_REMOVED lines=46> */
.L_x_1148:
[----:B------:R-:W-:Y:S05]  /*28a0*/  BSYNC.RECONVERGENT B0 ;  /* 0x0000000000007941 */ /* 0x000fea0003800200 */
.L_x_1147:
        /* <DEDUP_REMOVED lines=48> */
.L_x_1150:
[----:B------:R2:W-:Y:S04]  /*2bb0*/  STS.128 [R15+0x18000], RZ ;  /* 0x018000ff0f007388 */ /* 0x0005e80000000c00 */
[----:B------:R2:W-:Y:S04]  /*2bc0*/  STS.128 [R15+0x1a000], RZ ;  /* 0x01a000ff0f007388 */ /* 0x0005e80000000c00 */
[----:B------:R2:W-:Y:S04]  /*2bd0*/  STS.128 [R15+0x1c000], RZ ;  /* 0x01c000ff0f007388 */ /* 0x0005e80000000c00 */
[----:B------:R2:W-:Y:S02]  /*2be0*/  STS.128 [R15+0x1e000], RZ ;  /* 0x01e000ff0f007388 */ /* 0x0005e40000000c00 */
.L_x_1151:
[----:B------:R-:W-:Y:S05]  /*2bf0*/  BSYNC.RECONVERGENT B0 ;  /* 0x0000000000007941 */ /* 0x000fea0003800200 */
.L_x_1149:
        /* <DEDUP_REMOVED lines=40> */
.L_x_1153:
[----:B------:R-:W-:Y:S05]  /*2e80*/  BSYNC.RECONVERGENT B0 ;  /* 0x0000000000007941 */ /* 0x000fea0003800200 */
.L_x_1152:
        /* <DEDUP_REMOVED lines=46> */
.L_x_1155:
[----:B------:R2:W-:Y:S04]  /*3170*/  STS.128 [R15+0x20000], RZ ;  /* 0x020000ff0f007388 */ /* 0x0005e80000000c00 */
[----:B------:R2:W-:Y:S04]  /*3180*/  STS.128 [R15+0x22000], RZ ;  /* 0x022000ff0f007388 */ /* 0x0005e80000000c00 */
[----:B------:R2:W-:Y:S04]  /*3190*/  STS.128 [R15+0x24000], RZ ;  /* 0x024000ff0f007388 */ /* 0x0005e80000000c00 */
[----:B------:R2:W-:Y:S02]  /*31a0*/  STS.128 [R15+0x26000], RZ ;  /* 0x026000ff0f007388 */ /* 0x0005e40000000c00 */
.L_x_1156:
[----:B------:R-:W-:Y:S05]  /*31b0*/  BSYNC.RECONVERGENT B0 ;  /* 0x0000000000007941 */ /* 0x000fea0003800200 */
.L_x_1154:
        /* <DEDUP_REMOVED lines=39> */
.L_x_1158:
[----:B------:R-:W-:Y:S05]  /*3430*/  BSYNC.RECONVERGENT B0 ;  /* 0x0000000000007941 */ /* 0x000fea0003800200 */
.L_x_1157:
[----:B------:R-:W3:Y:S01]  /*3440*/  LDCU.64 UR8, c[0x0][0x538] ;  /* 0x0000a700ff0877ac */ /* 0x000ee20008000a00 */
[----:B------:R-:W-:Y:S01]  /*3450*/  IMAD.U32 R8, RZ, RZ, UR23 ;  /* 0x00000017ff087e24 */ /* 0x000fe2000f8e00ff */
[----:B-1----:R-:W1:Y:S01]  /*3460*/  LDC.64 R22, c[0x0][0x528] ;  /* 0x00014a00ff167b82 */ /* 0x002e620000000a00 */
[----:B------:R-:W4:Y:S01]  /*3470*/  S2R R222, SR_TID.X ;  /* 0x0000000000de7919 */ /* 0x000f220000002100 */
[C---:B------:R-:W-:Y:S01]  /*3480*/  IMAD.SHL.U32 R11, R12.reuse, 0x2, RZ ;  /* 0x000000020c0b7824 */ /* 0x040fe200078e00ff */
[----:B------:R-:W-:Y:S01]  /*3490*/  LOP3.LUT R5, R5, 0x3, RZ, 0xc0, !PT ;  /* 0x0000000305057812 */ /* 0x000fe200078ec0ff */
[C---:B------:R-:W-:Y:S01]  /*34a0*/  IMAD.SHL.U32 R6, R12.reuse, 0x20, RZ ;  /* 0x000000200c067824 */ /* 0x040fe200078e00ff */
[----:B------:R-:W0:Y:S01]  /*34b0*/  LDGDEPBAR ;  /* 0x00000000000079af */ /* 0x000e220000000000 */
[----:B------:R-:W-:Y:S01]  /*34c0*/  IMAD.U32 R238, RZ, RZ, UR37 ;  /* 0x00000025ffee7e24 */ /* 0x000fe2000f8e00ff */
[----:B------:R-:W4:Y:S01]  /*34d0*/  LDCU UR14, c[0x0][0x590] ;  /* 0x0000b200ff0e77ac */ /* 0x000f220008000800 */
[----:B------:R-:W-:Y:S01]  /*34e0*/  IMAD.SHL.U32 R233, R12, 0x10, RZ ;  /* 0x000000100ce97824 */ /* 0x000fe200078e00ff */
[----:B------:R-:W1:Y:S01]  /*34f0*/  LDCU UR12, c[0x0][0x45c] ;  /* 0x00008b80ff0c77ac */ /* 0x000e620008000800 */
[----:B------:R-:W1:Y:S01]  /*3500*/  LDCU.U8 UR13, c[0x0][0x4f8] ;  /* 0x00009f00ff0d77ac */ /* 0x000e620008000000 */
[----:B---3--:R-:W-:-:S04]  /*3510*/  ISETP.NE.U32.AND P0, PT, RZ, UR8, PT ;  /* 0x00000008ff007c0c */ /* 0x008fc8000bf05070 */
[----:B------:R-:W-:Y:S01]  /*3520*/  ISETP.NE.AND.EX P1, PT, RZ, UR9, PT, P0 ;  /* 0x00000009ff007c0c */ /* 0x000fe2000bf25300 */
[----:B-1----:R-:W3:-:S12]  /*3530*/  LDG.E.64 R20, desc[UR34][R22.64+0x8] ;  /* 0x0000082216147981 */ /* 0x002ed8000c1e1b00 */
[----:B--2---:R-:W1:Y:S01]  /*3540*/  @P1 LDC.64 R2, c[0x0][0x540] ;  /* 0x00015000ff021b82 */ /* 0x004e620000000a00 */
[----:B------:R-:W-:-:S07]  /*3550*/  @P1 IMAD.MOV.U32 R9, RZ, RZ, RZ ;  /* 0x000000ffff091224 */ /* 0x000fce00078e00ff */
[----:B------:R-:W2:Y:S01]  /*3560*/  @P1 LDC R18, c[0x0][0x458] ;  /* 0x00011600ff121b82 */ /* 0x000ea20000000800 */
[----:B-1----:R-:W-:-:S04]  /*3570*/  @P1 IMAD.WIDE.U32 R8, R2, UR24, R8 ;  /* 0x0000001802081c25 */ /* 0x002fc8000f8e0008 */
[----:B------:R-:W-:Y:S01]  /*3580*/  @P1 IMAD R3, R3, UR24, R9 ;  /* 0x0000001803031c24 */ /* 0x000fe2000f8e0209 */
[----:B------:R-:W-:-:S04]  /*3590*/  @P1 LEA R2, P0, R8, UR8, 0x2 ;  /* 0x0000000808021c11 */ /* 0x000fc8000f8010ff */
[----:B------:R-:W-:Y:S02]  /*35a0*/  @P1 LEA.HI.X R3, R8, UR9, R3, 0x2, P0 ;  /* 0x0000000908031c11 */ /* 0x000fe400080f1403 */
[----:B------:R-:W3:Y:S04]  /*35b0*/  LDG.E.64 R8, desc[UR34][R22.64] ;  /* 0x0000002216087981 */ /* 0x000ee8000c1e1b00 */
[----:B------:R1:W3:Y:S01]  /*35c0*/  @P1 LDG.E R3, desc[UR34][R2.64] ;  /* 0x0000002202031981 */ /* 0x0002e2000c1e1900 */
[----:B--2---:R-:W2:Y:S01]  /*35d0*/  @P1 MUFU.RCP R18, R18 ;  /* 0x0000001200121308 */ /* 0x004ea20000001000 */
[----:B------:R-:W-:Y:S01]  /*35e0*/  LOP3.LUT R0, R11, 0x6, RZ, 0xc0, !PT ;  /* 0x000000060b007812 */ /* 0x000fe200078ec0ff */
[----:B------:R-:W-:Y:S02]  /*35f0*/  IMAD R238, R238, 0x4, R5 ;  /* 0x00000004eeee7824 */ /* 0x000fe400078e0205 */
[----:B------:R-:W-:Y:S01]  /*3600*/  IMAD.SHL.U32 R5, R12, 0x40, RZ ;  /* 0x000000400c057824 */ /* 0x000fe200078e00ff */
[----:B------:R-:W-:-:S02]  /*3610*/  LOP3.LUT R7, R0, 0xe0, R7, 0xf8, !PT ;  /* 0x000000e000077812 */ /* 0x000fc400078ef807 */
[----:B----4-:R-:W-:Y:S02]  /*3620*/  LOP3.LUT P4, R0, R222, 0x2, RZ, 0xc0, !PT ;  /* 0x00000002de007812 */ /* 0x010fe4000788c0ff */
[----:B------:R-:W-:Y:S02]  /*3630*/  LOP3.LUT R11, R11, 0x20, RZ, 0xc0, !PT ;  /* 0x000000200b0b7812 */ /* 0x000fe400078ec0ff */
[----:B------:R-:W-:Y:S02]  /*3640*/  ISETP.NE.AND P3, PT, R0, RZ, PT ;  /* 0x000000ff0000720c */ /* 0x000fe40003f65270 */
[----:B------:R-:W-:Y:S02]  /*3650*/  LOP3.LUT R17, R5, 0x1c0, RZ, 0xc0, !PT ;  /* 0x000001c005117812 */ /* 0x000fe400078ec0ff */
[----:B------:R-:W-:Y:S02]  /*3660*/  LOP3.LUT P2, R0, R222, 0x4, RZ, 0xc0, !PT ;  /* 0x00000004de007812 */ /* 0x000fe4000784c0ff */
[----:B-1----:R-:W-:-:S04]  /*3670*/  LOP3.LUT R2, R6, 0x200, RZ, 0xc0, !PT ;  /* 0x0000020006027812 */ /* 0x002fc800078ec0ff */
[----:B------:R-:W-:Y:S01]  /*3680*/  LOP3.LUT R233, R2, 0x3800, R233, 0xf8, !PT ;  /* 0x0000380002e97812 */ /* 0x000fe200078ef8e9 */
[----:B------:R-:W-:Y:S01]  /*3690*/  IMAD.MOV.U32 R2, RZ, RZ, RZ ;  /* 0x000000ffff027224 */ /* 0x000fe200078e00ff */
[----:B------:R-:W-:Y:S01]  /*36a0*/  LOP3.LUT R16, R11, 0x18, R16, 0xf8, !PT ;  /* 0x000000180b107812 */ /* 0x000fe200078ef810 */
[----:B------:R-:W-:Y:S01]  /*36b0*/  UIMAD UR9, UR24, UR46, UR23 ;  /* 0x0000002e180972a4 */ /* 0x000fe2000f8e0217 */
[----:B------:R-:W-:Y:S01]  /*36c0*/  LOP3.LUT R11, R5, 0x200, RZ, 0xc0, !PT ;  /* 0x00000200050b7812 */ /* 0x000fe200078ec0ff */
[----:B------:R-:W-:Y:S01]  /*36d0*/  IMAD.SHL.U32 R219, R222, 0x40, RZ ;  /* 0x00000040dedb7824 */ /* 0x000fe200078e00ff */
[----:B------:R-:W-:Y:S02]  /*36e0*/  LOP3.LUT R17, R17, 0x38, R10, 0xf8, !PT ;  /* 0x0000003811117812 */ /* 0x000fe400078ef80a */
[----:B------:R-:W-:Y:S01]  /*36f0*/  ISETP.NE.AND P0, PT, R0, RZ, PT ;  /* 0x000000ff0000720c */ /* 0x000fe20003f05270 */
[----:B------:R-:W-:Y:S01]  /*3700*/  USHF.L.U32 UR9, UR9, 0x5, URZ ;  /* 0x0000000509097899 */ /* 0x000fe200080006ff */
[----:B------:R-:W-:Y:S01]  /*3710*/  SHF.R.U32.HI R13, RZ, 0x2, R222 ;  /* 0x00000002ff0d7819 */ /* 0x000fe200000116de */
[C---:B------:R-:W-:Y:S01]  /*3720*/  IMAD.SHL.U32 R220, R222.reuse, 0x20, RZ ;  /* 0x00000020dedc7824 */ /* 0x040fe200078e00ff */
[----:B------:R-:W-:Y:S01]  /*3730*/  LOP3.LUT R6, R11, 0xc00, R6, 0xf8, !PT ;  /* 0x00000c000b067812 */ /* 0x000fe200078ef806 */
[----:B------:R-:W-:Y:S01]  /*3740*/  IMAD.SHL.U32 R218, R222, 0x8, RZ ;  /* 0x00000008deda7824 */ /* 0x000fe200078e00ff */
[----:B------:R-:W-:-:S02]  /*3750*/  LOP3.LUT R15, R16, 0x1c0, R5, 0xf8, !PT ;  /* 0x000001c0100f7812 */ /* 0x000fc400078ef805 */
[----:B------:R-:W-:Y:S02]  /*3760*/  LOP3.LUT R11, R17, 0x8, R14, 0x78, !PT ;  /* 0x00000008110b7812 */ /* 0x000fe400078e780e */
[----:B------:R-:W-:Y:S01]  /*3770*/  LOP3.LUT R217, R219, 0x1c0, RZ, 0xc0, !PT ;  /* 0x000001c0dbd97812 */ /* 0x000fe200078ec0ff */
[----:B------:R-:W-:Y:S01]  /*3780*/  USHF.R.S32.HI UR8, URZ, 0x1f, UR9 ;  /* 0x0000001fff087899 */ /* 0x000fe20008011409 */
[----:B------:R-:W-:Y:S02]  /*3790*/  LOP3.LUT R6, R6, R11, RZ, 0xfc, !PT ;  /* 0x0000000b06067212 */ /* 0x000fe400078efcff */
[----:B------:R-:W-:Y:S02]  /*37a0*/  LOP3.LUT R236, R222, 0x8, RZ, 0xc0, !PT ;  /* 0x00000008deec7812 */ /* 0x000fe400078ec0ff */
[----:B------:R-:W-:Y:S02]  /*37b0*/  LOP3.LUT R11, R220, 0x200, RZ, 0xc0, !PT ;  /* 0x00000200dc0b7812 */ /* 0x000fe400078ec0ff */
[----:B------:R-:W-:Y:S01]  /*37c0*/  LOP3.LUT R217, R217, 0x38, R218, 0xf8, !PT ;  /* 0x00000038d9d97812 */ /* 0x000fe200078ef8da */
[----:B------:R-:W-:-:S03]  /*37d0*/  IMAD.U32 R14, RZ, RZ, UR42 ;  /* 0x0000002aff0e7e24 */ /* 0x000fc6000f8e00ff */
[----:B------:R-:W-:Y:S01]  /*37e0*/  LOP3.LUT R246, R217, 0x8, R222, 0x78, !PT ;  /* 0x00000008d9f67812 */ /* 0x000fe200078e78de */
[----:B------:R-:W-:Y:S02]  /*37f0*/  IMAD.U32 R247, R14, 0x40, R7 ;  /* 0x000000400ef77824 */ /* 0x000fe400078e0007 */
[----:B------:R-:W-:-:S04]  /*3800*/  VIADD R7, R7, UR27 ;  /* 0x0000001b07077c36 */ /* 0x000fc80008000000 */
[C---:B------:R-:W-:Y:S02]  /*3810*/  VIADD R23, R7.reuse, 0x1 ;  /* 0x0000000107177836 */ /* 0x040fe40000000000 */
[----:B------:R-:W-:-:S03]  /*3820*/  VIADD R19, R7, 0x9 ;  /* 0x0000000907137836 */ /* 0x000fc60000000000 */
[----:B------:R-:W-:Y:S02]  /*3830*/  I2FP.F32.S32 R23, R23 ;  /* 0x0000001700177245 */ /* 0x000fe40000201400 */
[----:B------:R-:W-:Y:S01]  /*3840*/  I2FP.F32.S32 R19, R19 ;  /* 0x0000001300137245 */ /* 0x000fe20000201400 */
[----:B------:R-:W-:Y:S01]  /*3850*/  IMAD.MOV.U32 R230, RZ, RZ, 0x20 ;  /* 0x00000020ffe67424 */ /* 0x000fe200078e00ff */
[----:B------:R-:W-:Y:S01]  /*3860*/  LEA R6, R6, UR33, 0x1 ;  /* 0x0000002106067c11 */ /* 0x000fe2000f8e08ff */
[----:B------:R-:W-:Y:S02]  /*3870*/  IMAD.MOV.U32 R226, RZ, RZ, 0x20 ;  /* 0x00000020ffe27424 */ /* 0x000fe400078e00ff */
[----:B------:R-:W-:Y:S01]  /*3880*/  IMAD.MOV.U32 R221, RZ, RZ, 0x40 ;  /* 0x00000040ffdd7424 */ /* 0x000fe200078e00ff */
[----:B------:R-:W-:Y:S01]  /*3890*/  CS2R R190, SRZ ;  /* 0x0000000000be7805 */ /* 0x000fe2000001ff00 */
[----:B------:R-:W-:Y:S01]  /*38a0*/  IMAD.MOV.U32 R252, RZ, RZ, 0x4 ;  /* 0x00000004fffc7424 */ /* 0x000fe200078e00ff */
        /* <DEDUP_REMOVED lines=62> */
[----:B------:R-:W-:Y:S01]  /*3c90*/  SEL R227, R221, 0xffffffc0, !P2 ;  /* 0xffffffc0dde37807 */ /* 0x000fe20005000000 */
[----:B------:R-:W-:Y:S01]  /*3ca0*/  VIADD R231, R6, UR16 ;  /* 0x0000001006e77c36 */ /* 0x000fe20008000000 */
[----:B------:R-:W-:Y:S01]  /*3cb0*/  SEL R226, R226, 0xffffffe0, !P3 ;  /* 0xffffffe0e2e27807 */ /* 0x000fe20005800000 */
[----:B------:R-:W-:Y:S02]  /*3cc0*/  USHF.L.U32 UR14, UR14, 0x6, URZ ;  /* 0x000000060e0e7899 */ /* 0x000fe400080006ff */
[----:B------:R-:W-:Y:S02]  /*3cd0*/  UIADD3 UR48, UPT, UPT, UR48, 0x40, -UR38 ;  /* 0x0000004030307890 */ /* 0x000fe4000fffe826 */
[----:B------:R-:W-:Y:S01]  /*3ce0*/  USHF.L.U32 UR51, UR51, 0x3, URZ ;  /* 0x0000000333337899 */ /* 0x000fe200080006ff */
[----:B---3--:R-:W-:Y:S01]  /*3cf0*/  IADD3 R4, P6, P5, R20, UR9, R4 ;  /* 0x0000000914047c10 */ /* 0x008fe2000fdde004 */
[----:B------:R-:W1:Y:S03]  /*3d00*/  LDCU UR9, c[0x0][0x3e0] ;  /* 0x00007c00ff0977ac */ /* 0x000e660008000800 */
[----:B------:R-:W-:Y:S01]  /*3d10*/  IADD3.X R243, PT, PT, R21, UR8, RZ, P6, P5 ;  /* 0x0000000815f37c10 */ /* 0x000fe2000b7ea4ff */
[----:B------:R-:W-:Y:S01]  /*3d20*/  VIADD R21, R7, 0x8 ;  /* 0x0000000807157836 */ /* 0x000fe20000000000 */
[----:B------:R-:W-:Y:S01]  /*3d30*/  LOP3.LUT P5, RZ, R12, 0x2, RZ, 0xc0, !PT ;  /* 0x000000020cff7812 */ /* 0x000fe200078ac0ff */
[----:B------:R-:W3:Y:S03]  /*3d40*/  LDCU UR8, c[0x0][0x440] ;  /* 0x00008800ff0877ac */ /* 0x000ee60008000800 */
[----:B------:R-:W-:Y:S01]  /*3d50*/  I2FP.F32.S32 R21, R21 ;  /* 0x0000001500157245 */ /* 0x000fe20000201400 */
[----:B--2---:R-:W-:Y:S01]  /*3d60*/  @P1 FMUL.FTZ R2, R3, R18 ;  /* 0x0000001203021220 */ /* 0x004fe20000410000 */
[----:B------:R-:W-:-:S05]  /*3d70*/  IMAD.SHL.U32 R3, R222, 0x2, RZ ;  /* 0x00000002de037824 */ /* 0x000fca00078e00ff */
[----:B------:R-:W-:-:S04]  /*3d80*/  LOP3.LUT R0, R3, 0x38, RZ, 0xc0, !PT ;  /* 0x0000003803007812 */ /* 0x000fc800078ec0ff */
[----:B------:R-:W-:Y:S02]  /*3d90*/  LOP3.LUT R13, R0, 0x20, R13, 0x78, !PT ;  /* 0x00000020000d7812 */ /* 0x000fe400078e780d */
[----:B------:R-:W-:Y:S01]  /*3da0*/  LOP3.LUT R0, R15, 0x38, R10, 0x78, !PT ;  /* 0x000000380f007812 */ /* 0x000fe200078e780a */
[----:B------:R-:W-:Y:S01]  /*3db0*/  IMAD.SHL.U32 R10, R222, 0x10, RZ ;  /* 0x00000010de0a7824 */ /* 0x000fe200078e00ff */
[----:B------:R-:W-:Y:S02]  /*3dc0*/  ISETP.NE.AND P1, PT, R236, RZ, PT ;  /* 0x000000ffec00720c */ /* 0x000fe40003f25270 */
[----:B------:R-:W-:Y:S02]  /*3dd0*/  LOP3.LUT P1, RZ, R12, 0x4, RZ, 0xc0, !PT ;  /* 0x000000040cff7812 */ /* 0x000fe4000782c0ff */
[----:B------:R-:W-:Y:S02]  /*3de0*/  LOP3.LUT R11, R11, 0x3800, R10, 0xf8, !PT ;  /* 0x000038000b0b7812 */ /* 0x000fe400078ef80a */
[----:B------:R-:W-:-:S02]  /*3df0*/  LOP3.LUT R12, R17, 0x8, R12, 0x78, !PT ;  /* 0x00000008110c7812 */ /* 0x000fc400078e780c */
[----:B------:R-:W-:Y:S02]  /*3e00*/  LOP3.LUT R5, R0, 0x200, R5, 0xf8, !PT ;  /* 0x0000020000057812 */ /* 0x000fe400078ef805 */
[----:B------:R-:W-:Y:S02]  /*3e10*/  LOP3.LUT R246, R11, R246, RZ, 0xfc, !PT ;  /* 0x000000f60bf67212 */ /* 0x000fe400078efcff */
[----:B------:R-:W-:Y:S02]  /*3e20*/  LOP3.LUT R11, R219, 0x200, RZ, 0xc0, !PT ;  /* 0x00000200db0b7812 */ /* 0x000fe400078ec0ff */
[----:B------:R-:W-:Y:S02]  /*3e30*/  SHF.R.U32.HI R0, RZ, 0x1, R222 ;  /* 0x00000001ff007819 */ /* 0x000fe400000116de */
[----:B------:R-:W-:Y:S02]  /*3e40*/  LOP3.LUT R233, R233, R12, RZ, 0xfc, !PT ;  /* 0x0000000ce9e97212 */ /* 0x000fe400078efcff */
[----:B------:R-:W-:-:S02]  /*3e50*/  LOP3.LUT R12, R220, 0xc00, RZ, 0xc0, !PT ;  /* 0x00000c00dc0c7812 */ /* 0x000fc400078ec0ff */
[----:B------:R-:W-:Y:S02]  /*3e60*/  LOP3.LUT R216, R11, 0xc00, R220, 0xf8, !PT ;  /* 0x00000c000bd87812 */ /* 0x000fe400078ef8dc */
[----:B------:R-:W-:Y:S02]  /*3e70*/  LOP3.LUT R225, R217, 0x8, R0, 0x78, !PT ;  /* 0x00000008d9e17812 */ /* 0x000fe400078e7800 */
[----:B------:R-:W-:Y:S02]  /*3e80*/  LOP3.LUT R0, R11, 0x400, R220, 0xf8, !PT ;  /* 0x000004000b007812 */ /* 0x000fe400078ef8dc */
[----:B------:R-:W-:Y:S02]  /*3e90*/  LOP3.LUT R10, R13, 0x1c0, R10, 0xf8, !PT ;  /* 0x000001c00d0a7812 */ /* 0x000fe400078ef80a */
[----:B------:R-:W-:Y:S02]  /*3ea0*/  LOP3.LUT R11, R12, 0x6, R3, 0xf8, !PT ;  /* 0x000000060c0b7812 */ /* 0x000fe400078ef803 */
[----:B------:R-:W-:-:S02]  /*3eb0*/  LOP3.LUT R216, R216, R225, RZ, 0xfc, !PT ;  /* 0x000000e1d8d87212 */ /* 0x000fc400078efcff */
[----:B------:R-:W-:Y:S01]  /*3ec0*/  LOP3.LUT R225, R0, R225, RZ, 0xfc, !PT ;  /* 0x000000e100e17212 */ /* 0x000fe200078efcff */
[----:B------:R-:W-:Y:S01]  /*3ed0*/  VIADD R17, R7, 0x10 ;  /* 0x0000001007117836 */ /* 0x000fe20000000000 */
[----:B------:R-:W-:Y:S01]  /*3ee0*/  LOP3.LUT R0, R11, R10, RZ, 0xfc, !PT ;  /* 0x0000000a0b007212 */ /* 0x000fe200078efcff */
[----:B------:R-:W-:Y:S02]  /*3ef0*/  VIADD R15, R7, 0x11 ;  /* 0x00000011070f7836 */ /* 0x000fe40000000000 */
[-C--:B------:R-:W-:Y:S01]  /*3f00*/  FMUL.FTZ R10, R23, R2.reuse ;  /* 0x00000002170a7220 */ /* 0x080fe20000410000 */
[C---:B------:R-:W-:Y:S01]  /*3f10*/  VIADD R13, R7.reuse, 0x18 ;  /* 0x00000018070d7836 */ /* 0x040fe20000000000 */
[----:B------:R-:W-:Y:S01]  /*3f20*/  I2FP.F32.S32 R17, R17 ;  /* 0x0000001100117245 */ /* 0x000fe20000201400 */
[----:B------:R2:W-:Y:S01]  /*3f30*/  STL [R1+0x20], R0 ;  /* 0x0000200001007387 */ /* 0x0005e20000100800 */
[----:B------:R-:W-:Y:S01]  /*3f40*/  I2FP.F32.S32 R11, R7 ;  /* 0x00000007000b7245 */ /* 0x000fe20000201400 */
[----:B------:R-:W-:Y:S01]  /*3f50*/  VIADD R7, R7, 0x19 ;  /* 0x0000001907077836 */ /* 0x000fe20000000000 */
[----:B------:R-:W-:Y:S01]  /*3f60*/  I2FP.F32.S32 R15, R15 ;  /* 0x0000000f000f7245 */ /* 0x000fe20000201400 */
[----:B------:R-:W-:Y:S01]  /*3f70*/  FMUL.FTZ R12, R19, R2 ;  /* 0x00000002130c7220 */ /* 0x000fe20000410000 */
[----:B------:R4:W-:Y:S01]  /*3f80*/  STL [R1+0x18], R10 ;  /* 0x0000180a01007387 */ /* 0x0009e20000100800 */
[----:B------:R-:W-:Y:S01]  /*3f90*/  R2UR UR62, R8 ;  /* 0x00000000083e72ca */ /* 0x000fe200000e0000 */
[----:B------:R-:W-:Y:S01]  /*3fa0*/  IMAD.U32 R8, RZ, RZ, UR36 ;  /* 0x00000024ff087e24 */ /* 0x000fe2000f8e00ff */
[----:B------:R-:W-:-:S02]  /*3fb0*/  I2FP.F32.S32 R7, R7 ;  /* 0x0000000700077245 */ /* 0x000fc40000201400 */
[----:B------:R-:W-:Y:S01]  /*3fc0*/  I2FP.F32.S32 R13, R13 ;  /* 0x0000000d000d7245 */ /* 0x000fe20000201400 */
[-C--:B--2---:R-:W-:Y:S01]  /*3fd0*/  FMUL.FTZ R0, R21, R2.reuse ;  /* 0x0000000215007220 */ /* 0x084fe20000410000 */
[----:B----4-:R-:W-:-:S04]  /*3fe0*/  FMUL.FTZ R10, R17, R2 ;  /* 0x00000002110a7220 */ /* 0x010fc80000410000 */
[----:B------:R2:W-:Y:S04]  /*3ff0*/  STL [R1+0x14], R0 ;  /* 0x0000140001007387 */ /* 0x0005e80000100800 */
[----:B------:R4:W-:Y:S04]  /*4000*/  STL [R1+0x10], R12 ;  /* 0x0000100c01007387 */ /* 0x0009e80000100800 */
[----:B------:R1:W-:Y:S01]  /*4010*/  STL [R1+0xc], R10 ;  /* 0x00000c0a01007387 */ /* 0x0003e20000100800 */
[----:B------:R-:W-:Y:S01]  /*4020*/  R2UR UR63, R9 ;  /* 0x00000000093f72ca */ /* 0x000fe200000e0000 */
[----:B------:R-:W-:Y:S01]  /*4030*/  IMAD.MOV.U32 R9, RZ, RZ, 0x10 ;  /* 0x00000010ff097424 */ /* 0x000fe200078e00ff */
[----:B------:R-:W-:Y:S01]  /*4040*/  LEA R5, R5, UR33, 0x1 ;  /* 0x0000002105057c11 */ /* 0x000fe2000f8e08ff */
[----:B--2---:R-:W-:-:S05]  /*4050*/  FMUL.FTZ R0, R15, R2 ;  /* 0x000000020f007220 */ /* 0x004fca0000410000 */
[----:B------:R2:W-:Y:S01]  /*4060*/  STL [R1+0x8], R0 ;  /* 0x0000080001007387 */ /* 0x0005e20000100800 */
[-C--:B----4-:R-:W-:Y:S01]  /*4070*/  FMUL.FTZ R12, R13, R2.reuse ;  /* 0x000000020d0c7220 */ /* 0x090fe20000410000 */
[----:B-1----:R-:W-:-:S04]  /*4080*/  FMUL.FTZ R10, R11, R2 ;  /* 0x000000020b0a7220 */ /* 0x002fc80000410000 */
[----:B------:R-:W-:Y:S04]  /*4090*/  STL [R1+0x4], R12 ;  /* 0x0000040c01007387 */ /* 0x000fe80000100800 */
[----:B------:R-:W-:Y:S01]  /*40a0*/  STL [R1+0x1c], R10 ;  /* 0x00001c0a01007387 */ /* 0x000fe20000100800 */
[----:B------:R-:W-:Y:S02]  /*40b0*/  VIADD R229, R5, UR16 ;  /* 0x0000001005e57c36 */ /* 0x000fe40008000000 */
[----:B--2---:R-:W-:Y:S01]  /*40c0*/  FMUL.FTZ R0, R7, R2 ;  /* 0x0000000207007220 */ /* 0x004fe20000410000 */
[----:B------:R-:W-:-:S05]  /*40d0*/  IADD3 R7, PT, PT, R8, UR38, R241 ;  /* 0x0000002608077c10 */ /* 0x000fca000fffe0f1 */
[----:B------:R-:W-:Y:S01]  /*40e0*/  VIADD R7, R7, -UR40 ;  /* 0x8000002807077c36 */ /* 0x000fe20008000000 */
[----:B------:R-:W-:Y:S01]  /*40f0*/  STL [R1], R0 ;  /* 0x0000000001007387 */ /* 0x000fe20000100800 */
[----:B------:R-:W-:-:S03]  /*4100*/  IMAD.WIDE.U32 R4, R4, -0x2daee0ad, RZ ;  /* 0xd2511f5304047825 */ /* 0x000fc600078e00ff */
[----:B------:R-:W-:Y:S04]  /*4110*/  STL [R1+0x24], R242 ;  /* 0x000024f201007387 */ /* 0x000fe80000100800 */
[----:B------:R1:W-:Y:S01]  /*4120*/  STL [R1+0x2c], R7 ;  /* 0x00002c0701007387 */ /* 0x0003e20000100800 */
[----:B------:R-:W-:Y:S01]  /*4130*/  LEA R233, R233, UR33, 0x1 ;  /* 0x00000021e9e97c11 */ /* 0x000fe2000f8e08ff */
[----:B------:R-:W-:Y:S01]  /*4140*/  IMAD.MOV.U32 R2, RZ, RZ, 0x40 ;  /* 0x00000040ff027424 */ /* 0x000fe200078e00ff */
[----:B------:R-:W-:Y:S02]  /*4150*/  SEL R230, R230, 0xffffffe0, !P5 ;  /* 0xffffffe0e6e67807 */ /* 0x000fe40006800000 */
[----:B-1----:R-:W-:-:S05]  /*4160*/  SEL R7, R9, 0xfffffff0, !P2 ;  /* 0xfffffff009077807 */ /* 0x002fca0005000000 */
[----:B------:R1:W-:Y:S04]  /*4170*/  STL [R1+0x28], R7 ;  /* 0x0000280701007387 */ /* 0x0003e80000100800 */
[----:B------:R1:W-:Y:S01]  /*4180*/  STL.64 [R1+0x30], R4 ;  /* 0x0000300401007387 */ /* 0x0003e20000100a00 */
[----:B------:R-:W-:-:S05]  /*4190*/  IMAD.MOV.U32 R0, RZ, RZ, 0x40 ;  /* 0x00000040ff007424 */ /* 0x000fca00078e00ff */
[----:B------:R-:W-:Y:S02]  /*41a0*/  SEL R0, R0, 0xffffffc0, !P1 ;  /* 0xffffffc000007807 */ /* 0x000fe40004800000 */
[----:B------:R-:W-:-:S03]  /*41b0*/  CS2R R22, SRZ ;  /* 0x0000000000167805 */ /* 0x000fc6000001ff00 */
[--C-:B------:R-:W-:Y:S01]  /*41c0*/  IMAD.IADD R223, R0, 0x1, R233.reuse ;  /* 0x0000000100df7824 */ /* 0x100fe200078e02e9 */
[----:B------:R-:W-:Y:S02]  /*41d0*/  CS2R R20, SRZ ;  /* 0x0000000000147805 */ /* 0x000fe4000001ff00 */
[----:B------:R-:W-:Y:S01]  /*41e0*/  LOP3.LUT P6, RZ, R222, 0x8, RZ, 0xc0, !PT ;  /* 0x00000008deff7812 */ /* 0x000fe200078cc0ff */
[----:B------:R-:W-:Y:S01]  /*41f0*/  IMAD.IADD R224, R230, 0x1, R233 ;  /* 0x00000001e6e07824 */ /* 0x000fe200078e02e9 */
[----:B------:R-:W-:Y:S01]  /*4200*/  SEL R2, R2, 0xffffffc0, !P1 ;  /* 0xffffffc002027807 */ /* 0x000fe20004800000 */
[----:B------:R-:W-:Y:S01]  /*4210*/  IMAD.IADD R0, R230, 0x1, R223 ;  /* 0x00000001e6007824 */ /* 0x000fe200078e02df */
[----:B------:R-:W-:Y:S02]  /*4220*/  UIADD3 UR27, UPT, UPT, UR62, -0x61c88647, URZ ;  /* 0x9e3779b93e1b7890 */ /* 0x000fe4000fffe0ff */
[----:B------:R-:W-:Y:S02]  /*4230*/  UIADD3 UR24, UPT, UPT, UR63, -0x4498517b, URZ ;  /* 0xbb67ae853f187890 */ /* 0x000fe4000fffe0ff */
[----:B------:R-:W-:-:S02]  /*4240*/  UIADD3 UR17, UPT, UPT, UR62, 0x3c6ef372, URZ ;  /* 0x3c6ef3723e117890 */ /* 0x000fc4000fffe0ff */
[----:B------:R-:W-:Y:S02]  /*4250*/  UIADD3 UR15, UPT, UPT, UR63, 0x76cf5d0a, URZ ;  /* 0x76cf5d0a3f0f7890 */ /* 0x000fe4000fffe0ff */
[----:B------:R-:W-:Y:S02]  /*4260*/  UIADD3 UR58, UPT, UPT, UR62, -0x255992d5, URZ ;  /* 0xdaa66d2b3e3a7890 */ /* 0x000fe4000fffe0ff */
[----:B------:R-:W-:Y:S02]  /*4270*/  UIADD3 UR55, UPT, UPT, UR63, 0x32370b8f, URZ ;  /* 0x32370b8f3f377890 */ /* 0x000fe4000fffe0ff */
[----:B------:R-:W-:Y:S02]  /*4280*/  UIADD3 UR54, UPT, UPT, UR62, 0x78dde6e4, URZ ;  /* 0x78dde6e43e367890 */ /* 0x000fe4000fffe0ff */
[----:B------:R-:W-:Y:S02]  /*4290*/  UIADD3 UR53, UPT, UPT, UR63, -0x126145ec, URZ ;  /* 0xed9eba143f357890 */ /* 0x000fe4000fffe0ff */
[----:B------:R-:W-:-:S02]  /*42a0*/  UIADD3 UR50, UPT, UPT, UR62, 0x1715609d, URZ ;  /* 0x1715609d3e327890 */ /* 0x000fc4000fffe0ff */
[----:B------:R-:W-:Y:S02]  /*42b0*/  UIADD3 UR46, UPT, UPT, UR63, -0x56f99767, URZ ;  /* 0xa90668993f2e7890 */ /* 0x000fe4000fffe0ff */
[----:B------:R-:W-:Y:S02]  /*42c0*/  UIADD3 UR43, UPT, UPT, UR62, -0x4ab325aa, URZ ;  /* 0xb54cda563e2b7890 */ /* 0x000fe4000fffe0ff */
[----:B-1-3--:R-:W-:-:S12]  /*42d0*/  UIADD3 UR40, UPT, UPT, UR63, 0x646e171e, URZ ;  /* 0x646e171e3f287890 */ /* 0x00afd8000fffe0ff */
.L_x_1161:
[----:B------:R-:W0:Y:S01]  /*42e0*/  LDGDEPBAR ;  /* 0x00000000000079af */ /* 0x000e220000000000 */
[C---:B------:R-:W-:Y:S01]  /*42f0*/  IMAD.IADD R118, R231.reuse, 0x1, R230 ;  /* 0x00000001e7767824 */ /* 0x040fe200078e02e6 */
[----:B------:R-:W-:Y:S01]  /*4300*/  UIADD3 UR36, UPT, UPT, UR36, -0x40, URZ ;  /* 0xffffffc024247890 */ /* 0x000fe2000fffe0ff */
[----:B------:R-:W-:Y:S03]  /*4310*/  IMAD.IADD R117, R231, 0x1, R2 ;  /* 0x00000001e7757824 */ /* 0x000fe600078e0202 */
[----:B------:R-:W2:Y:S01]  /*4320*/  LDL.64 R126, [R1+0x30] ;  /* 0x00003000017e7983 */ /* 0x000ea20000100a00 */
[----:B------:R-:W-:Y:S01]  /*4330*/  USHF.L.U32 UR16, UR42, 0x6, URZ ;  /* 0x000000062a107899 */ /* 0x000fe200080006ff */
[----:B------:R-:W-:Y:S01]  /*4340*/  SHF.R.U32.HI R119, RZ, 0x7, R222 ;  /* 0x00000007ff777819 */ /* 0x000fe200000116de */
[----:B------:R-:W-:Y:S03]  /*4350*/  IMAD.IADD R116, R230, 0x1, R117 ;  /* 0x00000001e6747824 */ /* 0x000fe600078e0275 */
[----:B------:R-:W3:Y:S01]  /*4360*/  LDL R120, [R1+0x2c] ;  /* 0x00002c0001787983 */ /* 0x000ee20000100800 */
[----:B------:R-:W-:Y:S01]  /*4370*/  UISETP.GE.AND UP0, UPT, UR36, UR48, UPT ;  /* 0x000000302400728c */ /* 0x000fe2000bf06270 */
[----:B------:R-:W-:Y:S01]  /*4380*/  VIADD R238, R238, 0xfffffffc ;  /* 0xfffffffceeee7836 */ /* 0x000fe20000000000 */
[----:B------:R-:W-:Y:S03]  /*4390*/  UIADD3 UR16, UPT, UPT, UR16, 0x40, URZ ;  /* 0x0000004010107890 */ /* 0x000fe6000fffe0ff */
[----:B------:R-:W4:Y:S01]  /*43a0*/  LDL R121, [R1+0x1c] ;  /* 0x00001c0001797983 */ /* 0x000f220000100800 */
[----:B------:R-:W-:Y:S01]  /*43b0*/  IMAD.MOV.U32 R125, RZ, RZ, 0x37 ;  /* 0x00000037ff7d7424 */ /* 0x000fe200078e00ff */
[----:B-----5:R-:W-:Y:S01]  /*43c0*/  FSETP.NEU.FTZ.AND P4, PT, R240, -INF , PT ;  /* 0xff800000f000780b */ /* 0x020fe20003f9d000 */
[----:B------:R-:W-:Y:S01]  /*43d0*/  UISETP.LT.AND UP0, UPT, UR16, UR38, UP0 ;  /* 0x000000261000728c */ /* 0x000fe20008701270 */
[----:B------:R-:W-:Y:S01]  /*43e0*/  FSETP.NEU.FTZ.AND P3, PT, R239, -INF , PT ;  /* 0xff800000ef00780b */ /* 0x000fe20003f7d000 */
[----:B------:R-:W-:Y:S04]  /*43f0*/  UIADD3 UR37, UPT, UPT, UR37, -0x1, URZ ;  /* 0xffffffff25257890 */ /* 0x000fe8000fffe0ff */
[----:B------:R-:W-:Y:S01]  /*4400*/  PLOP3.LUT P2, PT, PT, PT, UP0, 0x80, 0x8 ;  /* 0x000000000008781c */ /* 0x000fe20003f4f008 */
[----:B------:R-:W-:Y:S11]  /*4410*/  UISETP.GT.AND UP0, UPT, UR37, UR47, UPT ;  /* 0x0000002f2500728c */ /* 0x000ff6000bf04270 */
[----:B------:R-:W-:Y:S01]  /*4420*/  @!UPT UIADD3 URZ, UPT, UPT, URZ, URZ, URZ ;  /* 0x000000fffffff290 */ /* 0x000fe2000fffe0ff */
[C---:B------:R-:W-:Y:S01]  /*4430*/  @!P2 VIADD R131, R247.reuse, 0x18 ;  /* 0x00000018f783a836 */ /* 0x040fe20000000000 */
        /* <DEDUP_REMOVED lines=9> */
[----:B------:R-:W-:Y:S01]  /*44d0*/  LDSM.16.M88.4 R112, [R224+0x1a000] ;  /* 0x01a00000e070783b */ /* 0x000fe20000000200 */
[C---:B-1----:R-:W-:Y:S08]  /*44e0*/  HMMA.16816.F32 R4, R84.reuse, R88, RZ ;  /* 0x000000585404723c */ /* 0x042ff000000018ff */
[C---:B------:R-:W-:Y:S01]  /*44f0*/  HMMA.16816.F32 R8, R84.reuse, R90, RZ ;  /* 0x0000005a5408723c */ /* 0x040fe200000018ff */
[----:B------:R-:W1:Y:S07]  /*4500*/  LDSM.16.M88.4 R88, [R223+0x18000] ;  /* 0x01800000df58783b */ /* 0x000e6e0000000200 */
[C---:B------:R-:W-:Y:S08]  /*4510*/  HMMA.16816.F32 R12, R84.reuse, R92, RZ ;  /* 0x0000005c540c723c */ /* 0x040ff000000018ff */
[----:B------:R-:W-:Y:S01]  /*4520*/  HMMA.16816.F32 R16, R84, R94, RZ ;  /* 0x0000005e5410723c */ /* 0x000fe200000018ff */
[----:B------:R-:W1:Y:S06]  /*4530*/  LDSM.16.M88.4 R84, [R223+0x18800] ;  /* 0x01880000df54783b */ /* 0x000e6c0000000200 */
[----:B------:R-:W-:Y:S01]  /*4540*/  LDSM.16.M88.4 R92, [R116] ;  /* 0x00000000745c783b */ /* 0x000fe20000000200 */
[C---:B------:R-:W-:Y:S08]  /*4550*/  HMMA.16816.F32 R4, R96.reuse, R100, R4 ;  /* 0x000000646004723c */ /* 0x040ff00000001804 */
[C---:B------:R-:W-:Y:S01]  /*4560*/  HMMA.16816.F32 R8, R96.reuse, R102, R8 ;  /* 0x000000666008723c */ /* 0x040fe20000001808 */
[----:B------:R-:W1:Y:S07]  /*4570*/  LDSM.16.M88.4 R100, [R0+0x18000] ;  /* 0x018000000064783b */ /* 0x000e6e0000000200 */
[C---:B------:R-:W-:Y:S08]  /*4580*/  HMMA.16816.F32 R12, R96.reuse, R104, R12 ;  /* 0x00000068600c723c */ /* 0x040ff0000000180c */
[----:B------:R-:W-:Y:S01]  /*4590*/  HMMA.16816.F32 R16, R96, R106, R16 ;  /* 0x0000006a6010723c */ /* 0x000fe20000001810 */
[----:B------:R-:W1:Y:S06]  /*45a0*/  LDSM.16.M88.4 R96, [R0+0x18800] ;  /* 0x018800000060783b */ /* 0x000e6c0000000200 */
        /* <DEDUP_REMOVED lines=8> */
[C---:B------:R-:W-:Y:S08]  /*4630*/  HMMA.16816.F32 R4, R92.reuse, R100, R4 ;  /* 0x000000645c04723c */ /* 0x040ff00000001804 */
[C---:B------:R-:W-:Y:S01]  /*4640*/  HMMA.16816.F32 R8, R92.reuse, R102, R8 ;  /* 0x000000665c08723c */ /* 0x040fe20000001808 */
[----:B------:R-:W1:Y:S07]  /*4650*/  LDSM.16.M88.4 R100, [R224+0x1a800] ;  /* 0x01a80000e064783b */ /* 0x000e6e0000000200 */
[C---:B------:R-:W-:Y:S08]  /*4660*/  HMMA.16816.F32 R12, R92.reuse, R96, R12 ;  /* 0x000000605c0c723c */ /* 0x040ff0000000180c */
[----:B------:R-:W-:Y:S01]  /*4670*/  HMMA.16816.F32 R16, R92, R98, R16 ;  /* 0x000000625c10723c */ /* 0x000fe20000001810 */
[----:B------:R-:W-:Y:S06]  /*4680*/  LDSM.16.M88.4 R92, [R117+0x2000] ;  /* 0x00200000755c783b */ /* 0x000fec0000000200 */
[----:B------:R-:W2:Y:S01]  /*4690*/  LDSM.16.M88.4 R96, [R223+0x1a000] ;  /* 0x01a00000df60783b */ /* 0x000ea20000000200 */
[C---:B-1----:R-:W-:Y:S08]  /*46a0*/  HMMA.16816.F32 R4, R88.reuse, R104, R4 ;  /* 0x000000685804723c */ /* 0x042ff00000001804 */
[C---:B------:R-:W-:Y:S01]  /*46b0*/  HMMA.16816.F32 R8, R88.reuse, R106, R8 ;  /* 0x0000006a5808723c */ /* 0x040fe20000001808 */
[----:B------:R-:W1:Y:S07]  /*46c0*/  LDSM.16.M88.4 R104, [R223+0x1a800] ;  /* 0x01a80000df68783b */ /* 0x000e6e0000000200 */
[C---:B------:R-:W-:Y:S08]  /*46d0*/  HMMA.16816.F32 R12, R88.reuse, R84, R12 ;  /* 0x00000054580c723c */ /* 0x040ff0000000180c */
[----:B------:R-:W-:Y:S01]  /*46e0*/  HMMA.16816.F32 R16, R88, R86, R16 ;  /* 0x000000565810723c */ /* 0x000fe20000001810 */
[----:B------:R-:W-:Y:S06]  /*46f0*/  LDSM.16.M88.4 R84, [R116+0x2000] ;  /* 0x002000007454783b */ /* 0x000fec0000000200 */
[----:B------:R-:W1:Y:S01]  /*4700*/  LDSM.16.M88.4 R88, [R0+0x1a000] ;  /* 0x01a000000058783b */ /* 0x000e620000000200 */
[C---:B------:R-:W-:Y:S08]  /*4710*/  HMMA.16816.F32 R4, R108.reuse, R112, R4 ;  /* 0x000000706c04723c */ /* 0x040ff00000001804 */
[C---:B------:R-:W-:Y:S01]  /*4720*/  HMMA.16816.F32 R8, R108.reuse, R114, R8 ;  /* 0x000000726c08723c */ /* 0x040fe20000001808 */
[----:B------:R-:W3:Y:S07]  /*4730*/  LDSM.16.M88.4 R112, [R0+0x1a800] ;  /* 0x01a800000070783b */ /* 0x000eee0000000200 */
[C---:B------:R-:W-:Y:S08]  /*4740*/  HMMA.16816.F32 R12, R108.reuse, R100, R12 ;  /* 0x000000646c0c723c */ /* 0x040ff0000000180c */
[----:B------:R-:W-:Y:S01]  /*4750*/  HMMA.16816.F32 R16, R108, R102, R16 ;  /* 0x000000666c10723c */ /* 0x000fe20000001810 */
[----:B------:R-:W-:Y:S06]  /*4760*/  LDSM.16.M88.4 R100, [R233+0x1c000] ;  /* 0x01c00000e964783b */ /* 0x000fec0000000200 */
[----:B------:R-:W-:Y:S01]  /*4770*/  LDSM.16.M88.4 R108, [R233+0x1c800] ;  /* 0x01c80000e96c783b */ /* 0x000fe20000000200 */
[C---:B--2---:R-:W-:Y:S08]  /*4780*/  HMMA.16816.F32 R4, R92.reuse, R96, R4 ;  /* 0x000000605c04723c */ /* 0x044ff00000001804 */
[C---:B------:R-:W-:Y:S01]  /*4790*/  HMMA.16816.F32 R8, R92.reuse, R98, R8 ;  /* 0x000000625c08723c */ /* 0x040fe20000001808 */
[----:B------:R-:W2:Y:S07]  /*47a0*/  LDSM.16.M88.4 R96, [R231+0x4000] ;  /* 0x00400000e760783b */ /* 0x000eae0000000200 */
[C---:B-1----:R-:W-:Y:S08]  /*47b0*/  HMMA.16816.F32 R12, R92.reuse, R104, R12 ;  /* 0x000000685c0c723c */ /* 0x042ff0000000180c */
[----:B------:R-:W-:Y:S01]  /*47c0*/  HMMA.16816.F32 R16, R92, R106, R16 ;  /* 0x0000006a5c10723c */ /* 0x000fe20000001810 */
[----:B------:R-:W-:Y:S06]  /*47d0*/  LDSM.16.M88.4 R92, [R224+0x1c000] ;  /* 0x01c00000e05c783b */ /* 0x000fec0000000200 */
[----:B------:R-:W-:Y:S01]  /*47e0*/  LDSM.16.M88.4 R104, [R224+0x1c800] ;  /* 0x01c80000e068783b */ /* 0x000fe20000000200 */
[C---:B------:R-:W-:Y:S08]  /*47f0*/  HMMA.16816.F32 R4, R84.reuse, R88, R4 ;  /* 0x000000585404723c */ /* 0x040ff00000001804 */
[C---:B------:R-:W-:Y:S01]  /*4800*/  HMMA.16816.F32 R8, R84.reuse, R90, R8 ;  /* 0x0000005a5408723c */ /* 0x040fe20000001808 */
[----:B------:R-:W1:Y:S07]  /*4810*/  LDSM.16.M88.4 R88, [R118+0x4000] ;  /* 0x004000007658783b */ /* 0x000e6e0000000200 */
[C---:B---3--:R-:W-:Y:S08]  /*4820*/  HMMA.16816.F32 R12, R84.reuse, R112, R12 ;  /* 0x00000070540c723c */ /* 0x048ff0000000180c */
[----:B------:R-:W-:Y:S01]  /*4830*/  HMMA.16816.F32 R16, R84, R114, R16 ;  /* 0x000000725410723c */ /* 0x000fe20000001810 */
[----:B------:R-:W-:Y:S06]  /*4840*/  LDSM.16.M88.4 R84, [R117+0x4000] ;  /* 0x004000007554783b */ /* 0x000fec0000000200 */
[----:B------:R-:W-:Y:S01]  /*4850*/  LDSM.16.M88.4 R112, [R223+0x1c800] ;  /* 0x01c80000df70783b */ /* 0x000fe20000000200 */
[C---:B--2---:R-:W-:Y:S08]  /*4860*/  HMMA.16816.F32 R4, R96.reuse, R100, R4 ;  /* 0x000000646004723c */ /* 0x044ff00000001804 */
[C---:B------:R-:W-:Y:S01]  /*4870*/  HMMA.16816.F32 R8, R96.reuse, R102, R8 ;  /* 0x000000666008723c */ /* 0x040fe20000001808 */
[----:B------:R-:W2:Y:S07]  /*4880*/  LDSM.16.M88.4 R100, [R223+0x1c000] ;  /* 0x01c00000df64783b */ /* 0x000eae0000000200 */
[C---:B------:R-:W-:Y:S08]  /*4890*/  HMMA.16816.F32 R12, R96.reuse, R108, R12 ;  /* 0x0000006c600c723c */ /* 0x040ff0000000180c */
[----:B------:R-:W-:Y:S01]  /*48a0*/  HMMA.16816.F32 R16, R96, R110, R16 ;  /* 0x0000006e6010723c */ /* 0x000fe20000001810 */
[----:B------:R-:W-:Y:S06]  /*48b0*/  LDSM.16.M88.4 R96, [R0+0x1c000] ;  /* 0x01c000000060783b */ /* 0x000fec0000000200 */
[----:B------:R-:W-:Y:S01]  /*48c0*/  LDSM.16.M88.4 R108, [R0+0x1c800] ;  /* 0x01c80000006c783b */ /* 0x000fe20000000200 */
[C---:B-1----:R-:W-:Y:S08]  /*48d0*/  HMMA.16816.F32 R4, R88.reuse, R92, R4 ;  /* 0x0000005c5804723c */ /* 0x042ff00000001804 */
[C---:B------:R-:W-:Y:S01]  /*48e0*/  HMMA.16816.F32 R8, R88.reuse, R94, R8 ;  /* 0x0000005e5808723c */ /* 0x040fe20000001808 */
[----:B------:R-:W1:Y:S07]  /*48f0*/  LDSM.16.M88.4 R92, [R116+0x4000] ;  /* 0x00400000745c783b */ /* 0x000e6e0000000200 */
[C---:B------:R-:W-:Y:S08]  /*4900*/  HMMA.16816.F32 R12, R88.reuse, R104, R12 ;  /* 0x00000068580c723c */ /* 0x040ff0000000180c */
[----:B------:R-:W-:Y:S01]  /*4910*/  HMMA.16816.F32 R16, R88, R106, R16 ;  /* 0x0000006a5810723c */ /* 0x000fe20000001810 */
[----:B------:R-:W-:Y:S06]  /*4920*/  LDSM.16.M88.4 R88, [R231+0x6000] ;  /* 0x00600000e758783b */ /* 0x000fec0000000200 */
[----:B------:R-:W-:Y:S01]  /*4930*/  LDSM.16.M88.4 R104, [R233+0x1e800] ;  /* 0x01e80000e968783b */ /* 0x000fe20000000200 */
[C---:B--2---:R-:W-:Y:S08]  /*4940*/  HMMA.16816.F32 R4, R84.reuse, R100, R4 ;  /* 0x000000645404723c */ /* 0x044ff00000001804 */
[C---:B------:R-:W-:Y:S01]  /*4950*/  HMMA.16816.F32 R8, R84.reuse, R102, R8 ;  /* 0x000000665408723c */ /* 0x040fe20000001808 */
[----:B------:R2:W3:Y:S07]  /*4960*/  LDSM.16.M88.4 R100, [R233+0x1e000] ;  /* 0x01e00000e964783b */ /* 0x0004ee0000000200 */
[C---:B------:R-:W-:Y:S08]  /*4970*/  HMMA.16816.F32 R12, R84.reuse, R112, R12 ;  /* 0x00000070540c723c */ /* 0x040ff0000000180c */
[----:B------:R-:W-:Y:S01]  /*4980*/  HMMA.16816.F32 R16, R84, R114, R16 ;  /* 0x000000725410723c */ /* 0x000fe20000001810 */
[----:B------:R-:W-:Y:S06]  /*4990*/  LDSM.16.M88.4 R84, [R118+0x6000] ;  /* 0x006000007654783b */ /* 0x000fec0000000200 */
[----:B------:R-:W-:Y:S01]  /*49a0*/  LDSM.16.M88.4 R112, [R224+0x1e800] ;  /* 0x01e80000e070783b */ /* 0x000fe20000000200 */
[C---:B-1----:R-:W-:Y:S05]  /*49b0*/  HMMA.16816.F32 R4, R92.reuse, R96, R4 ;  /* 0x000000605c04723c */ /* 0x042fea0000001804 */
[----:B--2---:R-:W-:Y:S03]  /*49c0*/  LEA R233, R246, UR4, 0x1 ;  /* 0x00000004f6e97c11 */ /* 0x004fe6000f8e08ff */
[C---:B------:R-:W-:Y:S01]  /*49d0*/  HMMA.16816.F32 R8, R92.reuse, R98, R8 ;  /* 0x000000625c08723c */ /* 0x040fe20000001808 */
[----:B------:R-:W1:Y:S07]  /*49e0*/  LDSM.16.M88.4 R96, [R224+0x1e000] ;  /* 0x01e00000e060783b */ /* 0x000e6e0000000200 */
[C---:B------:R-:W-:Y:S08]  /*49f0*/  HMMA.16816.F32 R12, R92.reuse, R108, R12 ;  /* 0x0000006c5c0c723c */ /* 0x040ff0000000180c */
[----:B------:R-:W-:Y:S01]  /*4a00*/  HMMA.16816.F32 R16, R92, R110, R16 ;  /* 0x0000006e5c10723c */ /* 0x000fe20000001810 */
[----:B------:R-:W-:Y:S06]  /*4a10*/  LDSM.16.M88.4 R92, [R117+0x6000] ;  /* 0x00600000755c783b */ /* 0x000fec0000000200 */
[----:B------:R-:W-:Y:S01]  /*4a20*/  LDSM.16.M88.4 R108, [R223+0x1e800] ;  /* 0x01e80000df6c783b */ /* 0x000fe20000000200 */
[C---:B---3--:R-:W-:Y:S08]  /*4a30*/  HMMA.16816.F32 R4, R88.reuse, R100, R4 ;  /* 0x000000645804723c */ /* 0x048ff00000001804 */
[C---:B------:R-:W-:Y:S01]  /*4a40*/  HMMA.16816.F32 R8, R88.reuse, R102, R8 ;  /* 0x000000665808723c */ /* 0x040fe20000001808 */
[----:B------:R-:W2:Y:S07]  /*4a50*/  LDSM.16.M88.4 R100, [R223+0x1e000] ;  /* 0x01e00000df64783b */ /* 0x000eae0000000200 */
[C---:B------:R-:W-:Y:S08]  /*4a60*/  HMMA.16816.F32 R12, R88.reuse, R104, R12 ;  /* 0x00000068580c723c */ /* 0x040ff0000000180c */
[----:B------:R-:W-:Y:S01]  /*4a70*/  HMMA.16816.F32 R16, R88, R106, R16 ;  /* 0x0000006a5810723c */ /* 0x000fe20000001810 */
[----:B------:R-:W-:Y:S07]  /*4a80*/  LDSM.16.M88.4 R88, [R116+0x6000] ;  /* 0x006000007458783b */ /* 0x000fee0000000200 */
[C---:B-1----:R-:W-:Y:S08]  /*4a90*/  HMMA.16816.F32 R4, R84.reuse, R96, R4 ;  /* 0x000000605404723c */ /* 0x042ff00000001804 */
[C---:B------:R-:W-:Y:S01]  /*4aa0*/  HMMA.16816.F32 R8, R84.reuse, R98, R8 ;  /* 0x000000625408723c */ /* 0x040fe20000001808 */
[----:B------:R-:W1:Y:S07]  /*4ab0*/  LDSM.16.M88.4 R96, [R0+0x1e000] ;  /* 0x01e000000060783b */ /* 0x000e6e0000000200 */
[C---:B------:R-:W-:Y:S01]  /*4ac0*/  HMMA.16816.F32 R12, R84.reuse, R112, R12 ;  /* 0x00000070540c723c */ /* 0x040fe2000000180c */
[----:B------:R-:W-:Y:S04]  /*4ad0*/  IMAD.U32 R112, RZ, RZ, UR42 ;  /* 0x0000002aff707e24 */ /* 0x000fe8000f8e00ff */
[----:B------:R-:W-:Y:S02]  /*4ae0*/  IMAD R112, R112, 0x2, R119 ;  /* 0x0000000270707824 */ /* 0x000fe400078e0277 */
[----:B------:R-:W-:Y:S01]  /*4af0*/  IMAD.MOV.U32 R119, RZ, RZ, 0x3f ;  /* 0x0000003fff777424 */ /* 0x000fe200078e00ff */
[----:B------:R-:W-:Y:S01]  /*4b00*/  HMMA.16816.F32 R16, R84, R114, R16 ;  /* 0x000000725410723c */ /* 0x000fe20000001810 */
[----:B------:R-:W3:Y:S02]  /*4b10*/  LDSM.16.M88.4 R84, [R0+0x1e800] ;  /* 0x01e800000054783b */ /* 0x000ee40000000200 */
[C---:B------:R-:W-:Y:S01]  /*4b20*/  @!P2 VIADDMNMX R114, R120.reuse, -R125, UR38, PT ;  /* 0x000000267872ae46 */ /* 0x040fe2000b80097d */
[C---:B------:R-:W-:Y:S01]  /*4b30*/  @!P2 VIADD R125, R247.reuse, 0x9 ;  /* 0x00000009f77da836 */ /* 0x040fe20000000000 */
[----:B------:R-:W-:Y:S01]  /*4b40*/  @!P2 VIADDMNMX R124, R120, -R119, UR38, PT ;  /* 0x00000026787cae46 */ /* 0x000fe2000b800977 */
[C---:B------:R-:W-:Y:S01]  /*4b50*/  @!P2 VIADD R119, R247.reuse, 0x1 ;  /* 0x00000001f777a836 */ /* 0x040fe20000000000 */
[----:B------:R-:W-:Y:S01]  /*4b60*/  LOP3.LUT R128, R112, UR63, R127, 0x96, !PT ;  /* 0x0000003f70807c12 */ /* 0x000fe2000f8e967f */
[C---:B--2---:R-:W-:Y:S05]  /*4b70*/  HMMA.16816.F32 R4, R92.reuse, R100, R4 ;  /* 0x000000645c04723c */ /* 0x044fea0000001804 */
[----:B------:R-:W-:Y:S03]  /*4b80*/  IMAD.WIDE.U32 R128, R128, -0x326172a9, RZ ;  /* 0xcd9e8d5780807825 */ /* 0x000fe600078e00ff */
[C---:B------:R-:W-:Y:S03]  /*4b90*/  HMMA.16816.F32 R8, R92.reuse, R102, R8 ;  /* 0x000000665c08723c */ /* 0x040fe60000001808 */
[----:B------:R-:W-:Y:S04]  /*4ba0*/  IMAD.WIDE.U32 R112, R238, -0x326172a9, RZ ;  /* 0xcd9e8d57ee707825 */ /* 0x000fe800078e00ff */
[----:B------:R-:W-:Y:S01]  /*4bb0*/  @!P2 VIADD R127, R247, 0x8 ;  /* 0x00000008f77fa836 */ /* 0x000fe20000000000 */
[C---:B------:R-:W-:Y:S03]  /*4bc0*/  HMMA.16816.F32 R12, R92.reuse, R108, R12 ;  /* 0x0000006c5c0c723c */ /* 0x040fe6000000180c */
[--C-:B------:R-:W-:Y:S01]  /*4bd0*/  IMAD.IADD R108, R233, 0x1, R228.reuse ;  /* 0x00000001e96c7824 */ /* 0x100fe200078e02e4 */
[----:B------:R-:W-:Y:S01]  /*4be0*/  LOP3.LUT R115, R112, UR27, R129, 0x96, !PT ;  /* 0x0000001b70737c12 */ /* 0x000fe2000f8e9681 */
[----:B------:R-:W-:Y:S01]  /*4bf0*/  @!P2 VIADD R129, R247, 0x11 ;  /* 0x00000011f781a836 */ /* 0x000fe20000000000 */
[----:B------:R-:W-:Y:S01]  /*4c00*/  LOP3.LUT R122, R243, UR62, R113, 0x96, !PT ;  /* 0x0000003ef37a7c12 */ /* 0x000fe2000f8e9671 */
[----:B------:R-:W-:Y:S01]  /*4c10*/  FMUL.FTZ R113, R240, 1.4426950216293334961 ;  /* 0x3fb8aa3bf0717820 */ /* 0x000fe20000410000 */
[----:B------:R-:W-:Y:S01]  /*4c20*/  HMMA.16816.F32 R16, R92, R110, R16 ;  /* 0x0000006e5c10723c */ /* 0x000fe20000001810 */
[----:B------:R-:W2:Y:S02]  /*4c30*/  LDL R92, [R1+0x18] ;  /* 0x00001800015c7983 */ /* 0x000ea40000100800 */
[----:B------:R-:W-:Y:S01]  /*4c40*/  LEA R110, R216, UR4, 0x1 ;  /* 0x00000004d86e7c11 */ /* 0x000fe2000f8e08ff */
[----:B------:R-:W-:Y:S03]  /*4c50*/  IMAD.WIDE.U32 R122, R122, -0x2daee0ad, RZ ;  /* 0xd2511f537a7a7825 */ /* 0x000fe600078e00ff */
[----:B------:R-:W2:Y:S01]  /*4c60*/  LDL R93, [R1+0x10] ;  /* 0x00001000015d7983 */ /* 0x000ea20000100800 */
[----:B------:R-:W-:Y:S01]  /*4c70*/  FSEL R113, R113, RZ, P4 ;  /* 0x000000ff71717208 */ /* 0x000fe20002000000 */
[C---:B-1----:R-:W-:Y:S04]  /*4c80*/  HMMA.16816.F32 R4, R88.reuse, R96, R4 ;  /* 0x000000605804723c */ /* 0x042fe80000001804 */
[----:B------:R-:W2:Y:S01]  /*4c90*/  LDL R94, [R1+0x14] ;  /* 0x00001400015e7983 */ /* 0x000ea20000100800 */
[----:B------:R-:W-:Y:S01]  /*4ca0*/  LOP3.LUT R196, R126, UR24, R123, 0x96, !PT ;  /* 0x000000187ec47c12 */ /* 0x000fe2000f8e967b */
[----:B------:R-:W-:Y:S01]  /*4cb0*/  IMAD.IADD R109, R110, 0x1, R228 ;  /* 0x000000016e6d7824 */ /* 0x000fe200078e02e4 */
[-C--:B------:R-:W-:Y:S01]  /*4cc0*/  @!P2 ISETP.GE.AND P4, PT, R247, R124.reuse, PT ;  /* 0x0000007cf700a20c */ /* 0x080fe20003f86270 */
[C---:B------:R-:W-:Y:S03]  /*4cd0*/  HMMA.16816.F32 R8, R88.reuse, R98, R8 ;  /* 0x000000625808723c */ /* 0x040fe60000001808 */
[----:B------:R-:W-:Y:S04]  /*4ce0*/  IMAD.WIDE.U32 R198, R115, -0x2daee0ad, RZ ;  /* 0xd2511f5373c67825 */ /* 0x000fe800078e00ff */
[----:B------:R-:W-:Y:S01]  /*4cf0*/  FMUL.FTZ R112, R239, 1.4426950216293334961 ;  /* 0x3fb8aa3bef707820 */ /* 0x000fe20000410000 */
[----:B------:R-:W-:Y:S01]  /*4d00*/  IMAD.WIDE.U32 R196, R196, -0x326172a9, RZ ;  /* 0xcd9e8d57c4c47825 */ /* 0x000fe200078e00ff */
[C---:B---3--:R-:W-:Y:S03]  /*4d10*/  HMMA.16816.F32 R12, R88.reuse, R84, R12 ;  /* 0x00000054580c723c */ /* 0x048fe6000000180c */
[C---:B----4-:R-:W-:Y:S01]  /*4d20*/  FADD.FTZ R126, R121.reuse, R4 ;  /* 0x00000004797e7221 */ /* 0x050fe20000010000 */
[----:B------:R-:W-:Y:S01]  /*4d30*/  FADD.FTZ R123, R121, R6 ;  /* 0x00000006797b7221 */ /* 0x000fe20000010000 */
[----:B------:R-:W3:Y:S01]  /*4d40*/  LDL R4, [R1] ;  /* 0x0000000001047983 */ /* 0x000ee20000100800 */
[----:B------:R-:W-:Y:S02]  /*4d50*/  FSEL R112, R112, RZ, P3 ;  /* 0x000000ff70707208 */ /* 0x000fe40001800000 */
[----:B------:R-:W-:Y:S03]  /*4d60*/  HMMA.16816.F32 R16, R88, R86, R16 ;  /* 0x000000565810723c */ /* 0x000fe60000001810 */
[----:B------:R-:W4:Y:S01]  /*4d70*/  LDL R6, [R1+0x8] ;  /* 0x0000080001067983 */ /* 0x000f220000100800 */
[----:B------:R-:W-:Y:S02]  /*4d80*/  LOP3.LUT R122, R122, UR15, R199, 0x96, !PT ;  /* 0x0000000f7a7a7c12 */ /* 0x000fe4000f8e96c7 */
[----:B------:R-:W-:Y:S02]  /*4d90*/  @!P2 FSEL R126, R126, -INF , !P4 ;  /* 0xff8000007e7ea808 */ /* 0x000fe40006000000 */
[C---:B------:R-:W-:Y:S01]  /*4da0*/  @!P2 ISETP.GE.AND P3, PT, R119.reuse, R124, PT ;  /* 0x0000007c7700a20c */ /* 0x040fe20003f66270 */
[----:B------:R-:W-:Y:S01]  /*4db0*/  IMAD.WIDE.U32 R202, R122, -0x326172a9, RZ ;  /* 0xcd9e8d577aca7825 */ /* 0x000fe200078e00ff */
[-C--:B------:R-:W-:Y:S02]  /*4dc0*/  @!P2 ISETP.GE.AND P4, PT, R119, R114.reuse, PT ;  /* 0x000000727700a20c */ /* 0x080fe40003f86270 */
[----:B------:R-:W-:Y:S02]  /*4dd0*/  LOP3.LUT R119, R128, UR17, R197, 0x96, !PT ;  /* 0x0000001180777c12 */ /* 0x000fe4000f8e96c5 */
[----:B------:R-:W-:Y:S03]  /*4de0*/  LOP3.LUT R196, R196, UR58, R203, 0x96, !PT ;  /* 0x0000003ac4c47c12 */ /* 0x000fe6000f8e96cb */
[----:B------:R-:W-:Y:S04]  /*4df0*/  IMAD.WIDE.U32 R200, R119, -0x2daee0ad, RZ ;  /* 0xd2511f5377c87825 */ /* 0x000fe800078e00ff */
[----:B------:R-:W-:Y:S01]  /*4e00*/  FFMA.FTZ R119, R126, UR12, -R113 ;  /* 0x0000000c7e777c23 */ /* 0x000fe20008010871 */
[----:B------:R-:W-:Y:S01]  /*4e10*/  IMAD.WIDE.U32 R196, R196, -0x2daee0ad, RZ ;  /* 0xd2511f53c4c47825 */ /* 0x000fe200078e00ff */
[----:B------:R-:W-:Y:S04]  /*4e20*/  LOP3.LUT R198, R198, UR55, R201, 0x96, !PT ;  /* 0x00000037c6c67c12 */ /* 0x000fe8000f8e96c9 */
[----:B------:R-:W1:Y:S01]  /*4e30*/  MUFU.EX2 R119, R119 ;  /* 0x0000007700777308 */ /* 0x000e620000000800 */
[----:B------:R-:W-:Y:S01]  /*4e40*/  LOP3.LUT R200, R200, UR53, R197, 0x96, !PT ;  /* 0x00000035c8c87c12 */ /* 0x000fe2000f8e96c5 */
[----:B------:R-:W-:Y:S04]  /*4e50*/  IMAD.WIDE.U32 R198, R198, -0x326172a9, RZ ;  /* 0xcd9e8d57c6c67825 */ /* 0x000fe800078e00ff */
[----:B------:R-:W-:Y:S02]  /*4e60*/  @!P2 VIADD R197, R247, 0x19 ;  /* 0x00000019f7c5a836 */ /* 0x000fe40000000000 */
[----:B------:R-:W-:Y:S05]  /*4e70*/  IMAD.WIDE.U32 R212, R200, -0x326172a9, RZ ;  /* 0xcd9e8d57c8d47825 */ /* 0x000fea00078e00ff */
[----:B------:R-:W-:Y:S01]  /*4e80*/  LOP3.LUT R198, R198, UR50, R213, 0x96, !PT ;  /* 0x00000032c6c67c12 */ /* 0x000fe2000f8e96d5 */
[C---:B--2---:R-:W-:Y:S01]  /*4e90*/  FADD.FTZ R120, R92.reuse, R5 ;  /* 0x000000055c787221 */ /* 0x044fe20000010000 */
[----:B------:R-:W-:Y:S01]  /*4ea0*/  FADD.FTZ R121, R92, R7 ;  /* 0x000000075c797221 */ /* 0x000fe20000010000 */
[----:B------:R-:W2:Y:S01]  /*4eb0*/  LDL R5, [R1+0x4] ;  /* 0x0000040001057983 */ /* 0x000ea20000100800 */
[----:B------:R-:W-:Y:S02]  /*4ec0*/  FADD.FTZ R128, R93, R9 ;  /* 0x000000095d807221 */ /* 0x000fe40000010000 */
[----:B------:R-:W-:Y:S03]  /*4ed0*/  @!P2 FSEL R120, R120, -INF , !P3 ;  /* 0xff8000007878a808 */ /* 0x000fe60005800000 */
[----:B------:R-:W2:Y:S01]  /*4ee0*/  LDL R92, [R1+0xc] ;  /* 0x00000c00015c7983 */ /* 0x000ea20000100800 */
[----:B------:R-:W-:Y:S01]  /*4ef0*/  @!P2 ISETP.GE.AND P3, PT, R247, R114, PT ;  /* 0x00000072f700a20c */ /* 0x000fe20003f66270 */
[C---:B------:R-:W-:Y:S01]  /*4f00*/  FADD.FTZ R130, R94.reuse, R8 ;  /* 0x000000085e827221 */ /* 0x040fe20000010000 */
[----:B------:R-:W-:Y:S01]  /*4f10*/  @!P2 FSEL R121, R121, -INF , !P4 ;  /* 0xff8000007979a808 */ /* 0x000fe20006000000 */
[----:B------:R-:W-:Y:S01]  /*4f20*/  FADD.FTZ R115, R94, R10 ;  /* 0x0000000a5e737221 */ /* 0x000fe20000010000 */
[-C--:B------:R-:W-:Y:S01]  /*4f30*/  @!P2 ISETP.GE.AND P4, PT, R125, R124.reuse, PT ;  /* 0x0000007c7d00a20c */ /* 0x080fe20003f86270 */
[----:B------:R-:W-:Y:S01]  /*4f40*/  FFMA.FTZ R122, R120, UR12, -R113 ;  /* 0x0000000c787a7c23 */ /* 0x000fe20008010871 */
[----:B------:R-:W-:Y:S01]  /*4f50*/  @!P2 FSEL R123, R123, -INF , !P3 ;  /* 0xff8000007b7ba808 */ /* 0x000fe20005800000 */
[--C-:B------:R-:W-:Y:S01]  /*4f60*/  FFMA.FTZ R121, R121, UR12, -R112.reuse ;  /* 0x0000000c79797c23 */ /* 0x100fe20008010870 */
[----:B------:R-:W-:Y:S02]  /*4f70*/  @!P2 ISETP.GE.AND P3, PT, R127, R124, PT ;  /* 0x0000007c7f00a20c */ /* 0x000fe40003f66270 */
[----:B------:R-:W-:Y:S01]  /*4f80*/  @!P2 FSEL R128, R128, -INF , !P4 ;  /* 0xff8000008080a808 */ /* 0x000fe20006000000 */
[--C-:B------:R-:W-:Y:S01]  /*4f90*/  FFMA.FTZ R120, R123, UR12, -R112.reuse ;  /* 0x0000000c7b787c23 */ /* 0x100fe20008010870 */
[-C--:B------:R-:W-:Y:S01]  /*4fa0*/  @!P2 ISETP.GE.AND P4, PT, R125, R114.reuse, PT ;  /* 0x000000727d00a20c */ /* 0x080fe20003f86270 */
[----:B------:R-:W-:Y:S01]  /*4fb0*/  FADD.FTZ R125, R93, R11 ;  /* 0x0000000b5d7d7221 */ /* 0x000fe20000010000 */
[----:B------:R-:W-:Y:S01]  /*4fc0*/  @!P2 FSEL R130, R130, -INF , !P3 ;  /* 0xff8000008282a808 */ /* 0x000fe20005800000 */
[----:B------:R-:W1:Y:S01]  /*4fd0*/  MUFU.EX2 R122, R122 ;  /* 0x0000007a007a7308 */ /* 0x000e620000000800 */
[----:B------:R-:W-:Y:S01]  /*4fe0*/  @!P2 ISETP.GE.AND P3, PT, R127, R114, PT ;  /* 0x000000727f00a20c */ /* 0x000fe20003f66270 */
[----:B------:R-:W-:Y:S01]  /*4ff0*/  @!P2 VIADD R127, R247, 0x10 ;  /* 0x00000010f77fa836 */ /* 0x000fe20000000000 */
[----:B------:R-:W-:Y:S02]  /*5000*/  @!P2 FSEL R125, R125, -INF , !P4 ;  /* 0xff8000007d7da808 */ /* 0x000fe40006000000 */
[----:B------:R-:W-:Y:S01]  /*5010*/  @!P2 FSEL R115, R115, -INF , !P3 ;  /* 0xff8000007373a808 */ /* 0x000fe20005800000 */
[C---:B---3--:R-:W-:Y:S01]  /*5020*/  FADD.FTZ R206, R4.reuse, R17 ;  /* 0x0000001104ce7221 */ /* 0x048fe20000010000 */
[----:B------:R-:W-:Y:S01]  /*5030*/  FADD.FTZ R201, R4, R19 ;  /* 0x0000001304c97221 */ /* 0x000fe20000010000 */
[C---:B------:R-:W-:Y:S01]  /*5040*/  @!P2 ISETP.GE.AND P3, PT, R127.reuse, R124, PT ;  /* 0x0000007c7f00a20c */ /* 0x040fe20003f66270 */
[----:B------:R-:W3:Y:S01]  /*5050*/  LDL R4, [R1+0x28] ;  /* 0x0000280001047983 */ /* 0x000ee20000100800 */
[----:B------:R-:W-:Y:S01]  /*5060*/  @!P2 ISETP.GE.AND P4, PT, R127, R114, PT ;  /* 0x000000727f00a20c */ /* 0x000fe20003f86270 */
[----:B----4-:R-:W-:Y:S01]  /*5070*/  FADD.FTZ R123, R6, R15 ;  /* 0x0000000f067b7221 */ /* 0x010fe20000010000 */
[----:B------:R-:W-:Y:S01]  /*5080*/  LOP3.LUT R127, R202, UR54, R199, 0x96, !PT ;  /* 0x00000036ca7f7c12 */ /* 0x000fe2000f8e96c7 */
[----:B------:R-:W-:Y:S01]  /*5090*/  FADD.FTZ R202, R6, R13 ;  /* 0x0000000d06ca7221 */ /* 0x000fe20000010000 */
[----:B------:R-:W4:Y:S01]  /*50a0*/  MUFU.EX2 R120, R120 ;  /* 0x0000007800787308 */ /* 0x000f220000000800 */
[--C-:B------:R-:W-:Y:S01]  /*50b0*/  FFMA.FTZ R115, R115, UR12, -R112.reuse ;  /* 0x0000000c73737c23 */ /* 0x100fe20008010870 */
[----:B------:R-:W-:Y:S01]  /*50c0*/  FFMA.FTZ R125, R125, UR12, -R112 ;  /* 0x0000000c7d7d7c23 */ /* 0x000fe20008010870 */
[----:B------:R-:W-:Y:S05]  /*50d0*/  IMAD.WIDE.U32 R204, R127, -0x2daee0ad, RZ ;  /* 0xd2511f537fcc7825 */ /* 0x000fea00078e00ff */
[----:B------:R-:W-:Y:S02]  /*50e0*/  LOP3.LUT R127, R196, UR46, R205, 0x96, !PT ;  /* 0x0000002ec47f7c12 */ /* 0x000fe4000f8e96cd */
[----:B------:R-:W4:Y:S03]  /*50f0*/  MUFU.EX2 R121, R121 ;  /* 0x0000007900797308 */ /* 0x000f260000000800 */
[----:B------:R-:W-:Y:S04]  /*5100*/  IMAD.WIDE.U32 R210, R127, -0x326172a9, RZ ;  /* 0xcd9e8d577fd27825 */ /* 0x000fe800078e00ff */
[--C-:B------:R-:W-:Y:S03]  /*5110*/  FFMA.FTZ R127, R128, UR12, -R113.reuse ;  /* 0x0000000c807f7c23 */ /* 0x100fe60008010871 */
[----:B------:R-:W-:Y:S10]  /*5120*/  MUFU.EX2 R196, R115 ;  /* 0x0000007300c47308 */ /* 0x000ff40000000800 */
[----:B------:R-:W-:Y:S01]  /*5130*/  MUFU.EX2 R127, R127 ;  /* 0x0000007f007f7308 */ /* 0x000fe20000000800 */
[C---:B--2---:R-:W-:Y:S01]  /*5140*/  FADD.FTZ R208, R5.reuse, R16 ;  /* 0x0000001005d07221 */ /* 0x044fe20000010000 */
[----:B------:R-:W-:Y:S02]  /*5150*/  FADD.FTZ R203, R5, R18 ;  /* 0x0000001205cb7221 */ /* 0x000fe40000010000 */
[----:B------:R-:W2:Y:S01]  /*5160*/  LDL R5, [R1+0x20] ;  /* 0x0000200001057983 */ /* 0x000ea20000100800 */
[----:B------:R-:W-:Y:S05]  /*5170*/  FADD.FTZ R126, R92, R12 ;  /* 0x0000000c5c7e7221 */ /* 0x000fea0000010000 */
[----:B------:R-:W-:Y:S02]  /*5180*/  @!P2 FSEL R126, R126, -INF , !P3 ;  /* 0xff8000007e7ea808 */ /* 0x000fe40005800000 */
[C---:B------:R-:W-:Y:S03]  /*5190*/  @!P2 ISETP.GE.AND P3, PT, R129.reuse, R124, PT ;  /* 0x0000007c8100a20c */ /* 0x040fe60003f66270 */
[--C-:B------:R-:W-:Y:S01]  /*51a0*/  FFMA.FTZ R126, R126, UR12, -R113.reuse ;  /* 0x0000000c7e7e7c23 */ /* 0x100fe20008010871 */
[----:B------:R-:W-:Y:S02]  /*51b0*/  @!P2 FSEL R202, R202, -INF , !P3 ;  /* 0xff800000cacaa808 */ /* 0x000fe40005800000 */
[----:B------:R-:W-:Y:S01]  /*51c0*/  @!P2 ISETP.GE.AND P3, PT, R129, R114, PT ;  /* 0x000000728100a20c */ /* 0x000fe20003f66270 */
[----:B------:R-:W-:Y:S01]  /*51d0*/  FADD.FTZ R129, R92, R14 ;  /* 0x0000000e5c817221 */ /* 0x000fe20000010000 */
[----:B------:R1:W-:Y:S01]  /*51e0*/  MUFU.EX2 R200, R126 ;  /* 0x0000007e00c87308 */ /* 0x0003e20000000800 */
[--C-:B------:R-:W-:Y:S01]  /*51f0*/  FFMA.FTZ R199, R202, UR12, -R113.reuse ;  /* 0x0000000ccac77c23 */ /* 0x100fe20008010871 */
[----:B------:R-:W-:Y:S02]  /*5200*/  @!P2 FSEL R123, R123, -INF , !P3 ;  /* 0xff8000007b7ba808 */ /* 0x000fe40005800000 */
[----:B------:R-:W-:Y:S02]  /*5210*/  @!P2 FSEL R129, R129, -INF , !P4 ;  /* 0xff8000008181a808 */ /* 0x000fe40006000000 */
[-C--:B------:R-:W-:Y:S01]  /*5220*/  @!P2 ISETP.GE.AND P3, PT, R197, R124.reuse, PT ;  /* 0x0000007cc500a20c */ /* 0x080fe20003f66270 */
[----:B------:R-:W-:Y:S01]  /*5230*/  FFMA.FTZ R123, R123, UR12, -R112 ;  /* 0x0000000c7b7b7c23 */ /* 0x000fe20008010870 */
[C---:B------:R-:W-:Y:S01]  /*5240*/  @!P2 ISETP.GE.AND P4, PT, R131.reuse, R124, PT ;  /* 0x0000007c8300a20c */ /* 0x040fe20003f86270 */
[----:B------:R-:W-:Y:S01]  /*5250*/  FFMA.FTZ R124, R130, UR12, -R113 ;  /* 0x0000000c827c7c23 */ /* 0x000fe20008010871 */
[----:B------:R-:W-:Y:S01]  /*5260*/  LOP3.LUT R130, R212, UR43, R211, 0x96, !PT ;  /* 0x0000002bd4827c12 */ /* 0x000fe2000f8e96d3 */
[----:B------:R-:W-:Y:S01]  /*5270*/  IMAD.WIDE.U32 R212, R198, -0x2daee0ad, RZ ;  /* 0xd2511f53c6d47825 */ /* 0x000fe200078e00ff */
[----:B------:R-:W-:Y:S01]  /*5280*/  @!P2 FSEL R206, R206, -INF , !P3 ;  /* 0xff800000cecea808 */ /* 0x000fe20005800000 */
[----:B------:R-:W-:Y:S01]  /*5290*/  MUFU.EX2 R199, R199 ;  /* 0x000000c700c77308 */ /* 0x000fe20000000800 */
[----:B------:R-:W-:Y:S02]  /*52a0*/  @!P2 FSEL R208, R208, -INF , !P4 ;  /* 0xff800000d0d0a808 */ /* 0x000fe40006000000 */
[-C--:B------:R-:W-:Y:S02]  /*52b0*/  @!P2 ISETP.GE.AND P4, PT, R131, R114.reuse, PT ;  /* 0x000000728300a20c */ /* 0x080fe40003f86270 */
[----:B------:R-:W-:Y:S01]  /*52c0*/  @!P2 ISETP.GE.AND P3, PT, R197, R114, PT ;  /* 0x00000072c500a20c */ /* 0x000fe20003f66270 */
[--C-:B------:R-:W-:Y:S01]  /*52d0*/  FFMA.FTZ R198, R208, UR12, -R113.reuse ;  /* 0x0000000cd0c67c23 */ /* 0x100fe20008010871 */
[C---:B------:R-:W-:Y:S03]  /*52e0*/  LOP3.LUT R114, R130.reuse, 0xffff, RZ, 0xc0, !PT ;  /* 0x0000ffff82727812 */ /* 0x040fe600078ec0ff */
[----:B------:R-:W3:Y:S01]  /*52f0*/  MUFU.EX2 R124, R124 ;  /* 0x0000007c007c7308 */ /* 0x000ee20000000800 */
[----:B------:R-:W-:Y:S01]  /*5300*/  LOP3.LUT R128, R130, 0xff, RZ, 0xc0, !PT ;  /* 0x000000ff82807812 */ /* 0x000fe200078ec0ff */
[----:B------:R-:W-:Y:S01]  /*5310*/  FFMA.FTZ R113, R206, UR12, -R113 ;  /* 0x0000000cce717c23 */ /* 0x000fe20008010871 */
[----:B------:R-:W-:Y:S02]  /*5320*/  SHF.R.U32.HI R114, RZ, 0x8, R114 ;  /* 0x00000008ff727819 */ /* 0x000fe40000011672 */
[----:B------:R-:W-:Y:S02]  /*5330*/  ISETP.LE.U32.AND P5, PT, R128, UR13, PT ;  /* 0x0000000d80007c0c */ /* 0x000fe4000bfa3070 */
[----:B------:R-:W-:Y:S03]  /*5340*/  LOP3.LUT R114, R114, 0xffff, RZ, 0xc0, !PT ;  /* 0x0000ffff72727812 */ /* 0x000fe600078ec0ff */
[----:B------:R-:W3:Y:S01]  /*5350*/  MUFU.EX2 R131, R125 ;  /* 0x0000007d00837308 */ /* 0x000ee20000000800 */
[----:B------:R-:W-:Y:S02]  /*5360*/  @!P2 FSEL R203, R203, -INF , !P4 ;  /* 0xff800000cbcba808 */ /* 0x000fe40006000000 */
[----:B------:R-:W-:Y:S02]  /*5370*/  @!P2 FSEL R201, R201, -INF , !P3 ;  /* 0xff800000c9c9a808 */ /* 0x000fe40005800000 */
[----:B------:R-:W-:Y:S01]  /*5380*/  PRMT R128, R130, 0x7632, R128 ;  /* 0x0000763282807816 */ /* 0x000fe20000000080 */
[----:B-1----:R-:W-:Y:S01]  /*5390*/  FFMA.FTZ R126, R203, UR12, -R112 ;  /* 0x0000000ccb7e7c23 */ /* 0x002fe20008010870 */
[----:B------:R-:W-:Y:S03]  /*53a0*/  ISETP.LE.U32.AND P2, PT, R114, UR13, PT ;  /* 0x0000000d72007c0c */ /* 0x000fe6000bf43070 */
[----:B------:R-:W-:Y:S01]  /*53b0*/  MUFU.EX2 R198, R198 ;  /* 0x000000c600c67308 */ /* 0x000fe20000000800 */
[----:B------:R-:W-:Y:S01]  /*53c0*/  LOP3.LUT R128, R128, 0xff, RZ, 0xc0, !PT ;  /* 0x000000ff80807812 */ /* 0x000fe200078ec0ff */
[----:B------:R-:W-:Y:S01]  /*53d0*/  @!P5 FADD.FTZ R119, -R119, -RZ ;  /* 0x800000ff7777d221 */ /* 0x000fe20000010100 */
[----:B------:R-:W-:Y:S02]  /*53e0*/  SHF.R.U32.HI R130, RZ, 0x18, R130 ;  /* 0x00000018ff827819 */ /* 0x000fe40000011682 */
[----:B------:R-:W-:Y:S02]  /*53f0*/  ISETP.LE.U32.AND P4, PT, R128, UR13, PT ;  /* 0x0000000d80007c0c */ /* 0x000fe4000bf83070 */
[----:B------:R-:W-:Y:S03]  /*5400*/  PRMT R114, R210, 0x7770, RZ ;  /* 0x00007770d2727816 */ /* 0x000fe600000000ff */
[----:B------:R-:W-:Y:S01]  /*5410*/  MUFU.EX2 R197, R113 ;  /* 0x0000007100c57308 */ /* 0x000fe20000000800 */
[----:B------:R-:W-:Y:S01]  /*5420*/  ISETP.LE.U32.AND P3, PT, R130, UR13, PT ;  /* 0x0000000d82007c0c */ /* 0x000fe2000bf63070 */
[--C-:B------:R-:W-:Y:S01]  /*5430*/  FFMA.FTZ R130, R129, UR12, -R112.reuse ;  /* 0x0000000c81827c23 */ /* 0x100fe20008010870 */
[----:B------:R-:W-:Y:S01]  /*5440*/  LOP3.LUT R204, R204, UR40, R213, 0x96, !PT ;  /* 0x00000028cccc7c12 */ /* 0x000fe2000f8e96d5 */
[----:B------:R-:W-:Y:S01]  /*5450*/  @!P2 FADD.FTZ R122, -R122, -RZ ;  /* 0x800000ff7a7aa221 */ /* 0x000fe20000010100 */
[----:B------:R-:W-:Y:S01]  /*5460*/  ISETP.LE.U32.AND P2, PT, R114, UR13, PT ;  /* 0x0000000d72007c0c */ /* 0x000fe2000bf43070 */
[----:B------:R-:W-:Y:S01]  /*5470*/  FFMA.FTZ R112, R201, UR12, -R112 ;  /* 0x0000000cc9707c23 */ /* 0x000fe20008010870 */
[----:B------:R-:W-:Y:S03]  /*5480*/  PRMT R114, R210, 0x7771, RZ ;  /* 0x00007771d2727816 */ /* 0x000fe600000000ff */
[----:B------:R-:W-:Y:S01]  /*5490*/  MUFU.EX2 R129, R123 ;  /* 0x0000007b00817308 */ /* 0x000fe20000000800 */
[----:B------:R-:W-:Y:S01]  /*54a0*/  LOP3.LUT R115, R204, 0xff, RZ, 0xc0, !PT ;  /* 0x000000ffcc737812 */ /* 0x000fe200078ec0ff */
[----:B----4-:R-:W-:Y:S01]  /*54b0*/  @!P4 FADD.FTZ R120, -R120, -RZ ;  /* 0x800000ff7878c221 */ /* 0x010fe20000010100 */
[----:B------:R-:W-:Y:S02]  /*54c0*/  ISETP.GT.U32.AND P4, PT, R114, UR13, PT ;  /* 0x0000000d72007c0c */ /* 0x000fe4000bf84070 */
[C---:B------:R-:W-:Y:S01]  /*54d0*/  PRMT R114, R210.reuse, 0x7772, RZ ;  /* 0x00007772d2727816 */ /* 0x040fe200000000ff */
[----:B------:R-:W-:Y:S01]  /*54e0*/  @!P3 FADD.FTZ R121, -R121, -RZ ;  /* 0x800000ff7979b221 */ /* 0x000fe20000010100 */
[----:B------:R-:W-:Y:S03]  /*54f0*/  PRMT R210, R210, 0x7773, RZ ;  /* 0x00007773d2d27816 */ /* 0x000fe600000000ff */
[----:B------:R-:W1:Y:S01]  /*5500*/  MUFU.EX2 R130, R130 ;  /* 0x0000008200827308 */ /* 0x000e620000000800 */
[----:B------:R-:W-:Y:S01]  /*5510*/  ISETP.GT.U32.AND P3, PT, R114, UR13, PT ;  /* 0x0000000d72007c0c */ /* 0x000fe2000bf64070 */
[----:B---3--:R-:W-:Y:S01]  /*5520*/  @!P2 FADD.FTZ R124, -R124, -RZ ;  /* 0x800000ff7c7ca221 */ /* 0x008fe20000010100 */
[----:B------:R-:W-:Y:S02]  /*5530*/  LOP3.LUT R114, R204, 0xffff, RZ, 0xc0, !PT ;  /* 0x0000ffffcc727812 */ /* 0x000fe400078ec0ff */
[----:B------:R-:W-:Y:S02]  /*5540*/  ISETP.GT.U32.AND P2, PT, R210, UR13, PT ;  /* 0x0000000dd2007c0c */ /* 0x000fe4000bf44070 */
[----:B------:R-:W-:Y:S01]  /*5550*/  SHF.R.U32.HI R114, RZ, 0x8, R114 ;  /* 0x00000008ff727819 */ /* 0x000fe20000011672 */
[----:B------:R-:W-:Y:S01]  /*5560*/  @P4 FADD.FTZ R127, -R127, -RZ ;  /* 0x800000ff7f7f4221 */ /* 0x000fe20000010100 */
[----:B------:R-:W-:Y:S01]  /*5570*/  ISETP.LE.U32.AND P5, PT, R115, UR13, PT ;  /* 0x0000000d73007c0c */ /* 0x000fe2000bfa3070 */
[----:B------:R-:W-:Y:S01]  /*5580*/  MUFU.EX2 R123, R112 ;  /* 0x00000070007b7308 */ /* 0x000fe20000000800 */
[----:B------:R-:W-:Y:S02]  /*5590*/  PRMT R115, R204, 0x7632, R115 ;  /* 0x00007632cc737816 */ /* 0x000fe40000000073 */
[----:B------:R-:W-:Y:S01]  /*55a0*/  LOP3.LUT R114, R114, 0xffff, RZ, 0xc0, !PT ;  /* 0x0000ffff72727812 */ /* 0x000fe200078ec0ff */
[----:B------:R-:W-:Y:S01]  /*55b0*/  @P3 FADD.FTZ R196, -R196, -RZ ;  /* 0x800000ffc4c43221 */ /* 0x000fe20000010100 */
[----:B------:R-:W-:Y:S02]  /*55c0*/  LOP3.LUT R115, R115, 0xff, RZ, 0xc0, !PT ;  /* 0x000000ff73737812 */ /* 0x000fe400078ec0ff */
[----:B------:R-:W-:Y:S01]  /*55d0*/  SHF.R.U32.HI R204, RZ, 0x18, R204 ;  /* 0x00000018ffcc7819 */ /* 0x000fe200000116cc */
[----:B------:R-:W-:Y:S01]  /*55e0*/  @P2 FADD.FTZ R131, -R131, -RZ ;  /* 0x800000ff83832221 */ /* 0x000fe20000010100 */
[----:B------:R-:W-:Y:S01]  /*55f0*/  ISETP.LE.U32.AND P4, PT, R114, UR13, PT ;  /* 0x0000000d72007c0c */ /* 0x000fe2000bf83070 */
[----:B------:R-:W3:Y:S01]  /*5600*/  MUFU.EX2 R126, R126 ;  /* 0x0000007e007e7308 */ /* 0x000ee20000000800 */
[----:B------:R-:W-:Y:S01]  /*5610*/  ISETP.LE.U32.AND P3, PT, R115, UR13, PT ;  /* 0x0000000d73007c0c */ /* 0x000fe2000bf63070 */
[----:B------:R-:W-:Y:S01]  /*5620*/  @!P5 FADD.FTZ R200, -R200, -RZ ;  /* 0x800000ffc8c8d221 */ /* 0x000fe20000010100 */
[----:B------:R-:W-:Y:S02]  /*5630*/  ISETP.LE.U32.AND P2, PT, R204, UR13, PT ;  /* 0x0000000dcc007c0c */ /* 0x000fe4000bf43070 */
[----:B------:R-:W-:Y:S02]  /*5640*/  PRMT R115, R212, 0x7771, RZ ;  /* 0x00007771d4737816 */ /* 0x000fe400000000ff */
[----:B------:R-:W-:Y:S02]  /*5650*/  F2FP.RELU.F16.F32.PACK_AB R204, R121, R120 ;  /* 0x0000007879cc723e */ /* 0x000fe400000008ff */
[----:B------:R-:W-:Y:S02]  /*5660*/  F2FP.RELU.F16.F32.PACK_AB R206, R122, R119 ;  /* 0x000000777ace723e */ /* 0x000fe400000008ff */
[----:B------:R-:W-:Y:S01]  /*5670*/  ISETP.GT.U32.AND P5, PT, R115, UR13, PT ;  /* 0x0000000d73007c0c */ /* 0x000fe2000bfa4070 */
[----:B------:R-:W-:Y:S01]  /*5680*/  @!P4 FADD.FTZ R199, -R199, -RZ ;  /* 0x800000ffc7c7c221 */ /* 0x000fe20000010100 */
[----:B------:R-:W-:Y:S01]  /*5690*/  F2FP.RELU.F16.F32.PACK_AB R115, R127, R124 ;  /* 0x0000007c7f73723e */ /* 0x000fe200000008ff */
[----:B-1----:R-:W-:Y:S01]  /*56a0*/  @!P3 FADD.FTZ R130, -R130, -RZ ;  /* 0x800000ff8282b221 */ /* 0x002fe20000010100 */
[----:B------:R-:W-:Y:S01]  /*56b0*/  PRMT R114, R212, 0x7770, RZ ;  /* 0x00007770d4727816 */ /* 0x000fe200000000ff */
[----:B------:R-:W-:Y:S01]  /*56c0*/  @!P2 FADD.FTZ R129, -R129, -RZ ;  /* 0x800000ff8181a221 */ /* 0x000fe20000010100 */
[----:B------:R-:W-:Y:S02]  /*56d0*/  F2FP.RELU.F16.F32.PACK_AB R205, R131, R196 ;  /* 0x000000c483cd723e */ /* 0x000fe400000008ff */
[----:B------:R-:W-:Y:S02]  /*56e0*/  ISETP.LE.U32.AND P4, PT, R114, UR13, PT ;  /* 0x0000000d72007c0c */ /* 0x000fe4000bf83070 */
[C---:B------:R-:W-:Y:S02]  /*56f0*/  PRMT R114, R212.reuse, 0x7772, RZ ;  /* 0x00007772d4727816 */ /* 0x040fe400000000ff */
[----:B------:R-:W-:Y:S01]  /*5700*/  PRMT R212, R212, 0x7773, RZ ;  /* 0x00007773d4d47816 */ /* 0x000fe200000000ff */
[----:B------:R-:W-:Y:S01]  /*5710*/  @P5 FADD.FTZ R197, -R197, -RZ ;  /* 0x800000ffc5c55221 */ /* 0x000fe20000010100 */
[----:B------:R-:W-:Y:S02]  /*5720*/  ISETP.GT.U32.AND P3, PT, R114, UR13, PT ;  /* 0x0000000d72007c0c */ /* 0x000fe4000bf64070 */
[----:B------:R-:W-:Y:S02]  /*5730*/  ISETP.GT.U32.AND P2, PT, R212, UR13, PT ;  /* 0x0000000dd4007c0c */ /* 0x000fe4000bf44070 */
[----:B------:R-:W-:Y:S02]  /*5740*/  F2FP.RELU.F16.F32.PACK_AB R114, R129, R130 ;  /* 0x000000828172723e */ /* 0x000fe400000008ff */
[----:B------:R-:W-:Y:S01]  /*5750*/  ISETP.NE.AND P5, PT, R236, RZ, PT ;  /* 0x000000ffec00720c */ /* 0x000fe20003fa5270 */
[----:B------:R-:W-:Y:S01]  /*5760*/  @!P4 FADD.FTZ R198, -R198, -RZ ;  /* 0x800000ffc6c6c221 */ /* 0x000fe20000010100 */
[----:B------:R-:W-:Y:S04]  /*5770*/  FSETP.GE.FTZ.AND P4, PT, R119, RZ, PT ;  /* 0x000000ff7700720b */ /* 0x000fe80003f96000 */
[----:B------:R-:W-:Y:S01]  /*5780*/  F2FP.RELU.F16.F32.PACK_AB R203, R197, R198 ;  /* 0x000000c6c5cb723e */ /* 0x000fe200000008ff */
[----:B---3--:R-:W-:Y:S01]  /*5790*/  @P3 FADD.FTZ R126, -R126, -RZ ;  /* 0x800000ff7e7e3221 */ /* 0x008fe20000010100 */
[----:B------:R-:W-:Y:S01]  /*57a0*/  FSETP.GE.FTZ.AND P3, PT, R122, RZ, PT ;  /* 0x000000ff7a00720b */ /* 0x000fe20003f76000 */
[----:B------:R-:W-:Y:S01]  /*57b0*/  @P2 FADD.FTZ R123, -R123, -RZ ;  /* 0x800000ff7b7b2221 */ /* 0x000fe20000010100 */
[----:B--2---:R-:W-:Y:S05]  /*57c0*/  LEA R125, R5, UR4, 0x1 ;  /* 0x00000004057d7c11 */ /* 0x004fea000f8e08ff */
[C---:B------:R-:W-:Y:S01]  /*57d0*/  IMAD.IADD R202, R125.reuse, 0x1, R4 ;  /* 0x000000017dca7824 */ /* 0x040fe200078e0204 */
[----:B------:R-:W-:Y:S01]  /*57e0*/  STS [R125+0x2a400], R204 ;  /* 0x02a400cc7d007388 */ /* 0x000fe20000000800 */
[C---:B------:R-:W-:Y:S02]  /*57f0*/  VIADD R201, R125.reuse, 0x2a020 ;  /* 0x0002a0207dc97836 */ /* 0x040fe40000000000 */
[----:B------:R-:W-:Y:S03]  /*5800*/  VIADD R128, R125, 0x2a000 ;  /* 0x0002a0007d807836 */ /* 0x000fe60000000000 */
[----:B------:R1:W-:Y:S01]  /*5810*/  STS [R125+0x2a000], R206 ;  /* 0x02a000ce7d007388 */ /* 0x0003e20000000800 */
[----:B------:R-:W-:Y:S02]  /*5820*/  IMAD.MOV.U32 R113, RZ, RZ, R201 ;  /* 0x000000ffff717224 */ /* 0x000fe400078e00c9 */
[C---:B------:R-:W-:Y:S03]  /*5830*/  @P6 VIADD R113, R128.reuse, 0xffffffe0 ;  /* 0xffffffe080716836 */ /* 0x040fe60000000000 */
[----:B------:R2:W-:Y:S01]  /*5840*/  STS [R202+0x2a000], R115 ;  /* 0x02a00073ca007388 */ /* 0x0005e20000000800 */
[----:B------:R-:W-:Y:S01]  /*5850*/  @P5 VIADD R201, R128, 0xffffffe0 ;  /* 0xffffffe080c95836 */ /* 0x000fe20000000000 */
[----:B------:R-:W-:Y:S01]  /*5860*/  FSETP.GE.FTZ.AND P5, PT, R123, RZ, PT ;  /* 0x000000ff7b00720b */ /* 0x000fe20003fb6000 */
[----:B------:R-:W-:Y:S03]  /*5870*/  IMAD.IADD R112, R4, 0x1, R113 ;  /* 0x0000000104707824 */ /* 0x000fe600078e0271 */
[----:B------:R3:W-:Y:S06]  /*5880*/  STS [R202+0x2a400], R205 ;  /* 0x02a400cdca007388 */ /* 0x0007ec0000000800 */
[----:B------:R-:W-:Y:S01]  /*5890*/  STS [R113+0x400], R114 ;  /* 0x0004007271007388 */ /* 0x000fe20000000800 */
[----:B-1----:R-:W-:Y:S02]  /*58a0*/  F2FP.RELU.F16.F32.PACK_AB R206, R199, R200 ;  /* 0x000000c8c7ce723e */ /* 0x002fe400000008ff */
[----:B--2---:R-:W-:Y:S03]  /*58b0*/  F2FP.RELU.F16.F32.PACK_AB R115, R123, R126 ;  /* 0x0000007e7b73723e */ /* 0x004fe600000008ff */
[----:B------:R1:W-:Y:S01]  /*58c0*/  STS [R113], R206 ;  /* 0x000000ce71007388 */ /* 0x0003e20000000800 */
[----:B---3--:R-:W-:Y:S05]  /*58d0*/  IMAD.U32 R202, RZ, RZ, UR10 ;  /* 0x0000000affca7e24 */ /* 0x008fea000f8e00ff */
[----:B------:R2:W-:Y:S01]  /*58e0*/  STS [R112], R203 ;  /* 0x000000cb70007388 */ /* 0x0005e20000000800 */
[----:B------:R-:W-:Y:S05]  /*58f0*/  LOP3.LUT R205, R218, 0x38, RZ, 0xc0, !PT ;  /* 0x00000038dacd7812 */ /* 0x000fea00078ec0ff */
[----:B------:R3:W-:Y:S06]  /*5900*/  STS [R112+0x400], R115 ;  /* 0x0004007370007388 */ /* 0x0007ec0000000800 */
[----:B------:R-:W-:Y:S06]  /*5910*/  LDSM.16.M88.4 R84, [R110+0x10000] ;  /* 0x010000006e54783b */ /* 0x000fec0000000200 */
[----:B------:R-:W4:Y:S06]  /*5920*/  LDSM.16.M88.4 R88, [R233+0x20000] ;  /* 0x02000000e958783b */ /* 0x000f2c0000000200 */
[----:B------:R-:W4:Y:S01]  /*5930*/  LDSM.16.M88.4 R92, [R233+0x20800] ;  /* 0x02080000e95c783b */ /* 0x000f220000000200 */
[--C-:B-1----:R-:W-:Y:S01]  /*5940*/  IMAD.IADD R113, R233, 0x1, R227.reuse ;  /* 0x00000001e9717824 */ /* 0x102fe200078e02e3 */
[C---:B------:R-:W-:Y:S01]  /*5950*/  LEA R206, P2, R241.reuse, R202, 0x2 ;  /* 0x000000caf1ce7211 */ /* 0x040fe200078410ff */
[----:B--2---:R-:W-:Y:S03]  /*5960*/  IMAD.U32 R203, RZ, RZ, UR11 ;  /* 0x0000000bffcb7e24 */ /* 0x004fe6000f8e00ff */
[----:B------:R-:W-:Y:S01]  /*5970*/  LDSM.16.M88.4 R96, [R109+0x10000] ;  /* 0x010000006d60783b */ /* 0x000fe20000000200 */
[----:B---3--:R-:W-:Y:S01]  /*5980*/  IMAD.IADD R115, R110, 0x1, R227 ;  /* 0x000000016e737824 */ /* 0x008fe200078e02e3 */
[----:B------:R-:W-:Y:S01]  /*5990*/  LEA.HI.X R207, R241, R203, RZ, 0x2, P2 ;  /* 0x000000cbf1cf7211 */ /* 0x000fe200010f14ff */
[C---:B------:R-:W-:Y:S03]  /*59a0*/  IMAD.IADD R112, R228.reuse, 0x1, R113 ;  /* 0x00000001e4707824 */ /* 0x040fe600078e0271 */
[----:B------:R-:W1:Y:S01]  /*59b0*/  LDSM.16.M88.4 R100, [R108+0x20000] ;  /* 0x020000006c64783b */ /* 0x000e620000000200 */
[----:B------:R-:W-:Y:S01]  /*59c0*/  IMAD.IADD R114, R228, 0x1, R115 ;  /* 0x00000001e4727824 */ /* 0x000fe200078e0273 */
[----:B------:R-:W-:Y:S04]  /*59d0*/  FSETP.GE.FTZ.AND P2, PT, R124, RZ, PT ;  /* 0x000000ff7c00720b */ /* 0x000fe80003f56000 */
[----:B------:R-:W2:Y:S06]  /*59e0*/  LDG.E R202, desc[UR34][R206.64] ;  /* 0x00000022ceca7981 */ /* 0x000eac000c1e1900 */
[----:B------:R-:W3:Y:S06]  /*59f0*/  LDSM.16.M88.4 R104, [R108+0x20800] ;  /* 0x020800006c68783b */ /* 0x000eec0000000200 */
[----:B------:R-:W2:Y:S01]  /*5a00*/  LDG.E R204, desc[UR34][R206.64+0x20] ;  /* 0x00002022cecc7981 */ /* 0x000ea2000c1e1900 */
[C---:B----4-:R-:W-:Y:S08]  /*5a10*/  HMMA.16816.F32 R4, R84.reuse, R88, RZ ;  /* 0x000000585404723c */ /* 0x050ff000000018ff */
[C---:B------:R-:W-:Y:S01]  /*5a20*/  HMMA.16816.F32 R8, R84.reuse, R90, RZ ;  /* 0x0000005a5408723c */ /* 0x040fe200000018ff */
[----:B------:R-:W-:Y:S07]  /*5a30*/  LDSM.16.M88.4 R88, [R113+0x20000] ;  /* 0x020000007158783b */ /* 0x000fee0000000200 */
[C---:B------:R-:W-:Y:S08]  /*5a40*/  HMMA.16816.F32 R12, R84.reuse, R92, RZ ;  /* 0x0000005c540c723c */ /* 0x040ff000000018ff */
[----:B------:R-:W-:Y:S01]  /*5a50*/  HMMA.16816.F32 R16, R84, R94, RZ ;  /* 0x0000005e5410723c */ /* 0x000fe200000018ff */
        /* <DEDUP_REMOVED lines=25> */
[----:B------:R-:W-:Y:S07]  /*5bf0*/  LDSM.16.M88.4 R88, [R115+0x12000] ;  /* 0x012000007358783b */ /* 0x000fee0000000200 */
[C---:B------:R-:W-:Y:S08]  /*5c00*/  HMMA.16816.F32 R12, R84.reuse, R92, R12 ;  /* 0x0000005c540c723c */ /* 0x040ff0000000180c */
[----:B------:R-:W-:Y:S01]  /*5c10*/  HMMA.16816.F32 R16, R84, R94, R16 ;  /* 0x0000005e5410723c */ /* 0x000fe20000001810 */
[----:B------:R-:W3:Y:S06]  /*5c20*/  LDSM.16.M88.4 R84, [R108+0x22800] ;  /* 0x022800006c54783b */ /* 0x000eec0000000200 */
[----:B------:R-:W4:Y:S01]  /*5c30*/  LDSM.16.M88.4 R92, [R113+0x22000] ;  /* 0x02200000715c783b */ /* 0x000f220000000200 */
[C---:B-1----:R-:W-:Y:S08]  /*5c40*/  HMMA.16816.F32 R4, R96.reuse, R100, R4 ;  /* 0x000000646004723c */ /* 0x042ff00000001804 */
[C---:B------:R-:W-:Y:S01]  /*5c50*/  HMMA.16816.F32 R8, R96.reuse, R102, R8 ;  /* 0x000000666008723c */ /* 0x040fe20000001808 */
[----:B------:R-:W1:Y:S07]  /*5c60*/  LDSM.16.M88.4 R100, [R113+0x22800] ;  /* 0x022800007164783b */ /* 0x000e6e0000000200 */
[C---:B---3--:R-:W-:Y:S08]  /*5c70*/  HMMA.16816.F32 R12, R96.reuse, R84, R12 ;  /* 0x00000054600c723c */ /* 0x048ff0000000180c */
[----:B------:R-:W-:Y:S01]  /*5c80*/  HMMA.16816.F32 R16, R96, R86, R16 ;  /* 0x000000566010723c */ /* 0x000fe20000001810 */
[----:B------:R-:W-:Y:S06]  /*5c90*/  LDSM.16.M88.4 R84, [R114+0x12000] ;  /* 0x012000007254783b */ /* 0x000fec0000000200 */
[----:B------:R-:W3:Y:S01]  /*5ca0*/  LDSM.16.M88.4 R96, [R112+0x22000] ;  /* 0x022000007060783b */ /* 0x000ee20000000200 */
[C---:B----4-:R-:W-:Y:S08]  /*5cb0*/  HMMA.16816.F32 R4, R88.reuse, R92, R4 ;  /* 0x0000005c5804723c */ /* 0x050ff00000001804 */
[C---:B------:R-:W-:Y:S01]  /*5cc0*/  HMMA.16816.F32 R8, R88.reuse, R94, R8 ;  /* 0x0000005e5808723c */ /* 0x040fe20000001808 */
[----:B------:R-:W4:Y:S07]  /*5cd0*/  LDSM.16.M88.4 R92, [R112+0x22800] ;  /* 0x02280000705c783b */ /* 0x000f2e0000000200 */
        /* <DEDUP_REMOVED lines=27> */
[----:B------:R-:W3:Y:S07]  /*5e90*/  LDSM.16.M88.4 R88, [R112+0x24800] ;  /* 0x024800007058783b */ /* 0x000eee0000000200 */
[C---:B----4-:R-:W-:Y:S08]  /*5ea0*/  HMMA.16816.F32 R12, R84.reuse, R96, R12 ;  /* 0x00000060540c723c */ /* 0x050ff0000000180c */
[----:B------:R-:W-:Y:S01]  /*5eb0*/  HMMA.16816.F32 R16, R84, R98, R16 ;  /* 0x000000625410723c */ /* 0x000fe20000001810 */
[----:B------:R-:W-:Y:S06]  /*5ec0*/  LDSM.16.M88.4 R84, [R110+0x16000] ;  /* 0x016000006e54783b */ /* 0x000fec0000000200 */
[----:B------:R-:W4:Y:S01]  /*5ed0*/  LDSM.16.M88.4 R96, [R233+0x26000] ;  /* 0x02600000e960783b */ /* 0x000f220000000200 */
[C---:B-1----:R-:W-:Y:S08]  /*5ee0*/  HMMA.16816.F32 R4, R92.reuse, R100, R4 ;  /* 0x000000645c04723c */ /* 0x042ff00000001804 */
[C---:B------:R-:W-:Y:S01]  /*5ef0*/  HMMA.16816.F32 R8, R92.reuse, R102, R8 ;  /* 0x000000665c08723c */ /* 0x040fe20000001808 */
[----:B------:R-:W1:Y:S07]  /*5f00*/  LDSM.16.M88.4 R100, [R233+0x26800] ;  /* 0x02680000e964783b */ /* 0x000e6e0000000200 */
[C---:B---3--:R-:W-:Y:S08]  /*5f10*/  HMMA.16816.F32 R12, R92.reuse, R88, R12 ;  /* 0x000000585c0c723c */ /* 0x048ff0000000180c */
[----:B------:R-:W-:Y:S01]  /*5f20*/  HMMA.16816.F32 R16, R92, R90, R16 ;  /* 0x0000005a5c10723c */ /* 0x000fe20000001810 */
[----:B------:R-:W-:Y:S06]  /*5f30*/  LDSM.16.M88.4 R88, [R109+0x16000] ;  /* 0x016000006d58783b */ /* 0x000fec0000000200 */
[----:B------:R-:W3:Y:S06]  /*5f40*/  LDSM.16.M88.4 R92, [R108+0x26000] ;  /* 0x026000006c5c783b */ /* 0x000eec0000000200 */
[----:B------:R-:W-:Y:S01]  /*5f50*/  LDSM.16.M88.4 R108, [R112+0x26000] ;  /* 0x02600000706c783b */ /* 0x000fe20000000200 */
[C---:B----4-:R-:W-:Y:S08]  /*5f60*/  HMMA.16816.F32 R4, R84.reuse, R96, R4 ;  /* 0x000000605404723c */ /* 0x050ff00000001804 */
        /* <DEDUP_REMOVED lines=9> */
[C---:B------:R-:W-:Y:S08]  /*6000*/  HMMA.16816.F32 R12, R88.reuse, R104, R12 ;  /* 0x00000068580c723c */ /* 0x040ff0000000180c */
[----:B------:R-:W-:Y:S01]  /*6010*/  HMMA.16816.F32 R16, R88, R106, R16 ;  /* 0x0000006a5810723c */ /* 0x000fe20000001810 */
[----:B------:R-:W4:Y:S07]  /*6020*/  LDSM.16.M88.4 R88, [R112+0x26800] ;  /* 0x026800007058783b */ /* 0x000f2e0000000200 */
[C---:B-1----:R-:W-:Y:S08]  /*6030*/  HMMA.16816.F32 R4, R84.reuse, R96, R4 ;  /* 0x000000605404723c */ /* 0x042ff00000001804 */
[C---:B------:R-:W-:Y:S08]  /*6040*/  HMMA.16816.F32 R8, R84.reuse, R98, R8 ;  /* 0x000000625408723c */ /* 0x040ff00000001808 */
[C---:B---3--:R-:W-:Y:S08]  /*6050*/  HMMA.16816.F32 R12, R84.reuse, R92, R12 ;  /* 0x0000005c540c723c */ /* 0x048ff0000000180c */
[----:B------:R-:W-:Y:S03]  /*6060*/  HMMA.16816.F32 R16, R84, R94, R16 ;  /* 0x0000005e5410723c */ /* 0x000fe60000001810 */
[----:B------:R-:W-:Y:S02]  /*6070*/  LOP3.LUT R85, R3, 0x20, RZ, 0xc0, !PT ;  /* 0x0000002003557812 */ /* 0x000fe400078ec0ff */
[----:B------:R-:W-:Y:S03]  /*6080*/  SHF.R.U32.HI R84, RZ, 0x3, R222 ;  /* 0x00000003ff547819 */ /* 0x000fe600000116de */
[C---:B------:R-:W-:Y:S05]  /*6090*/  HMMA.16816.F32 R4, R100.reuse, R108, R4 ;  /* 0x0000006c6404723c */ /* 0x040fea0000001804 */
[----:B------:R-:W-:Y:S03]  /*60a0*/  LOP3.LUT R84, R85, 0x18, R84, 0xf8, !PT ;  /* 0x0000001855547812 */ /* 0x000fe600078ef854 */
[C---:B------:R-:W-:Y:S08]  /*60b0*/  HMMA.16816.F32 R8, R100.reuse, R110, R8 ;  /* 0x0000006e6408723c */ /* 0x040ff00000001808 */
[C---:B----4-:R-:W-:Y:S03]  /*60c0*/  HMMA.16816.F32 R12, R100.reuse, R88, R12 ;  /* 0x00000058640c723c */ /* 0x050fe6000000180c */
[C---:B--2---:R-:W-:Y:S01]  /*60d0*/  FADD.FTZ R115, -R202.reuse, R4 ;  /* 0x00000004ca737221 */ /* 0x044fe20000010100 */
[C---:B------:R-:W-:Y:S04]  /*60e0*/  FADD.FTZ R113, -R202.reuse, R5 ;  /* 0x00000005ca717221 */ /* 0x040fe80000010100 */
[-C--:B------:R-:W-:Y:S01]  /*60f0*/  FSEL R112, R115, R202.reuse, P4 ;  /* 0x000000ca73707208 */ /* 0x080fe20002000000 */
[----:B------:R-:W-:Y:S03]  /*6100*/  HMMA.16816.F32 R16, R100, R90, R16 ;  /* 0x0000005a6410723c */ /* 0x000fe60000001810 */
[----:B------:R-:W-:Y:S01]  /*6110*/  FSEL R113, R113, R202, P3 ;  /* 0x000000ca71717208 */ /* 0x000fe20001800000 */
[C---:B------:R-:W-:Y:S01]  /*6120*/  FADD.FTZ R203, -R202.reuse, R8 ;  /* 0x00000008cacb7221 */ /* 0x040fe20000010100 */
[----:B------:R-:W-:Y:S01]  /*6130*/  FSETP.GE.FTZ.AND P4, PT, R197, RZ, PT ;  /* 0x000000ffc500720b */ /* 0x000fe20003f96000 */
[----:B------:R-:W-:Y:S01]  /*6140*/  FADD.FTZ R115, -R202, R9 ;  /* 0x00000009ca737221 */ /* 0x000fe20000010100 */
[----:B------:R-:W-:Y:S01]  /*6150*/  FSETP.GE.FTZ.AND P3, PT, R200, RZ, PT ;  /* 0x000000ffc800720b */ /* 0x000fe20003f76000 */
[----:B------:R-:W-:Y:S01]  /*6160*/  FMUL.FTZ R112, R119, R112 ;  /* 0x0000007077707220 */ /* 0x000fe20000410000 */
[-C--:B------:R-:W-:Y:S01]  /*6170*/  FSEL R203, R203, R202.reuse, P2 ;  /* 0x000000cacbcb7208 */ /* 0x080fe20001000000 */
[----:B------:R-:W-:Y:S01]  /*6180*/  FADD.FTZ R119, -R202, R13 ;  /* 0x0000000dca777221 */ /* 0x000fe20000010100 */
[----:B------:R-:W-:Y:S01]  /*6190*/  FSETP.GE.FTZ.AND P2, PT, R127, RZ, PT ;  /* 0x000000ff7f00720b */ /* 0x000fe20003f56000 */
[----:B------:R-:W-:Y:S02]  /*61a0*/  FMUL.FTZ R113, R122, R113 ;  /* 0x000000717a717220 */ /* 0x000fe40000410000 */
[----:B------:R-:W-:Y:S01]  /*61b0*/  FMUL.FTZ R203, R124, R203 ;  /* 0x000000cb7ccb7220 */ /* 0x000fe20000410000 */
[----:B------:R-:W-:Y:S01]  /*61c0*/  FSEL R114, R115, R202, P2 ;  /* 0x000000ca73727208 */ /* 0x000fe20001000000 */
[----:B------:R-:W-:Y:S01]  /*61d0*/  FADD.FTZ R115, -R202, R12 ;  /* 0x0000000cca737221 */ /* 0x000fe20000010100 */
[----:B------:R-:W-:Y:S02]  /*61e0*/  FSETP.GE.FTZ.AND P2, PT, R199, RZ, PT ;  /* 0x000000ffc700720b */ /* 0x000fe40003f56000 */
[----:B------:R-:W-:Y:S01]  /*61f0*/  F2FP.F16.F32.PACK_AB R112, R113, R112 ;  /* 0x000000707170723e */ /* 0x000fe200000000ff */
[----:B------:R-:W-:Y:S01]  /*6200*/  FADD.FTZ R113, -R204, R6 ;  /* 0x00000006cc717221 */ /* 0x000fe20000010100 */
[----:B------:R-:W-:Y:S01]  /*6210*/  FSEL R122, R119, R202, P2 ;  /* 0x000000ca777a7208 */ /* 0x000fe20001000000 */
[----:B------:R-:W-:Y:S01]  /*6220*/  FADD.FTZ R119, -R202, R16 ;  /* 0x00000010ca777221 */ /* 0x000fe20000010100 */
[----:B------:R-:W-:Y:S01]  /*6230*/  FSETP.GE.FTZ.AND P2, PT, R198, RZ, PT ;  /* 0x000000ffc600720b */ /* 0x000fe20003f56000 */
[----:B------:R-:W-:Y:S01]  /*6240*/  FMUL.FTZ R114, R127, R114 ;  /* 0x000000727f727220 */ /* 0x000fe20000410000 */
[----:B------:R-:W-:Y:S01]  /*6250*/  FSEL R115, R115, R202, P3 ;  /* 0x000000ca73737208 */ /* 0x000fe20001800000 */
[----:B------:R-:W-:Y:S01]  /*6260*/  FMUL.FTZ R122, R199, R122 ;  /* 0x0000007ac77a7220 */ /* 0x000fe20000410000 */
[----:B------:R-:W-:Y:S01]  /*6270*/  FSEL R119, R119, R202, P2 ;  /* 0x000000ca77777208 */ /* 0x000fe20001000000 */
[----:B------:R-:W-:Y:S01]  /*6280*/  @P4 FADD.FTZ R202, -R202, R17 ;  /* 0x00000011caca4221 */ /* 0x000fe20000010100 */
[----:B------:R-:W-:Y:S01]  /*6290*/  FSETP.GE.FTZ.AND P2, PT, R120, RZ, PT ;  /* 0x000000ff7800720b */ /* 0x000fe20003f56000 */
[----:B------:R-:W-:Y:S01]  /*62a0*/  FMUL.FTZ R115, R200, R115 ;  /* 0x00000073c8737220 */ /* 0x000fe20000410000 */
[----:B------:R-:W-:Y:S01]  /*62b0*/  F2FP.F16.F32.PACK_AB R114, R114, R203 ;  /* 0x000000cb7272723e */ /* 0x000fe200000000ff */
[----:B------:R-:W-:Y:S01]  /*62c0*/  FMUL.FTZ R202, R197, R202 ;  /* 0x000000cac5ca7220 */ /* 0x000fe20000410000 */
[-C--:B------:R-:W-:Y:S01]  /*62d0*/  FSEL R113, R113, R204.reuse, P2 ;  /* 0x000000cc71717208 */ /* 0x080fe20001000000 */
[----:B------:R-:W-:Y:S01]  /*62e0*/  FADD.FTZ R197, -R204, R10 ;  /* 0x0000000accc57221 */ /* 0x000fe20000010100 */
[----:B------:R-:W-:Y:S01]  /*62f0*/  FSETP.GE.FTZ.AND P2, PT, R196, RZ, PT ;  /* 0x000000ffc400720b */ /* 0x000fe20003f56000 */
[----:B------:R-:W-:Y:S01]  /*6300*/  FADD.FTZ R127, -R204, R11 ;  /* 0x0000000bcc7f7221 */ /* 0x000fe20000010100 */
[----:B------:R-:W-:Y:S01]  /*6310*/  F2FP.F16.F32.PACK_AB R122, R122, R115 ;  /* 0x000000737a7a723e */ /* 0x000fe200000000ff */
[----:B------:R-:W-:Y:S01]  /*6320*/  FADD.FTZ R115, -R204, R7 ;  /* 0x00000007cc737221 */ /* 0x000fe20000010100 */
[----:B------:R-:W-:Y:S01]  /*6330*/  FSETP.GE.FTZ.AND P3, PT, R121, RZ, PT ;  /* 0x000000ff7900720b */ /* 0x000fe20003f76000 */
[----:B------:R-:W-:Y:S01]  /*6340*/  FMUL.FTZ R120, R120, R113 ;  /* 0x0000007178787220 */ /* 0x000fe20000410000 */
[----:B------:R-:W-:Y:S01]  /*6350*/  FSETP.GE.FTZ.AND P4, PT, R131, RZ, PT ;  /* 0x000000ff8300720b */ /* 0x000fe20003f96000 */
[C---:B------:R-:W-:Y:S01]  /*6360*/  FADD.FTZ R203, -R204.reuse, R14 ;  /* 0x0000000ecccb7221 */ /* 0x040fe20000010100 */
[-C--:B------:R-:W-:Y:S01]  /*6370*/  FSEL R113, R197, R204.reuse, P2 ;  /* 0x000000ccc5717208 */ /* 0x080fe20001000000 */
[----:B------:R-:W-:Y:S01]  /*6380*/  FADD.FTZ R199, -R204, R15 ;  /* 0x0000000fccc77221 */ /* 0x000fe20000010100 */
[----:B------:R-:W-:Y:S01]  /*6390*/  FSETP.GE.FTZ.AND P2, PT, R130, RZ, PT ;  /* 0x000000ff8200720b */ /* 0x000fe20003f56000 */
[----:B------:R-:W-:Y:S01]  /*63a0*/  FMUL.FTZ R119, R198, R119 ;  /* 0x00000077c6777220 */ /* 0x000fe20000410000 */
[-C--:B------:R-:W-:Y:S01]  /*63b0*/  FSEL R128, R115, R204.reuse, P3 ;  /* 0x000000cc73807208 */ /* 0x080fe20001800000 */
[----:B------:R-:W-:Y:S01]  /*63c0*/  FADD.FTZ R115, -R204, R18 ;  /* 0x00000012cc737221 */ /* 0x000fe20000010100 */
[-C--:B------:R-:W-:Y:S02]  /*63d0*/  FSEL R124, R127, R204.reuse, P4 ;  /* 0x000000cc7f7c7208 */ /* 0x080fe40002000000 */
[----:B------:R-:W-:Y:S01]  /*63e0*/  FSEL R127, R203, R204, P2 ;  /* 0x000000cccb7f7208 */ /* 0x000fe20001000000 */
[----:B------:R-:W-:Y:S01]  /*63f0*/  FMUL.FTZ R121, R121, R128 ;  /* 0x0000008079797220 */ /* 0x000fe20000410000 */
[----:B------:R-:W-:Y:S02]  /*6400*/  FSETP.GE.FTZ.AND P3, PT, R129, RZ, PT ;  /* 0x000000ff8100720b */ /* 0x000fe40003f76000 */
[----:B------:R-:W-:Y:S02]  /*6410*/  FSETP.GE.FTZ.AND P2, PT, R126, RZ, PT ;  /* 0x000000ff7e00720b */ /* 0x000fe40003f56000 */
[-C--:B------:R-:W-:Y:S02]  /*6420*/  FSEL R128, R199, R204.reuse, P3 ;  /* 0x000000ccc7807208 */ /* 0x080fe40001800000 */
[----:B------:R-:W-:Y:S01]  /*6430*/  FSEL R115, R115, R204, P2 ;  /* 0x000000cc73737208 */ /* 0x000fe20001000000 */
[----:B------:R-:W-:Y:S01]  /*6440*/  @P5 FADD.FTZ R204, -R204, R19 ;  /* 0x00000013cccc5221 */ /* 0x000fe20000010100 */
[----:B------:R-:W-:Y:S07]  /*6450*/  BRA.U !UP0, `(.L_x_1159) ;  /* 0x0000000508287547 */ /* 0x000fee000b800000 */
        /* <DEDUP_REMOVED lines=19> */
[----:B------:R-:W-:Y:S02]  /*6590*/  LEA R6, P2, R7, R250, 0x6 ;  /* 0x000000fa07067211 */ /* 0x000fe400078430ff */
        /* <DEDUP_REMOVED lines=54> */
.L_x_1159:
[----:B------:R-:W-:Y:S02]  /*6900*/  IMAD.MOV.U32 R4, RZ, RZ, 0x10 ;  /* 0x00000010ff047424 */ /* 0x000fe400078e00ff */
[----:B------:R-:W-:Y:S01]  /*6910*/  FMUL.FTZ R113, R196, R113 ;  /* 0x00000071c4717220 */ /* 0x000fe20000410000 */
[----:B------:R-:W-:Y:S01]  /*6920*/  FMUL.FTZ R124, R131, R124 ;  /* 0x0000007c837c7220 */ /* 0x000fe20000410000 */
[----:B------:R-:W-:Y:S01]  /*6930*/  F2FP.F16.F32.PACK_AB R120, R121, R120 ;  /* 0x000000787978723e */ /* 0x000fe200000000ff */
[----:B------:R-:W-:Y:S01]  /*6940*/  FMUL.FTZ R127, R130, R127 ;  /* 0x0000007f827f7220 */ /* 0x000fe20000410000 */
[----:B-1----:R-:W-:Y:S01]  /*6950*/  SEL R6, R4, 0xfffffff0, !P0 ;  /* 0xfffffff004067807 */ /* 0x002fe20004000000 */
[----:B------:R-:W-:Y:S01]  /*6960*/  FMUL.FTZ R128, R129, R128 ;  /* 0x0000008081807220 */ /* 0x000fe20000410000 */
[----:B------:R-:W-:Y:S01]  /*6970*/  SHF.R.U32.HI R234, RZ, 0x1, R222 ;  /* 0x00000001ffea7819 */ /* 0x000fe200000116de */
[----:B------:R-:W-:Y:S01]  /*6980*/  STS [R125+0x28000], R112 ;  /* 0x028000707d007388 */ /* 0x000fe20000000800 */
[----:B------:R-:W-:Y:S01]  /*6990*/  F2FP.F16.F32.PACK_AB R113, R124, R113 ;  /* 0x000000717c71723e */ /* 0x000fe200000000ff */
[----:B------:R-:W-:Y:S01]  /*69a0*/  IMAD.IADD R7, R125, 0x1, R6 ;  /* 0x000000017d077824 */ /* 0x000fe200078e0206 */
[----:B------:R-:W-:Y:S01]  /*69b0*/  LOP3.LUT R5, R234, 0x10, RZ, 0xc0, !PT ;  /* 0x00000010ea057812 */ /* 0x000fe200078ec0ff */
[----:B------:R1:W-:Y:S01]  /*69c0*/  STS [R125+0x28400], R120 ;  /* 0x028400787d007388 */ /* 0x0003e20000000800 */
[----:B------:R-:W-:Y:S01]  /*69d0*/  FMUL.FTZ R115, R126, R115 ;  /* 0x000000737e737220 */ /* 0x000fe20000410000 */
[----:B------:R-:W-:Y:S01]  /*69e0*/  FMUL.FTZ R204, R123, R204 ;  /* 0x000000cc7bcc7220 */ /* 0x000fe20000410000 */
[----:B------:R-:W-:Y:S01]  /*69f0*/  F2FP.F16.F32.PACK_AB R128, R128, R127 ;  /* 0x0000007f8080723e */ /* 0x000fe200000000ff */
[----:B------:R-:W-:Y:S01]  /*6a00*/  STS [R7+0x28000], R114 ;  /* 0x0280007207007388 */ /* 0x000fe20000000800 */
[----:B------:R-:W-:Y:S01]  /*6a10*/  LOP3.LUT R4, R5, 0x8, R222, 0xf8, !PT ;  /* 0x0000000805047812 */ /* 0x000fe200078ef8de */
[----:B------:R-:W2:Y:S01]  /*6a20*/  LDC R121, c[0x0][0x44c] ;  /* 0x00011300ff797b82 */ /* 0x000ea20000000800 */
[----:B------:R-:W-:Y:S01]  /*6a30*/  LOP3.LUT R5, R84, 0x1c0, R219, 0xf8, !PT ;  /* 0x000001c054057812 */ /* 0x000fe200078ef8db */
[----:B------:R-:W-:Y:S01]  /*6a40*/  STS [R7+0x28400], R113 ;  /* 0x0284007107007388 */ /* 0x000fe20000000800 */
[----:B------:R-:W-:Y:S01]  /*6a50*/  F2FP.F16.F32.PACK_AB R119, R202, R119 ;  /* 0x00000077ca77723e */ /* 0x000fe200000000ff */
[----:B------:R-:W-:Y:S01]  /*6a60*/  IMAD.IADD R84, R6, 0x1, R201 ;  /* 0x0000000106547824 */ /* 0x000fe200078e02c9 */
[----:B------:R-:W-:Y:S01]  /*6a70*/  F2FP.F16.F32.PACK_AB R115, R204, R115 ;  /* 0x00000073cc73723e */ /* 0x000fe200000000ff */
        /* <DEDUP_REMOVED lines=9> */
[----:B------:R-:W-:Y:S01]  /*6b10*/  STS [R84+-0x1c00], R115 ;  /* 0xffe4007354007388 */ /* 0x000fe20000000800 */
[----:B------:R-:W-:Y:S02]  /*6b20*/  LEA R13, R13, UR5, 0x1 ;  /* 0x000000050d0d7c11 */ /* 0x000fe4000f8e08ff */
[----:B------:R-:W-:Y:S01]  /*6b30*/  SEL R212, R221, 0xffffffc0, !P0 ;  /* 0xffffffc0ddd47807 */ /* 0x000fe20004000000 */
[----:B------:R-:W-:Y:S01]  /*6b40*/  BAR.SYNC.DEFER_BLOCKING 0x0 ;  /* 0x0000000000007b1d */ /* 0x000fe20000010000 */
[----:B--2---:R-:W-:Y:S03]  /*6b50*/  IMAD R121, R121, UR9, RZ ;  /* 0x0000000979797c24 */ /* 0x004fe6000f8e02ff */
[----:B-1----:R-:W-:Y:S02]  /*6b60*/  IMAD.IADD R120, R212, 0x1, R13 ;  /* 0x00000001d4787824 */ /* 0x002fe400078e020d */
        /* <DEDUP_REMOVED lines=109> */
[----:B------:R-:W-:Y:S02]  /*7240*/  LOP3.LUT R7, R205, 0x80, RZ, 0xfc, !PT ;  /* 0x00000080cd077812 */ /* 0x000fe400078efcff */
[----:B------:R-:W-:Y:S02]  /*7250*/  LEA.HI.X R11, R4, R249, R5, 0x1, P2 ;  /* 0x000000f9040b7211 */ /* 0x000fe400010f0c05 */
[----:B------:R-:W-:Y:S02]  /*7260*/  LEA R5, R9, UR4, 0x1 ;  /* 0x0000000409057c11 */ /* 0x000fe4000f8e08ff */
[----:B------:R-:W-:Y:S02]  /*7270*/  ISETP.GE.AND P3, PT, R7, UR8, PT ;  /* 0x0000000807007c0c */ /* 0x000fe4000bf66270 */
[----:B------:R-:W-:Y:S01]  /*7280*/  LOP3.LUT R4, R205, 0xc0, RZ, 0xfc, !PT ;  /* 0x000000c0cd047812 */ /* 0x000fe200078efcff */
[----:B------:R-:W-:Y:S01]  /*7290*/  @!PT LDS RZ, [RZ] ;  /* 0x00000000fffff984 */ /* 0x000fe20000000800 */
[----:B------:R-:W-:Y:S01]  /*72a0*/  @!PT LDS RZ, [RZ] ;  /* 0x00000000fffff984 */ /* 0x000fe20000000800 */
[----:B------:R-:W-:Y:S01]  /*72b0*/  @!PT LDS RZ, [RZ] ;  /* 0x00000000fffff984 */ /* 0x000fe20000000800 */
[----:B------:R1:W-:Y:S03]  /*72c0*/  @!P5 LDGSTS.E.BYPASS.LTC128B.128 [R5+0x10000], desc[UR34][R248.64] ;  /* 0x10000000f805dfae */ /* 0x0003e6000b981a22 */
[----:B------:R-:W-:Y:S01]  /*72d0*/  ISETP.GE.AND P2, PT, R4, UR8, PT ;  /* 0x0000000804007c0c */ /* 0x000fe2000bf46270 */
        /* <DEDUP_REMOVED lines=37> */
.L_x_1160:
[----:B------:R-:W-:Y:S01]  /*7530*/  LEA R213, R225, UR4, 0x1 ;  /* 0x00000004e1d57c11 */ /* 0x000fe2000f8e08ff */
[----:B------:R-:W-:Y:S01]  /*7540*/  LDSM.16.MT88.4 R16, [R235+0x18000] ;  /* 0x01800000eb10783b */ /* 0x000fe20000004200 */
[----:B------:R-:W-:Y:S02]  /*7550*/  @UP0 UIADD3 UR60, UP1, UPT, UR56, -0x100, URZ ;  /* 0xffffff00383c0890 */ /* 0x000fe4000ff3e0ff */
[----:B------:R-:W-:Y:S01]  /*7560*/  ULOP3.LUT UR16, UR37, 0x1, URZ, 0xc0, !UPT ;  /* 0x0000000125107892 */ /* 0x000fe2000f8ec0ff */
[----:B------:R-:W1:Y:S01]  /*7570*/  LDSM.16.M88.4 R128, [R213+0x28000] ;  /* 0x02800000d580783b */ /* 0x000e620000000200 */
[--C-:B------:R-:W-:Y:S01]  /*7580*/  IMAD.IADD R214, R226, 0x1, R213.reuse ;  /* 0x00000001e2d67824 */ /* 0x100fe200078e02d5 */
[----:B------:R-:W-:Y:S01]  /*7590*/  @UP0 UIADD3.X UR59, UPT, UPT, UR57, -0x1, URZ, UP1, !UPT ;  /* 0xffffffff393b0890 */ /* 0x000fe20008ffe4ff */
[----:B------:R-:W-:Y:S01]  /*75a0*/  IMAD.IADD R237, R212, 0x1, R213 ;  /* 0x00000001d4ed7824 */ /* 0x000fe200078e02d5 */
[----:B------:R-:W2:Y:S01]  /*75b0*/  LDSM.16.M88.4 R124, [R213+0x29000] ;  /* 0x02900000d57c783b */ /* 0x000ea20000000200 */
[----:B------:R-:W-:Y:S03]  /*75c0*/  @UP0 UIADD3 UR10, UP1, UPT, UR10, -0x100, URZ ;  /* 0xffffff000a0a0890 */ /* 0x000fe6000ff3e0ff */
        /* <DEDUP_REMOVED lines=73> */
[----:B-1----:R-:W-:Y:S07]  /*7a60*/  IMAD.U32 R237, RZ, RZ, UR51 ;  /* 0x00000033ffed7e24 */ /* 0x002fee000f8e00ff */
[C---:B---3--:R-:W-:Y:S08]  /*7a70*/  HMMA.16816.F32 R8, R212.reuse, R200, R8 ;  /* 0x000000c8d408723c */ /* 0x048ff00000001808 */
[-C--:B------:R-:W-:Y:S08]  /*7a80*/  HMMA.16816.F32 R12, R212, R202.reuse, R12 ;  /* 0x000000cad40c723c */ /* 0x080ff0000000180c */
[C---:B------:R-:W-:Y:S01]  /*7a90*/  HMMA.16816.F32 R16, R196.reuse, R202, R16 ;  /* 0x000000cac410723c */ /* 0x040fe20000001810 */
[----:B------:R1:W2:Y:S07]  /*7aa0*/  LDSM.16.MT88.4 R200, [R235+0x1f800] ;  /* 0x01f80000ebc8783b */ /* 0x0002ae0000004200 */
[-C--:B----4-:R-:W-:Y:S08]  /*7ab0*/  HMMA.16816.F32 R84, R196, R204.reuse, R84 ;  /* 0x000000ccc454723c */ /* 0x090ff00000001854 */
[C---:B------:R-:W-:Y:S01]  /*7ac0*/  HMMA.16816.F32 R88, R212.reuse, R204, R88 ;  /* 0x000000ccd458723c */ /* 0x040fe20000001858 */
[----:B------:R-:W-:Y:S03]  /*7ad0*/  IMAD.U32 R205, RZ, RZ, UR51 ;  /* 0x00000033ffcd7e24 */ /* 0x000fe6000f8e00ff */
[----:B------:R-:W-:Y:S04]  /*7ae0*/  LEA R204, P2, R237, R244, 0x2 ;  /* 0x000000f4edcc7211 */ /* 0x000fe800078410ff */
[-C--:B------:R-:W-:Y:S01]  /*7af0*/  HMMA.16816.F32 R92, R212, R206.reuse, R92 ;  /* 0x000000ced45c723c */ /* 0x080fe2000000185c */
[----:B-1----:R-:W1:Y:S02]  /*7b00*/  LDC R235, c[0x0][0x44c] ;  /* 0x00011300ffeb7b82 */ /* 0x002e640000000800 */
[----:B------:R-:W-:Y:S05]  /*7b10*/  LEA.HI.X.SX32 R205, R205, R245, 0x2, P2 ;  /* 0x000000f5cdcd7211 */ /* 0x000fea00010f16ff */
[C---:B------:R-:W-:Y:S08]  /*7b20*/  HMMA.16816.F32 R96, R196.reuse, R206, R96 ;  /* 0x000000cec460723c */ /* 0x040ff00000001860 */
[-C--:B------:R-:W-:Y:S08]  /*7b30*/  HMMA.16816.F32 R100, R196, R208.reuse, R100 ;  /* 0x000000d0c464723c */ /* 0x080ff00000001864 */
[C---:B------:R-:W-:Y:S04]  /*7b40*/  HMMA.16816.F32 R104, R212.reuse, R208, R104 ;  /* 0x000000d0d468723c */ /* 0x040fe80000001868 */
[----:B-1----:R-:W-:Y:S01]  /*7b50*/  IMAD R237, R235, UR9, RZ ;  /* 0x00000009ebed7c24 */ /* 0x002fe2000f8e02ff */
[----:B------:R-:W-:Y:S03]  /*7b60*/  SHF.R.U32.HI R235, RZ, 0x2, R222 ;  /* 0x00000002ffeb7819 */ /* 0x000fe600000116de */
[-C--:B------:R-:W-:Y:S03]  /*7b70*/  HMMA.16816.F32 R108, R212, R210.reuse, R108 ;  /* 0x000000d2d46c723c */ /* 0x080fe6000000186c */
[C---:B------:R-:W-:Y:S04]  /*7b80*/  LEA R206, P2, R237.reuse, R204, 0x5 ;  /* 0x000000ccedce7211 */ /* 0x040fe800078428ff */
[C---:B------:R-:W-:Y:S01]  /*7b90*/  LEA.HI.X.SX32 R207, R237.reuse, R205, 0x5, P2 ;  /* 0x000000cdedcf7211 */ /* 0x040fe200010f2eff */
        /* <DEDUP_REMOVED lines=12> */
[C---:B------:R-:W-:Y:S02]  /*7c60*/  LEA.HI.X.SX32 R215, R237.reuse, R201, 0x5, P2 ;  /* 0x000000c9edd77211 */ /* 0x040fe400010f2eff */
[----:B------:R-:W-:Y:S02]  /*7c70*/  PLOP3.LUT P2, PT, PT, PT, UP0, 0x80, 0x8 ;  /* 0x000000000008781c */ /* 0x000fe40003f4f008 */
[C---:B------:R-:W-:Y:S04]  /*7c80*/  LEA R212, P3, R237.reuse, R214, 0x5 ;  /* 0x000000d6edd47211 */ /* 0x040fe800078628ff */
[C---:B------:R-:W-:Y:S03]  /*7c90*/  LEA.HI.X.SX32 R213, R237.reuse, R215, 0x5, P3 ;  /* 0x000000d7edd57211 */ /* 0x040fe600018f2eff */
[C---:B------:R-:W-:Y:S04]  /*7ca0*/  IMAD.WIDE R196, R237.reuse, -0xc0, R212 ;  /* 0xffffff40edc47825 */ /* 0x040fe800078e02d4 */
[----:B------:R-:W-:Y:S02]  /*7cb0*/  @P2 LOP3.LUT R234, R234, 0x30, RZ, 0xc0, !PT ;  /* 0x00000030eaea2812 */ /* 0x000fe400078ec0ff */
[C---:B------:R-:W-:Y:S02]  /*7cc0*/  LEA R198, P3, R237.reuse, R196, 0x5 ;  /* 0x000000c4edc67211 */ /* 0x040fe400078628ff */
[----:B------:R-:W-:Y:S02]  /*7cd0*/  @P2 LOP3.LUT R241, R234, 0x7, R235, 0xf8, !PT ;  /* 0x00000007eaf12812 */ /* 0x000fe400078ef8eb */
[C---:B------:R-:W-:Y:S02]  /*7ce0*/  LEA.HI.X.SX32 R199, R237.reuse, R197, 0x5, P3 ;  /* 0x000000c5edc77211 */ /* 0x040fe400018f2eff */
[----:B------:R-:W-:Y:S01]  /*7cf0*/  LEA R234, P3, R237, R198, 0x5 ;  /* 0x000000c6edea7211 */ /* 0x000fe200078628ff */
[----:B------:R-:W-:Y:S01]  /*7d00*/  @P2 IMAD.WIDE.U32 R202, R241, R252, UR56 ;  /* 0x00000038f1ca2e25 */ /* 0x000fe2000f8e00fc */
[----:B------:R-:W-:Y:S01]  /*7d10*/  @UP0 UMOV UR56, UR60 ;  /* 0x0000003c00380c82 */ /* 0x000fe20008000000 */
[----:B------:R-:W-:Y:S01]  /*7d20*/  @UP0 UMOV UR57, UR59 ;  /* 0x0000003b00390c82 */ /* 0x000fe20008000000 */
[C---:B------:R-:W-:Y:S01]  /*7d30*/  LEA.HI.X.SX32 R235, R237.reuse, R199, 0x5, P3 ;  /* 0x000000c7edeb7211 */ /* 0x040fe200018f2eff */
[----:B------:R-:W-:Y:S01]  /*7d40*/  UISETP.GT.AND UP0, UPT, UR37, UR47, UPT ;  /* 0x0000002f2500728c */ /* 0x000fe2000bf04270 */
        /* <DEDUP_REMOVED lines=253> */
[----:B------:R-:W-:Y:S02]  /*8d20*/  SHF.L.U32 R3, R222, 0x5, RZ ;  /* 0x00000005de037819 */ /* 0x000fe400000006ff */
[----:B------:R-:W-:Y:S01]  /*8d30*/  LOP3.LUT R5, R2, 0x1c0, RZ, 0xc0, !PT ;  /* 0x000001c002057812 */ /* 0x000fe200078ec0ff */
[----:B------:R-:W3:Y:S01]  /*8d40*/  LDCU UR9, c[0x0][0x4fc] ;  /* 0x00009f80ff0977ac */ /* 0x000ee20008000800 */
[C---:B------:R-:W-:Y:S02]  /*8d50*/  SHF.L.U32 R2, R222.reuse, 0x1, RZ ;  /* 0x00000001de027819 */ /* 0x040fe400000006ff */
        /* <DEDUP_REMOVED lines=287> */
.L_x_1162:
        /* <DEDUP_REMOVED lines=12> */
.L_x_1163:
[----:B------:R-:W2:Y:S01]  /*a010*/  LDCU.64 UR8, c[0x0][0x5c8] ;  /* 0x0000b900ff0877ac */ /* 0x000ea20008000a00 */
[----:B------:R-:W-:-:S04]  /*a020*/  UIADD3 UR12, UPT, UPT, UR39, UR41, URZ ;  /* 0x00000029270c7290 */ /* 0x000fc8000fffe0ff */
[----:B--2---:R-:W-:Y:S02]  /*a030*/  UIMAD.WIDE.U32 UR40, UR12, UR8, URZ ;  /* 0x000000080c2872a5 */ /* 0x004fe4000f8e00ff */
[----:B------:R-:W-:-:S04]  /*a040*/  UIMAD UR12, UR12, UR9, URZ ;  /* 0x000000090c0c72a4 */ /* 0x000fc8000f8e02ff */
[----:B------:R-:W-:-:S06]  /*a050*/  UIADD3 UR12, UPT, UPT, UR41, UR12, URZ ;  /* 0x0000000c290c7290 */ /* 0x000fcc000fffe0ff */
[----:B------:R-:W-:-:S07]  /*a060*/  MOV R6, UR12 ;  /* 0x0000000c00067c02 */ /* 0x000fce0008000f00 */
.L_x_1164:
[----:B------:R-:W-:Y:S01]  /*a070*/  BAR.SYNC.DEFER_BLOCKING 0x0 ;  /* 0x0000000000007b1d */ /* 0x000fe20000010000 */
[----:B-1----:R-:W-:Y:S01]  /*a080*/  LOP3.LUT R3, R218, 0x1f8, RZ, 0xc0, !PT ;  /* 0x000001f8da037812 */ /* 0x002fe200078ec0ff */
[----:B------:R-:W-:-:S03]  /*a090*/  USHF.L.U32 UR14, UR42, 0x6, URZ ;  /* 0x000000062a0e7899 */ /* 0x000fc600080006ff */
[----:B------:R-:W-:Y:S01]  /*a0a0*/  LOP3.LUT R3, R3, 0x38, R222, 0x78, !PT ;  /* 0x0000003803037812 */ /* 0x000fe200078e78de */
[----:B------:R-:W-:Y:S01]  /*a0b0*/  USHF.R.S32.HI UR15, URZ, 0x1f, UR14 ;  /* 0x0000001fff0f7899 */ /* 0x000fe2000801140e */
[----:B------:R-:W-:Y:S01]  /*a0c0*/  BSSY.RECONVERGENT B0, `(.L_x_1165) ;  /* 0x000003f000007945 */ /* 0x000fe20003800200 */
[----:B------:R-:W1:Y:S01]  /*a0d0*/  S2R R80, SR_TID.X ;  /* 0x0000000000507919 */ /* 0x000e620000002100 */
[----:B------:R-:W-:Y:S01]  /*a0e0*/  LOP3.LUT R7, R3, 0x1e00, R218, 0xf8, !PT ;  /* 0x00001e0003077812 */ /* 0x000fe200078ef8da */
[----:B------:R-:W-:Y:S01]  /*a0f0*/  UIMAD UR12, UR15, UR10, URZ ;  /* 0x0000000a0f0c72a4 */ /* 0x000fe2000f8e02ff */
[----:B------:R-:W2:Y:S01]  /*a100*/  LDC.64 R2, c[0x0][0x5d8] ;  /* 0x00017600ff027b82 */ /* 0x000ea20000000a00 */
[----:B------:R-:W-:Y:S01]  /*a110*/  UIMAD.WIDE.U32 UR46, UR14, UR10, URZ ;  /* 0x0000000a0e2e72a5 */ /* 0x000fe2000f8e00ff */
[----:B------:R-:W-:Y:S01]  /*a120*/  LEA R7, R7, UR4, 0x1 ;  /* 0x0000000407077c11 */ /* 0x000fe2000f8e08ff */
[----:B------:R-:W-:-:S04]  /*a130*/  UIMAD UR12, UR14, UR11, UR12 ;  /* 0x0000000b0e0c72a4 */ /* 0x000fc8000f8e020c */
[----:B------:R-:W-:Y:S02]  /*a140*/  IMAD.U32 R52, RZ, RZ, UR46 ;  /* 0x0000002eff347e24 */ /* 0x000fe4000f8e00ff */
[----:B------:R-:W-:Y:S02]  /*a150*/  IMAD.U32 R4, RZ, RZ, UR46 ;  /* 0x0000002eff047e24 */ /* 0x000fe4000f8e00ff */
[----:B------:R-:W-:Y:S01]  /*a160*/  IMAD.U32 R5, RZ, RZ, UR47 ;  /* 0x0000002fff057e24 */ /* 0x000fe2000f8e00ff */
[----:B------:R3:W4:Y:S01]  /*a170*/  LDS.128 R48, [R7+0x19000] ;  /* 0x0190000007307984 */ /* 0x0007220000000c00 */
[----:B------:R-:W-:Y:S01]  /*a180*/  IMAD.U32 R52, RZ, RZ, UR12 ;  /* 0x0000000cff347e24 */ /* 0x000fe2000f8e00ff */
[----:B------:R-:W-:Y:S01]  /*a190*/  USHF.L.U32 UR12, UR42, 0x6, URZ ;  /* 0x000000062a0c7899 */ /* 0x000fe200080006ff */
[----:B------:R-:W-:Y:S01]  /*a1a0*/  LOP3.LUT R218, R4, 0x38, R218, 0xf8, !PT ;  /* 0x0000003804da7812 */ /* 0x000fe200078ef8da */
[----:B------:R3:W3:Y:S01]  /*a1b0*/  LDS.128 R44, [R7+0x1b000] ;  /* 0x01b00000072c7984 */ /* 0x0006e20000000c00 */
[----:B------:R-:W3:Y:S01]  /*a1c0*/  LDC.64 R4, c[0x0][0x5e0] ;  /* 0x00017800ff047b82 */ /* 0x000ee20000000a00 */
[----:B------:R-:W-:Y:S01]  /*a1d0*/  UIADD3 UR38, UPT, UPT, -UR12, UR38, URZ ;  /* 0x000000260c267290 */ /* 0x000fe2000fffe1ff */
[----:B------:R-:W-:Y:S01]  /*a1e0*/  IMAD.U32 R53, RZ, RZ, UR47 ;  /* 0x0000002fff357e24 */ /* 0x000fe2000f8e00ff */
[----:B------:R2:W3:Y:S01]  /*a1f0*/  LDS.128 R40, [R7+0x1d000] ;  /* 0x01d0000007287984 */ /* 0x0004e20000000c00 */
[----:B------:R-:W-:-:S03]  /*a200*/  IADD3 R74, P0, PT, R218, UR36, RZ ;  /* 0x00000024da4a7c10 */ /* 0x000fc6000ff1e0ff */
[----:B------:R2:W3:Y:S01]  /*a210*/  LDS.128 R36, [R7+0x20000] ;  /* 0x0200000007247984 */ /* 0x0004e20000000c00 */
[----:B------:R-:W-:Y:S02]  /*a220*/  ISETP.GE.AND P5, PT, R0, UR38, PT ;  /* 0x0000002600007c0c */ /* 0x000fe4000bfa6270 */
[----:B------:R-:W-:Y:S01]  /*a230*/  IADD3.X R75, PT, PT, R53, UR16, R52, P0, !PT ;  /* 0x00000010354b7c10 */ /* 0x000fe200087fe434 */
[----:B------:R3:W3:Y:S01]  /*a240*/  LDS.128 R32, [R7+0x21000] ;  /* 0x0210000007207984 */ /* 0x0006e20000000c00 */
[----:B-1----:R-:W-:Y:S01]  /*a250*/  IMAD.SHL.U32 R80, R80, 0x8, RZ ;  /* 0x0000000850507824 */ /* 0x002fe200078e00ff */
[C---:B------:R-:W-:Y:S01]  /*a260*/  IADD3 R68, P0, PT, R0.reuse, 0x20, RZ ;  /* 0x0000002000447810 */ /* 0x040fe20007f1e0ff */
[----:B------:R-:W-:Y:S01]  /*a270*/  VIADD R52, R0, 0x20 ;  /* 0x0000002000347836 */ /* 0x000fe20000000000 */
[----:B------:R1:W1:Y:S01]  /*a280*/  LDS.128 R28, [R7+0x22000] ;  /* 0x02200000071c7984 */ /* 0x0002620000000c00 */
[----:B--2---:R-:W-:Y:S01]  /*a290*/  IMAD.WIDE.U32 R74, R2, UR20, R74 ;  /* 0x00000014024a7c25 */ /* 0x004fe2000f8e004a */
[----:B------:R-:W-:-:S02]  /*a2a0*/  LOP3.LUT R80, R80, 0x38, RZ, 0xc0, !PT ;  /* 0x0000003850507812 */ /* 0x000fc400078ec0ff */
[----:B------:R2:W1:Y:S01]  /*a2b0*/  LDS.128 R24, [R7+0x23000] ;  /* 0x0230000007187984 */ /* 0x0004620000000c00 */
[----:B------:R-:W-:Y:S01]  /*a2c0*/  IMAD R73, R3, UR20, R75 ;  /* 0x0000001403497c24 */ /* 0x000fe2000f8e024b */
[----:B------:R-:W-:Y:S01]  /*a2d0*/  ISETP.GE.AND P6, PT, R52, UR38, PT ;  /* 0x0000002634007c0c */ /* 0x000fe2000bfc6270 */
[----:B------:R-:W-:Y:S01]  /*a2e0*/  IMAD.U32 R2, RZ, RZ, UR8 ;  /* 0x00000008ff027e24 */ /* 0x000fe2000f8e00ff */
[----:B------:R2:W1:Y:S01]  /*a2f0*/  LDS.128 R20, [R7+0x24000] ;  /* 0x0240000007147984 */ /* 0x0004620000000c00 */
[C---:B------:R-:W-:Y:S01]  /*a300*/  LOP3.LUT R71, R80.reuse, 0xc0, RZ, 0xfc, !PT ;  /* 0x000000c050477812 */ /* 0x040fe200078efcff */
[----:B------:R-:W-:Y:S01]  /*a310*/  IMAD.X R3, RZ, RZ, RZ, P0 ;  /* 0x000000ffff037224 */ /* 0x000fe200000e06ff */
[C---:B------:R-:W-:Y:S01]  /*a320*/  LOP3.LUT R70, R80.reuse, 0x80, RZ, 0xfc, !PT ;  /* 0x0000008050467812 */ /* 0x040fe200078efcff */
[----:B------:R2:W1:Y:S01]  /*a330*/  LDS.128 R16, [R7+0x25000] ;  /* 0x0250000007107984 */ /* 0x0004620000000c00 */
[----:B------:R-:W-:-:S03]  /*a340*/  LOP3.LUT R69, R80, 0x40, RZ, 0xfc, !PT ;  /* 0x0000004050457812 */ /* 0x000fc600078efcff */
[----:B------:R2:W1:Y:S04]  /*a350*/  LDS.128 R12, [R7+0x26000] ;  /* 0x02600000070c7984 */ /* 0x0004680000000c00 */
[----:B------:R2:W1:Y:S01]  /*a360*/  LDS.128 R8, [R7+0x27000] ;  /* 0x0270000007087984 */ /* 0x0004620000000c00 */
[----:B---34-:R-:W-:Y:S05]  /*a370*/  @P5 BRA `(.L_x_1166) ;  /* 0x00000000004c5947 */ /* 0x018fea0003800000 */
[----:B------:R-:W3:Y:S01]  /*a380*/  LDCU UR16, c[0x0][0x440] ;  /* 0x00008800ff1077ac */ /* 0x000ee20008000800 */
[----:B------:R-:W4:Y:S01]  /*a390*/  LDS.128 R64, [R7+0x1a000] ;  /* 0x01a0000007407984 */ /* 0x000f220000000c00 */
[----:B------:R-:W-:Y:S01]  /*a3a0*/  IMAD.MOV.U32 R72, RZ, RZ, R74 ;  /* 0x000000ffff487224 */ /* 0x000fe200078e004a */
[----:B------:R-:W2:Y:S02]  /*a3b0*/  LDCU.64 UR12, c[0x0][0x560] ;  /* 0x0000ac00ff0c77ac */ /* 0x000ea40008000a00 */
[----:B------:R-:W1:Y:S01]  /*a3c0*/  LDS.128 R60, [R7+0x1c000] ;  /* 0x01c00000073c7984 */ /* 0x000e620000000c00 */
[----:B------:R-:W-:-:S03]  /*a3d0*/  IMAD.WIDE.U32 R78, R0, UR10, R72 ;  /* 0x0000000a004e7c25 */ /* 0x000fc6000f8e0048 */
[----:B------:R-:W1:Y:S01]  /*a3e0*/  LDS.128 R56, [R7+0x1e000] ;  /* 0x01e0000007387984 */ /* 0x000e620000000c00 */
[----:B------:R-:W-:Y:S01]  /*a3f0*/  IMAD R72, R0, UR11, R79 ;  /* 0x0000000b00487c24 */ /* 0x000fe2000f8e024f */
[----:B---3--:R-:W-:Y:S02]  /*a400*/  ISETP.GE.AND P0, PT, R80, UR16, PT ;  /* 0x0000001050007c0c */ /* 0x008fe4000bf06270 */
[----:B------:R-:W-:Y:S02]  /*a410*/  ISETP.GE.AND P3, PT, R69, UR16, PT ;  /* 0x0000001045007c0c */ /* 0x000fe4000bf66270 */
[----:B------:R-:W-:Y:S02]  /*a420*/  ISETP.GE.AND P2, PT, R70, UR16, PT ;  /* 0x0000001046007c0c */ /* 0x000fe4000bf46270 */
[----:B------:R-:W-:Y:S02]  /*a430*/  ISETP.GE.AND P1, PT, R71, UR16, PT ;  /* 0x0000001047007c0c */ /* 0x000fe4000bf26270 */
[----:B--2---:R-:W-:-:S04]  /*a440*/  LEA R76, P4, R78, UR12, 0x1 ;  /* 0x0000000c4e4c7c11 */ /* 0x004fc8000f8808ff */
[----:B------:R-:W-:Y:S01]  /*a450*/  LEA.HI.X R77, R78, UR13, R72, 0x1, P4 ;  /* 0x0000000d4e4d7c11 */ /* 0x000fe2000a0f0c48 */
[----:B------:R-:W2:Y:S04]  /*a460*/  @!P0 LDS.128 R52, [R7+0x18000] ;  /* 0x0180000007348984 */ /* 0x000ea80000000c00 */
[----:B----4-:R3:W-:Y:S04]  /*a470*/  @!P3 STG.E.128 desc[UR34][R76.64+0x80], R64 ;  /* 0x000080404c00b986 */ /* 0x0107e8000c101d22 */
[----:B-1----:R3:W-:Y:S04]  /*a480*/  @!P2 STG.E.128 desc[UR34][R76.64+0x100], R60 ;  /* 0x0001003c4c00a986 */ /* 0x0027e8000c101d22 */
[----:B------:R3:W-:Y:S04]  /*a490*/  @!P1 STG.E.128 desc[UR34][R76.64+0x180], R56 ;  /* 0x000180384c009986 */ /* 0x0007e8000c101d22 */
[----:B--2---:R3:W-:Y:S02]  /*a4a0*/  @!P0 STG.E.128 desc[UR34][R76.64], R52 ;  /* 0x000000344c008986 */ /* 0x0047e4000c101d22 */
.L_x_1166:
[----:B------:R-:W-:Y:S05]  /*a4b0*/  BSYNC.RECONVERGENT B0 ;  /* 0x0000000000007941 */ /* 0x000fea0003800200 */
.L_x_1165:
[----:B---3--:R3:W4:Y:S01]  /*a4c0*/  LDS.128 R52, [R7+0x1f000] ;  /* 0x01f0000007347984 */ /* 0x0087220000000c00 */
[----:B------:R-:W-:Y:S04]  /*a4d0*/  BSSY.RECONVERGENT B0, `(.L_x_1167) ;  /* 0x0000013000007945 */ /* 0x000fe80003800200 */
[----:B------:R-:W-:Y:S05]  /*a4e0*/  @P6 BRA `(.L_x_1168) ;  /* 0x0000000000446947 */ /* 0x000fea0003800000 */
[----:B------:R-:W4:Y:S01]  /*a4f0*/  LDCU UR16, c[0x0][0x440] ;  /* 0x00008800ff1077ac */ /* 0x000f220008000800 */
[----:B-123--:R-:W-:Y:S02]  /*a500*/  IMAD R7, R3, UR10, RZ ;  /* 0x0000000a03077c24 */ /* 0x00efe4000f8e02ff */
        /* <DEDUP_REMOVED lines=15> */
.L_x_1168:
[----:B------:R-:W-:Y:S05]  /*a600*/  BSYNC.RECONVERGENT B0 ;  /* 0x0000000000007941 */ /* 0x000fea0003800200 */
.L_x_1167:
        /* <DEDUP_REMOVED lines=8> */
[----:B--23--:R-:W-:-:S04]  /*a690*/  IMAD.WIDE.U32 R6, R4, UR20, R40 ;  /* 0x0000001404067c25 */ /* 0x00cfc8000f8e0028 */
        /* <DEDUP_REMOVED lines=17> */
.L_x_1170:
[----:B------:R-:W-:Y:S05]  /*a7b0*/  BSYNC.RECONVERGENT B0 ;  /* 0x0000000000007941 */ /* 0x000fea0003800200 */
.L_x_1169:
        /* <DEDUP_REMOVED lines=18> */
.L_x_1138:
[----:B------:R-:W-:Y:S05]  /*a8e0*/  BSYNC.RECONVERGENT B1 ;  /* 0x0000000000017941 */ /* 0x000fea0003800200 */
.L_x_1116:
[----:B------:R-:W3:Y:S01]  /*a8f0*/  LDCU UR9, c[0x0][0x438] ;  /* 0x00008700ff0977ac */ /* 0x000ee20008000800 */
[----:B------:R-:W4:Y:S01]  /*a900*/  LDCU UR10, c[0x0][0x370] ;  /* 0x00006e00ff0a77ac */ /* 0x000f220008000800 */
[----:B---3--:R-:W-:-:S04]  /*a910*/  UIADD3 UR9, UPT, UPT, UR9, 0x3f, URZ ;  /* 0x0000003f09097890 */ /* 0x008fc8000fffe0ff */
        /* <DEDUP_REMOVED lines=8> */
.L_x_1172:
        /* <DEDUP_REMOVED lines=14> */
.L_x_1284:


//--------------------- .text._ZN5flash44flash_bwd_dq_dk_dv_loop_seqk_parallel_kernelI23Flash_bwd_kernel_traitsILi256ELi64ELi64ELi8ELi4ELi2ELi2ELb0ELb0EN7cutlass6half_tE19Flash_kernel_traitsILi256ELi64ELi64ELi8ES3_EELb0ELb1ELb0ELb1ELb0ELb0ELb1EEEvNS_16Flash_bwd_paramsE --------------------------
	.section	.text._ZN5flash44flash_bwd_dq_dk_dv_loop_seqk_parallel_kernelI23Flash_bwd_kernel_traitsILi256ELi64ELi64ELi8ELi4ELi2ELi2ELb0ELb0EN7cutlass6half_tE19Flash_kernel_traitsILi256ELi64ELi64ELi8ES3_EELb0ELb1ELb0ELb1ELb0ELb0ELb1EEEvNS_16Flash_bwd_paramsE,"ax",@progbits
	.align	128
        .global         _ZN5flash44flash_bwd_dq_dk_dv_loop_seqk_parallel_kernelI23Flash_bwd_kernel_traitsILi256ELi64ELi64ELi8ELi4ELi2ELi2ELb0ELb0EN7cutlass6half_tE19Flash_kernel_traitsILi256ELi64ELi64ELi8ES3_EELb0ELb1ELb0ELb1ELb0ELb0ELb1EEEvNS_16Flash_bwd_paramsE
        .type           _ZN5flash44flash_bwd_dq_dk_dv_loop_seqk_parallel_kernelI23Flash_bwd_kernel_traitsILi256ELi64ELi64ELi8ELi4ELi2ELi2ELb0ELb0EN7cutlass6half_tE19Flash_kernel_traitsILi256ELi64ELi64ELi8ES3_EELb0ELb1ELb0ELb1ELb0ELb0ELb1EEEvNS_16Flash_bwd_paramsE,@function
        .size           _ZN5flash44flash_bwd_dq_dk_dv_loop_seqk_parallel_kernelI23Flash_bwd_kernel_traitsILi256ELi64ELi64ELi8ELi4ELi2ELi2ELb0ELb0EN7cutlass6half_tE19Flash_kernel_traitsILi256ELi64ELi64ELi8ES3_EELb0ELb1ELb0ELb1ELb0ELb0ELb1EEEvNS_16Flash_bwd_paramsE,(.L_x_1285 - _ZN5flash44flash_bwd_dq_dk_dv_loop_seqk_parallel_kernelI23Flash_bwd_kernel_traitsILi256ELi64ELi64ELi8ELi4ELi2ELi2ELb0ELb0EN7cutlass6half_tE19Flash_kernel_traitsILi256ELi64ELi64ELi8ES3_EELb0ELb1ELb0ELb1ELb0ELb0ELb1EEEvNS_16Flash_bwd_paramsE)
        .other          _ZN5flash44flash_bwd_dq_dk_dv_loop_seqk_parallel_kernelI23Flash_bwd_kernel_traitsILi256ELi64ELi64ELi8ELi4ELi2ELi2ELb0ELb0EN7cutlass6half_tE19Flash_kernel_traitsILi256ELi64ELi64ELi8ES3_EELb0ELb1ELb0ELb1ELb0ELb0ELb1EEEvNS_16Flash_bwd_paramsE,@"STO_CUDA_ENTRY STV_DEFAULT"
_ZN5flash44flash_bwd_dq_dk_dv_loop_seqk_parallel_kernelI23Flash_bwd_kernel_traitsILi256ELi64ELi64ELi8ELi4ELi2ELi2ELb0ELb0EN7cutlass6half_tE19Flash_kernel_traitsILi256ELi64ELi64ELi8ES3_EELb0ELb1ELb0ELb1ELb0ELb0ELb1EEEvNS_16Flash_bwd_paramsE:
.text._ZN5flash44flash_bwd_dq_dk_dv_loop_seqk_parallel_kernelI23Flash_bwd_kernel_traitsILi256ELi64ELi64ELi8ELi4ELi2ELi2ELb0ELb0EN7cutlass6half_tE19Flash_kernel_traitsILi256ELi64ELi64ELi8ES3_EELb0ELb1ELb0ELb1ELb0ELb0ELb1EEEvNS_16Flash_bwd_paramsE:
        /* <DEDUP_REMOVED lines=51> */
.L_x_1229:
[----:B-----5:R-:W5:Y:S01]  /*0330*/  LDCU.64 UR8, c[0x0][0x478] ;  /* 0x00008f00ff0877ac */ /* 0x020f620008000a00 */
        /* <DEDUP_REMOVED lines=9> */
[----:B-1----:R-:W-:Y:S02]  /*03d0*/  UIMAD.WIDE.U32 UR12, UR25, 0x4, UR28 ;  /* 0x00000004190c78a5 */ /* 0x002fe4000f8e001c */
[----:B-----5:R-:W-:Y:S01]  /*03e0*/  UISETP.NE.U32.AND UP0, UPT, UR8, URZ, UPT ;  /* 0x000000ff0800728c */ /* 0x020fe2000bf05070 */
[----:B------:R-:W-:Y:S01]  /*03f0*/  IMAD.U32 R6, RZ, RZ, UR42 ;  /* 0x0000002aff067e24 */ /* 0x000fe2000f8e00ff */
[----:B---3--:R-:W5:Y:S02]  /*0400*/  @P1 LDG.E R3, desc[UR36][R12.64] ;  /* 0x000000240c031981 */ /* 0x008f64000c1e1900 */
        /* <DEDUP_REMOVED lines=15> */
[----:B------:R-:W-:Y:S01]  /*0500*/  UMOV UR39, URZ ;  /* 0x000000ff00277c82 */ /* 0x000fe20008000000 */
[----:B----4-:R-:W-:Y:S01]  /*0510*/  @!UP0 UISETP.NE.U32.AND UP1, UPT, UR8, URZ, UPT ;  /* 0x000000ff0800828c */ /* 0x010fe2000bf25070 */
[----:B------:R-:W-:Y:S01]  /*0520*/  UMOV UR17, 0xffffffff ;  /* 0xffffffff00117882 */ /* 0x000fe20000000000 */
[----:B------:R-:W-:-:S02]  /*0530*/  UMOV UR41, 0xffffffff ;  /* 0xffffffff00297882 */ /* 0x000fc40000000000 */
[----:B------:R-:W-:Y:S02]  /*0540*/  @!UP0 UISETP.NE.AND.EX UP1, UPT, UR9, URZ, UPT, UP1 ;  /* 0x000000ff0900828c */ /* 0x000fe4000bf25310 */
[----:B------:R-:W-:Y:S02]  /*0550*/  USHF.L.U32 UR31, UR40, 0x6, URZ ;  /* 0x00000006281f7899 */ /* 0x000fe400080006ff */
[----:B-1----:R-:W-:Y:S01]  /*0560*/  @!UP0 USEL UR9, UR11, URZ, UP1 ;  /* 0x000000ff0b098287 */ /* 0x002fe20008800000 */
[----:B-----5:R-:W-:Y:S02]  /*0570*/  @P1 R2UR UR39, R3 ;  /* 0x00000000032712ca */ /* 0x020fe400000e0000 */
[----:B---3--:R-:W-:Y:S02]  /*0580*/  @P4 R2UR UR17, R4 ;  /* 0x00000000041142ca */ /* 0x008fe400000e0000 */
[----:B--2---:R-:W-:Y:S02]  /*0590*/  @P0 R2UR UR38, R0 ;  /* 0x00000000002602ca */ /* 0x004fe400000e0000 */
        /* <DEDUP_REMOVED lines=15> */
.L_x_1173:
        /* <DEDUP_REMOVED lines=35> */
.L_x_1175:
[----:B------:R-:W1:Y:S01]  /*08c0*/  LDCU.64 UR14, c[0x0][0x3b8] ;  /* 0x00007700ff0e77ac */ /* 0x000e620008000a00 */
[----:B------:R-:W-:-:S04]  /*08d0*/  UIADD3 UR8, UPT, UPT, UR39, UR41, URZ ;  /* 0x0000002927087290 */ /* 0x000fc8000fffe0ff */
[----:B-1----:R-:W-:Y:S02]  /*08e0*/  UIMAD.WIDE.U32 UR10, UR8, UR14, URZ ;  /* 0x0000000e080a72a5 */ /* 0x002fe4000f8e00ff */
[----:B------:R-:W-:-:S04]  /*08f0*/  UIMAD UR8, UR8, UR15, URZ ;  /* 0x0000000f080872a4 */ /* 0x000fc8000f8e02ff */
[----:B------:R-:W-:Y:S01]  /*0900*/  UIADD3 UR8, UPT, UPT, UR11, UR8, URZ ;  /* 0x000000080b087290 */ /* 0x000fe2000fffe0ff */
[----:B------:R-:W-:-:S05]  /*0910*/  UMOV UR54, UR10 ;  /* 0x0000000a00367c82 */ /* 0x000fca0008000000 */
[----:B------:R-:W-:Y:S02]  /*0920*/  MOV R10, UR8 ;  /* 0x00000008000a7c02 */ /* 0x000fe40008000f00 */
.L_x_1176:
        /* <DEDUP_REMOVED lines=40> */
.L_x_1177:
[----:B------:R-:W1:Y:S01]  /*0bb0*/  LDCU.64 UR12, c[0x0][0x3c0] ;  /* 0x00007800ff0c77ac */ /* 0x000e620008000a00 */
[----:B------:R-:W-:-:S04]  /*0bc0*/  UIADD3 UR8, UPT, UPT, UR39, UR41, URZ ;  /* 0x0000002927087290 */ /* 0x000fc8000fffe0ff */
[----:B-1----:R-:W-:Y:S02]  /*0bd0*/  UIMAD.WIDE.U32 UR50, UR8, UR12, URZ ;  /* 0x0000000c083272a5 */ /* 0x002fe4000f8e00ff */
[----:B------:R-:W-:-:S04]  /*0be0*/  UIMAD UR8, UR8, UR13, URZ ;  /* 0x0000000d080872a4 */ /* 0x000fc8000f8e02ff */
[----:B------:R-:W-:-:S06]  /*0bf0*/  UIADD3 UR8, UPT, UPT, UR51, UR8, URZ ;  /* 0x0000000833087290 */ /* 0x000fcc000fffe0ff */
[----:B------:R-:W-:-:S07]  /*0c00*/  MOV R11, UR8 ;  /* 0x00000008000b7c02 */ /* 0x000fce0008000f00 */
.L_x_1178:
        /* <DEDUP_REMOVED lines=28> */
.L_x_1179:
[----:B------:R-:W-:Y:S02]  /*0dd0*/  UIMAD.WIDE.U32 UR10, UR60, UR17, URZ ;  /* 0x000000113c0a72a5 */ /* 0x000fe4000f8e00ff */
[----:B------:R-:W-:-:S04]  /*0de0*/  UIMAD UR8, UR61, UR17, URZ ;  /* 0x000000113d0872a4 */ /* 0x000fc8000f8e02ff */
[----:B------:R-:W-:-:S12]  /*0df0*/  UIADD3 UR8, UPT, UPT, UR11, UR8, URZ ;  /* 0x000000080b087290 */ /* 0x000fd8000fffe0ff */
.L_x_1180:
        /* <DEDUP_REMOVED lines=21> */
.L_x_1181:
[----:B------:R-:W1:Y:S01]  /*0f50*/  LDCU UR61, c[0x0][0x434] ;  /* 0x00008680ff3d77ac */ /* 0x000e620008000800 */
[----:B------:R-:W-:-:S04]  /*0f60*/  UIMAD UR9, UR25, UR16, UR24 ;  /* 0x00000010190972a4 */ /* 0x000fc8000f8e0218 */
[----:B-1----:R-:W-:Y:S02]  /*0f70*/  UIMAD UR61, UR9, UR61, URZ ;  /* 0x0000003d093d72a4 */ /* 0x002fe4000f8e02ff */
.L_x_1182:
        /* <DEDUP_REMOVED lines=11> */
.L_x_1183:
[----:B------:R-:W1:Y:S01]  /*1030*/  LDCU UR60, c[0x0][0x444] ;  /* 0x00008880ff3c77ac */ /* 0x000e620008000800 */
[----:B------:R-:W-:-:S04]  /*1040*/  UIMAD UR9, UR25, UR16, UR24 ;  /* 0x00000010190972a4 */ /* 0x000fc8000f8e0218 */
[----:B-1----:R-:W-:-:S12]  /*1050*/  UIMAD UR60, UR9, UR60, URZ ;  /* 0x0000003c093c72a4 */ /* 0x002fd8000f8e02ff */
.L_x_1184:
        /* <DEDUP_REMOVED lines=44> */
[----:B------:R-:W-:-:S04]  /*1320*/  IMAD.MOV.U32 R16, RZ, RZ, R14 ;  /* 0x000000ffff107224 */ /* 0x000fc800078e000e */
[----:B------:R-:W-:-:S04]  /*1330*/  IMAD.WIDE.U32 R16, R0, UR8, R16 ;  /* 0x0000000800107c25 */ /* 0x000fc8000f8e0010 */
[----:B------:R-:W-:Y:S01]  /*1340*/  IMAD R7, R0, UR9, R17 ;  /* 0x0000000900077c24 */ /* 0x000fe2000f8e0211 */
[----:B---3--:R-:W-:Y:S01]  /*1350*/  LEA R246, P2, R16, UR10, 0x1 ;  /* 0x0000000a10f67c11 */ /* 0x008fe2000f8408ff */
[----:B----4-:R-:W-:Y:S01]  /*1360*/  IMAD R14, R2, UR55, RZ ;  /* 0x00000037020e7c24 */ /* 0x010fe2000f8e02ff */
[----:B------:R-:W-:Y:S01]  /*1370*/  LOP3.LUT R17, R22, 0x80, RZ, 0xfc, !PT ;  /* 0x0000008016117812 */ /* 0x000fe200078efcff */
[----:B------:R-:W-:Y:S01]  /*1380*/  IMAD.WIDE.U32 R18, R2, UR52, R22 ;  /* 0x0000003402127c25 */ /* 0x000fe2000f8e0016 */
[----:B------:R-:W-:Y:S01]  /*1390*/  LEA.HI.X R247, R16, UR11, R7, 0x1, P2 ;  /* 0x0000000b10f77c11 */ /* 0x000fe200090f0c07 */
[----:B-1----:R-:W-:Y:S01]  /*13a0*/  UIMAD.WIDE UR10, UR60, 0x4, UR64 ;  /* 0x000000043c0a78a5 */ /* 0x002fe2000f8e0240 */
[----:B------:R-:W-:Y:S01]  /*13b0*/  LOP3.LUT R16, R22, 0x40, RZ, 0xfc, !PT ;  /* 0x0000004016107812 */ /* 0x000fe200078efcff */
[----:B------:R-:W-:Y:S01]  /*13c0*/  IMAD R14, R3, UR52, R14 ;  /* 0x00000034030e7c24 */ /* 0x000fe2000f8e020e */
[----:B------:R-:W-:Y:S01]  /*13d0*/  IADD3 R24, P0, PT, R18, UR56, RZ ;  /* 0x0000003812187c10 */ /* 0x000fe2000ff1e0ff */
[----:B------:R-:W-:Y:S01]  /*13e0*/  USHF.L.U32 UR52, UR8, 0x5, URZ ;  /* 0x0000000508347899 */ /* 0x000fe200080006ff */
[----:B--2---:R-:W-:Y:S01]  /*13f0*/  IMAD.WIDE.U32 R20, R12, UR22, RZ ;  /* 0x000000160c147c25 */ /* 0x004fe2000f8e00ff */
[----:B-----5:R-:W-:Y:S01]  /*1400*/  MOV R18, UR16 ;  /* 0x0000001000127c02 */ /* 0x020fe20008000f00 */
[----:B------:R-:W1:Y:S01]  /*1410*/  LDCU.64 UR8, c[0x0][0x380] ;  /* 0x00007000ff0877ac */ /* 0x000e620008000a00 */
[----:B------:R-:W-:Y:S01]  /*1420*/  IADD3.X R25, PT, PT, R19, UR53, R14, P0, !PT ;  /* 0x0000003513197c10 */ /* 0x000fe200087fe40e */
[----:B------:R-:W-:Y:S01]  /*1430*/  IMAD.U32 R14, RZ, RZ, UR17 ;  /* 0x00000011ff0e7e24 */ /* 0x000fe2000f8e00ff */
[----:B------:R-:W-:Y:S01]  /*1440*/  SEL R15, R20, RZ, P3 ;  /* 0x000000ff140f7207 */ /* 0x000fe20001800000 */
[----:B------:R-:W2:Y:S01]  /*1450*/  LDCU.64 UR16, c[0x0][0x570] ;  /* 0x0000ae00ff1077ac */ /* 0x000ea20008000a00 */
[----:B------:R-:W-:-:S02]  /*1460*/  IMAD R13, R13, UR22, R21 ;  /* 0x000000160d0d7c24 */ /* 0x000fc4000f8e0215 */
[----:B------:R-:W-:Y:S01]  /*1470*/  IADD3 R12, P1, P0, R8, UR59, R15 ;  /* 0x0000003b080c7c10 */ /* 0x000fe2000f83e00f */
[----:B------:R-:W-:Y:S01]  /*1480*/  USHF.L.U32 UR53, UR49, 0x6, URZ ;  /* 0x0000000631357899 */ /* 0x000fe200080006ff */
[----:B------:R-:W-:Y:S01]  /*1490*/  SHF.R.S32.HI R8, RZ, 0x1f, R8 ;  /* 0x0000001fff087819 */ /* 0x000fe20000011408 */
[----:B------:R-:W-:Y:S01]  /*14a0*/  IMAD.WIDE.U32 R18, R18, UR24, R24 ;  /* 0x0000001812127c25 */ /* 0x000fe2000f8e0018 */
[----:B------:R-:W-:-:S03]  /*14b0*/  SEL R13, R13, RZ, P3 ;  /* 0x000000ff0d0d7207 */ /* 0x000fc60001800000 */
[----:B------:R-:W-:Y:S01]  /*14c0*/  IMAD R19, R14, UR24, R19 ;  /* 0x000000180e137c24 */ /* 0x000fe2000f8e0213 */
        /* <DEDUP_REMOVED lines=8> */
[----:B--2---:R-:W-:Y:S02]  /*1550*/  LEA R242, P0, R12, UR16, 0x2 ;  /* 0x000000100cf27c11 */ /* 0x004fe4000f8010ff */
[----:B-1----:R-:W-:-:S02]  /*1560*/  LEA R248, P1, R14, UR8, 0x1 ;  /* 0x000000080ef87c11 */ /* 0x002fc4000f8208ff */
[----:B------:R-:W-:Y:S01]  /*1570*/  LEA.HI.X R243, R12, UR17, R13, 0x2, P0 ;  /* 0x000000110cf37c11 */ /* 0x000fe200080f140d */
[----:B------:R-:W-:Y:S01]  /*1580*/  IMAD.SHL.U32 R13, R2, 0x20, RZ ;  /* 0x00000020020d7824 */ /* 0x000fe200078e00ff */
[----:B------:R-:W-:Y:S02]  /*1590*/  IADD3 R12, P0, PT, R0, 0x20, RZ ;  /* 0x00000020000c7810 */ /* 0x000fe40007f1e0ff */
[----:B------:R-:W-:Y:S02]  /*15a0*/  LEA.HI.X R249, R14, UR9, R7, 0x1, P1 ;  /* 0x000000090ef97c11 */ /* 0x000fe400088f0c07 */
[----:B------:R-:W-:Y:S01]  /*15b0*/  SHF.L.U64.HI R3, R2, 0x5, R3 ;  /* 0x0000000502037819 */ /* 0x000fe20000010203 */
[----:B------:R-:W-:Y:S01]  /*15c0*/  IMAD.X R2, RZ, RZ, RZ, P0 ;  /* 0x000000ffff027224 */ /* 0x000fe200000e06ff */
        /* <DEDUP_REMOVED lines=15> */
.L_x_1186:
[----:B------:R-:W1:Y:S01]  /*16c0*/  LDCU.64 UR12, c[0x0][0x5c0] ;  /* 0x0000b800ff0c77ac */ /* 0x000e620008000a00 */
[----:B------:R-:W-:-:S04]  /*16d0*/  UIADD3 UR8, UPT, UPT, UR39, UR41, URZ ;  /* 0x0000002927087290 */ /* 0x000fc8000fffe0ff */
[----:B-1----:R-:W-:Y:S02]  /*16e0*/  UIMAD.WIDE.U32 UR16, UR8, UR12, URZ ;  /* 0x0000000c081072a5 */ /* 0x002fe4000f8e00ff */
[----:B------:R-:W-:-:S04]  /*16f0*/  UIMAD UR8, UR8, UR13, URZ ;  /* 0x0000000d080872a4 */ /* 0x000fc8000f8e02ff */
[----:B------:R-:W-:-:S06]  /*1700*/  UIADD3 UR8, UPT, UPT, UR17, UR8, URZ ;  /* 0x0000000811087290 */ /* 0x000fcc000fffe0ff */
[----:B------:R-:W-:Y:S02]  /*1710*/  MOV R4, UR8 ;  /* 0x0000000800047c02 */ /* 0x000fe40008000f00 */
.L_x_1187:
        /* <DEDUP_REMOVED lines=13> */
.L_x_1188:
[----:B------:R-:W1:Y:S01]  /*17f0*/  LDCU.64 UR10, c[0x0][0x5c8] ;  /* 0x0000b900ff0a77ac */ /* 0x000e620008000a00 */
[----:B------:R-:W-:-:S04]  /*1800*/  UIADD3 UR39, UPT, UPT, UR39, UR41, URZ ;  /* 0x0000002927277290 */ /* 0x000fc8000fffe0ff */
[----:B-1----:R-:W-:Y:S02]  /*1810*/  UIMAD.WIDE.U32 UR14, UR39, UR10, URZ ;  /* 0x0000000a270e72a5 */ /* 0x002fe4000f8e00ff */
[----:B------:R-:W-:-:S04]  /*1820*/  UIMAD UR39, UR39, UR11, URZ ;  /* 0x0000000b272772a4 */ /* 0x000fc8000f8e02ff */
[----:B------:R-:W-:-:S06]  /*1830*/  UIADD3 UR39, UPT, UPT, UR15, UR39, URZ ;  /* 0x000000270f277290 */ /* 0x000fcc000fffe0ff */
[----:B------:R-:W-:-:S07]  /*1840*/  MOV R3, UR39 ;  /* 0x0000002700037c02 */ /* 0x000fce0008000f00 */
.L_x_1189:
        /* <DEDUP_REMOVED lines=31> */
.L_x_1191:
[----:B------:R-:W-:Y:S05]  /*1a40*/  BSYNC.RECONVERGENT B0 ;  /* 0x0000000000007941 */ /* 0x000fea0003800200 */
.L_x_1190:
        /* <DEDUP_REMOVED lines=19> */
.L_x_1193:
[----:B------:R-:W-:Y:S05]  /*1b80*/  BSYNC.RECONVERGENT B0 ;  /* 0x0000000000007941 */ /* 0x000fea0003800200 */
.L_x_1192:
        /* <DEDUP_REMOVED lines=29> */
.L_x_1195:
[----:B------:R-:W-:Y:S05]  /*1d60*/  BSYNC.RECONVERGENT B0 ;  /* 0x0000000000007941 */ /* 0x000fea0003800200 */
.L_x_1194:
        /* <DEDUP_REMOVED lines=20> */
.L_x_1185:
        /* <DEDUP_REMOVED lines=38> */
.L_x_1198:
[----:B------:R2:W-:Y:S04]  /*2110*/  STS.128 [R15+0x10000], RZ ;  /* 0x010000ff0f007388 */ /* 0x0005e80000000c00 */
[----:B------:R2:W-:Y:S04]  /*2120*/  STS.128 [R15+0x12000], RZ ;  /* 0x012000ff0f007388 */ /* 0x0005e80000000c00 */
[----:B------:R2:W-:Y:S04]  /*2130*/  STS.128 [R15+0x14000], RZ ;  /* 0x014000ff0f007388 */ /* 0x0005e80000000c00 */
[----:B------:R2:W-:Y:S02]  /*2140*/  STS.128 [R15+0x16000], RZ ;  /* 0x016000ff0f007388 */ /* 0x0005e40000000c00 */
.L_x_1199:
[----:B------:R-:W-:Y:S05]  /*2150*/  BSYNC.RECONVERGENT B0 ;  /* 0x0000000000007941 */ /* 0x000fea0003800200 */
.L_x_1197:
        /* <DEDUP_REMOVED lines=37> */
.L_x_1201:
[----:B------:R-:W-:Y:S05]  /*23b0*/  BSYNC.RECONVERGENT B0 ;  /* 0x0000000000007941 */ /* 0x000fea0003800200 */
.L_x_1200:
        /* <DEDUP_REMOVED lines=29> */
.L_x_1203:
[----:B------:R1:W-:Y:S04]  /*2590*/  STS.128 [R240], RZ ;  /* 0x000000fff0007388 */ /* 0x0003e80000000c00 */
[----:B------:R1:W-:Y:S04]  /*25a0*/  STS.128 [R240+0x2000], RZ ;  /* 0x002000fff0007388 */ /* 0x0003e80000000c00 */
[----:B------:R1:W-:Y:S04]  /*25b0*/  STS.128 [R240+0x4000], RZ ;  /* 0x004000fff0007388 */ /* 0x0003e80000000c00 */
[----:B------:R1:W-:Y:S02]  /*25c0*/  STS.128 [R240+0x6000], RZ ;  /* 0x006000fff0007388 */ /* 0x0003e40000000c00 */
.L_x_1204:
[----:B------:R-:W-:Y:S05]  /*25d0*/  BSYNC.RECONVERGENT B0 ;  /* 0x0000000000007941 */ /* 0x000fea0003800200 */
.L_x_1202:
        /* <DEDUP_REMOVED lines=46> */
.L_x_1206:
[----:B------:R-:W-:Y:S05]  /*28c0*/  BSYNC.RECONVERGENT B0 ;  /* 0x0000000000007941 */ /* 0x000fea0003800200 */
.L_x_1205:
        /* <DEDUP_REMOVED lines=48> */
.L_x_1208:
[----:B------:R2:W-:Y:S04]  /*2bd0*/  STS.128 [R15+0x18000], RZ ;  /* 0x018000ff0f007388 */ /* 0x0005e80000000c00 */
[----:B------:R2:W-:Y:S04]  /*2be0*/  STS.128 [R15+0x1a000], RZ ;  /* 0x01a000ff0f007388 */ /* 0x0005e80000000c00 */
[----:B------:R2:W-:Y:S04]  /*2bf0*/  STS.128 [R15+0x1c000], RZ ;  /* 0x01c000ff0f007388 */ /* 0x0005e80000000c00 */
[----:B------:R2:W-:Y:S02]  /*2c00*/  STS.128 [R15+0x1e000], RZ ;  /* 0x01e000ff0f007388 */ /* 0x0005e40000000c00 */
.L_x_1209:
[----:B------:R-:W-:Y:S05]  /*2c10*/  BSYNC.RECONVERGENT B0 ;  /* 0x0000000000007941 */ /* 0x000fea0003800200 */
.L_x_1207:
        /* <DEDUP_REMOVED lines=40> */
.L_x_1211:
[----:B------:R-:W-:Y:S05]  /*2ea0*/  BSYNC.RECONVERGENT B0 ;  /* 0x0000000000007941 */ /* 0x000fea0003800200 */
.L_x_1210:
        /* <DEDUP_REMOVED lines=46> */
.L_x_1213:
[----:B------:R2:W-:Y:S04]  /*3190*/  STS.128 [R15+0x20000], RZ ;  /* 0x020000ff0f007388 */ /* 0x0005e80000000c00 */
[----:B------:R2:W-:Y:S04]  /*31a0*/  STS.128 [R15+0x22000], RZ ;  /* 0x022000ff0f007388 */ /* 0x0005e80000000c00 */
[----:B------:R2:W-:Y:S04]  /*31b0*/  STS.128 [R15+0x24000], RZ ;  /* 0x024000ff0f007388 */ /* 0x0005e80000000c00 */
[----:B------:R2:W-:Y:S02]  /*31c0*/  STS.128 [R15+0x26000], RZ ;  /* 0x026000ff0f007388 */ /* 0x0005e40000000c00 */
.L_x_1214:
[----:B------:R-:W-:Y:S05]  /*31d0*/  BSYNC.RECONVERGENT B0 ;  /* 0x0000000000007941 */ /* 0x000fea0003800200 */
.L_x_1212:
        /* <DEDUP_REMOVED lines=39> */
.L_x_1216:
[----:B------:R-:W-:Y:S05]  /*3450*/  BSYNC.RECONVERGENT B0 ;  /* 0x0000000000007941 */ /* 0x000fea0003800200 */
.L_x_1215:
[----:B------:R-:W1:Y:S01]  /*3460*/  LDCU.64 UR8, c[0x0][0x538] ;  /* 0x0000a700ff0877ac */ /* 0x000e620008000a00 */
[----:B--2---:R-:W-:Y:S01]  /*3470*/  IMAD.U32 R10, RZ, RZ, UR24 ;  /* 0x00000018ff0a7e24 */ /* 0x004fe2000f8e00ff */
[----:B------:R-:W2:Y:S01]  /*3480*/  S2R R221, SR_TID.X ;  /* 0x0000000000dd7919 */ /* 0x000ea20000002100 */
[C---:B-1-34-:R-:W-:Y:S01]  /*3490*/  IMAD.SHL.U32 R15, R5.reuse, 0x2, RZ ;  /* 0x00000002050f7824 */ /* 0x05afe200078e00ff */
[----:B------:R-:W1:Y:S01]  /*34a0*/  LDCU UR14, c[0x0][0x590] ;  /* 0x0000b200ff0e77ac */ /* 0x000e620008000800 */
[----:B------:R-:W-:Y:S01]  /*34b0*/  IMAD.SHL.U32 R232, R5, 0x10, RZ ;  /* 0x0000001005e87824 */ /* 0x000fe200078e00ff */
[----:B------:R-:W0:Y:S01]  /*34c0*/  LDGDEPBAR ;  /* 0x00000000000079af */ /* 0x000e220000000000 */
[----:B------:R-:W3:Y:S01]  /*34d0*/  LDCU UR12, c[0x0][0x50c] ;  /* 0x0000a180ff0c77ac */ /* 0x000ee20008000800 */
[----:B------:R-:W4:Y:S01]  /*34e0*/  LDCU UR13, c[0x0][0x45c] ;  /* 0x00008b80ff0d77ac */ /* 0x000f220008000800 */
[----:B------:R-:W-:-:S04]  /*34f0*/  ISETP.NE.U32.AND P1, PT, RZ, UR8, PT ;  /* 0x00000008ff007c0c */ /* 0x000fc8000bf25070 */
[----:B------:R-:W-:-:S13]  /*3500*/  ISETP.NE.AND.EX P1, PT, RZ, UR9, PT, P1 ;  /* 0x00000009ff007c0c */ /* 0x000fda000bf25310 */
[----:B------:R-:W1:Y:S01]  /*3510*/  @P1 LDC.64 R2, c[0x0][0x540] ;  /* 0x00015000ff021b82 */ /* 0x000e620000000a00 */
[----:B------:R-:W-:-:S07]  /*3520*/  @P1 IMAD.MOV.U32 R11, RZ, RZ, RZ ;  /* 0x000000ffff0b1224 */ /* 0x000fce00078e00ff */
[----:B------:R-:W3:Y:S01]  /*3530*/  @P1 LDC R12, c[0x0][0x458] ;  /* 0x00011600ff0c1b82 */ /* 0x000ee20000000800 */
[----:B-1----:R-:W-:-:S04]  /*3540*/  @P1 IMAD.WIDE.U32 R10, R2, UR25, R10 ;  /* 0x00000019020a1c25 */ /* 0x002fc8000f8e000a */
[----:B------:R-:W-:Y:S01]  /*3550*/  @P1 IMAD R3, R3, UR25, R11 ;  /* 0x0000001903031c24 */ /* 0x000fe2000f8e020b */
[C---:B------:R-:W-:Y:S01]  /*3560*/  @P1 LEA R2, P0, R10.reuse, UR8, 0x2 ;  /* 0x000000080a021c11 */ /* 0x040fe2000f8010ff */
[----:B--2---:R-:W-:Y:S01]  /*3570*/  IMAD.SHL.U32 R217, R221, 0x40, RZ ;  /* 0x00000040ddd97824 */ /* 0x004fe200078e00ff */
[----:B------:R-:W-:Y:S01]  /*3580*/  LOP3.LUT R9, R15, 0x6, RZ, 0xc0, !PT ;  /* 0x000000060f097812 */ /* 0x000fe200078ec0ff */
[----:B---3--:R-:W1:Y:S01]  /*3590*/  @P1 MUFU.RCP R12, R12 ;  /* 0x0000000c000c1308 */ /* 0x008e620000001000 */
[----:B------:R-:W-:Y:S01]  /*35a0*/  @P1 LEA.HI.X R3, R10, UR9, R3, 0x2, P0 ;  /* 0x000000090a031c11 */ /* 0x000fe200080f1403 */
[----:B------:R-:W-:Y:S01]  /*35b0*/  IMAD.SHL.U32 R10, R5, 0x20, RZ ;  /* 0x00000020050a7824 */ /* 0x000fe200078e00ff */
[----:B------:R-:W-:Y:S01]  /*35c0*/  LOP3.LUT R8, R9, 0xe0, R8, 0xf8, !PT ;  /* 0x000000e009087812 */ /* 0x000fe200078ef808 */
[----:B------:R-:W-:Y:S01]  /*35d0*/  IMAD.SHL.U32 R218, R221, 0x20, RZ ;  /* 0x00000020ddda7824 */ /* 0x000fe200078e00ff */
[----:B------:R-:W-:Y:S01]  /*35e0*/  LOP3.LUT R15, R15, 0x20, RZ, 0xc0, !PT ;  /* 0x000000200f0f7812 */ /* 0x000fe200078ec0ff */
[----:B------:R-:W-:Y:S01]  /*35f0*/  IMAD.SHL.U32 R220, R221, 0x8, RZ ;  /* 0x00000008dddc7824 */ /* 0x000fe200078e00ff */
[----:B------:R2:W1:Y:S01]  /*3600*/  @P1 LDG.E R3, desc[UR36][R2.64] ;  /* 0x0000002402031981 */ /* 0x000462000c1e1900 */
[----:B------:R-:W-:Y:S01]  /*3610*/  IMAD.SHL.U32 R9, R5, 0x40, RZ ;  /* 0x0000004005097824 */ /* 0x000fe200078e00ff */
[----:B------:R-:W-:Y:S01]  /*3620*/  LOP3.LUT R11, R10, 0x200, RZ, 0xc0, !PT ;  /* 0x000002000a0b7812 */ /* 0x000fe200078ec0ff */
[----:B------:R-:W-:Y:S01]  /*3630*/  IMAD.MOV.U32 R228, RZ, RZ, 0x40 ;  /* 0x00000040ffe47424 */ /* 0x000fe200078e00ff */
[----:B------:R-:W-:Y:S01]  /*3640*/  LOP3.LUT P5, R6, R221, 0x2, RZ, 0xc0, !PT ;  /* 0x00000002dd067812 */ /* 0x000fe200078ac0ff */
[----:B------:R-:W-:Y:S01]  /*3650*/  IMAD.MOV.U32 R229, RZ, RZ, 0x20 ;  /* 0x00000020ffe57424 */ /* 0x000fe200078e00ff */
[----:B------:R-:W-:Y:S01]  /*3660*/  LOP3.LUT R14, R15, 0x18, R0, 0xf8, !PT ;  /* 0x000000180f0e7812 */ /* 0x000fe200078ef800 */
[----:B------:R-:W-:Y:S01]  /*3670*/  IMAD.MOV.U32 R225, RZ, RZ, 0x20 ;  /* 0x00000020ffe17424 */ /* 0x000fe200078e00ff */
[----:B------:R-:W-:Y:S01]  /*3680*/  LOP3.LUT R232, R11, 0x3800, R232, 0xf8, !PT ;  /* 0x000038000be87812 */ /* 0x000fe200078ef8e8 */
[----:B------:R-:W-:Y:S01]  /*3690*/  IMAD.MOV.U32 R219, RZ, RZ, 0x40 ;  /* 0x00000040ffdb7424 */ /* 0x000fe200078e00ff */
[----:B------:R-:W-:Y:S01]  /*36a0*/  LOP3.LUT P4, R0, R221, 0x4, RZ, 0xc0, !PT ;  /* 0x00000004dd007812 */ /* 0x000fe2000788c0ff */
[----:B------:R-:W-:Y:S01]  /*36b0*/  IMAD.MOV.U32 R251, RZ, RZ, 0x3f ;  /* 0x0000003ffffb7424 */ /* 0x000fe200078e00ff */
[C---:B------:R-:W-:Y:S01]  /*36c0*/  LOP3.LUT R11, R9.reuse, 0x1c0, RZ, 0xc0, !PT ;  /* 0x000001c0090b7812 */ /* 0x040fe200078ec0ff */
[----:B------:R-:W-:Y:S01]  /*36d0*/  IMAD.MOV.U32 R245, RZ, RZ, 0x37 ;  /* 0x00000037fff57424 */ /* 0x000fe200078e00ff */
[----:B------:R-:W-:Y:S01]  /*36e0*/  ISETP.NE.AND P0, PT, R6, RZ, PT ;  /* 0x000000ff0600720c */ /* 0x000fe20003f05270 */
[----:B------:R-:W-:Y:S01]  /*36f0*/  IMAD.MOV.U32 R6, RZ, RZ, RZ ;  /* 0x000000ffff067224 */ /* 0x000fe200078e00ff */
[----:B------:R-:W-:Y:S01]  /*3700*/  LOP3.LUT R13, R9, 0x200, RZ, 0xc0, !PT ;  /* 0x00000200090d7812 */ /* 0x000fe200078ec0ff */
[----:B------:R-:W-:Y:S01]  /*3710*/  IMAD.MOV.U32 R250, RZ, RZ, 0x4 ;  /* 0x00000004fffa7424 */ /* 0x000fe200078e00ff */
[----:B------:R-:W-:-:S02]  /*3720*/  ISETP.NE.AND P3, PT, R0, RZ, PT ;  /* 0x000000ff0000720c */ /* 0x000fc40003f65270 */
[----:B------:R-:W-:Y:S02]  /*3730*/  CS2R R190, SRZ ;  /* 0x0000000000be7805 */ /* 0x000fe4000001ff00 */
[----:B------:R-:W-:Y:S02]  /*3740*/  SHF.R.U32.HI R0, RZ, 0x2, R221 ;  /* 0x00000002ff007819 */ /* 0x000fe400000116dd */
[----:B------:R-:W-:Y:S02]  /*3750*/  CS2R R188, SRZ ;  /* 0x0000000000bc7805 */ /* 0x000fe4000001ff00 */
[----:B------:R-:W-:Y:S02]  /*3760*/  LOP3.LUT R10, R13, 0xc00, R10, 0xf8, !PT ;  /* 0x00000c000d0a7812 */ /* 0x000fe400078ef80a */
[----:B------:R-:W-:Y:S02]  /*3770*/  CS2R R194, SRZ ;  /* 0x0000000000c27805 */ /* 0x000fe4000001ff00 */
[----:B------:R-:W-:-:S02]  /*3780*/  SEL R227, R225, 0xffffffe0, !P5 ;  /* 0xffffffe0e1e37807 */ /* 0x000fc40006800000 */
[----:B------:R-:W-:Y:S02]  /*3790*/  CS2R R192, SRZ ;  /* 0x0000000000c07805 */ /* 0x000fe4000001ff00 */
[C---:B--2---:R-:W-:Y:S02]  /*37a0*/  LOP3.LUT R2, R221.reuse, 0x8, RZ, 0xc0, !PT ;  /* 0x00000008dd027812 */ /* 0x044fe400078ec0ff */
[----:B------:R-:W-:Y:S02]  /*37b0*/  CS2R R186, SRZ ;  /* 0x0000000000ba7805 */ /* 0x000fe4000001ff00 */
[----:B------:R-:W-:Y:S02]  /*37c0*/  CS2R R184, SRZ ;  /* 0x0000000000b87805 */ /* 0x000fe4000001ff00 */
[----:B------:R-:W-:Y:S02]  /*37d0*/  CS2R R182, SRZ ;  /* 0x0000000000b67805 */ /* 0x000fe4000001ff00 */
[----:B------:R-:W-:Y:S01]  /*37e0*/  ISETP.NE.AND P6, PT, R2, RZ, PT ;  /* 0x000000ff0200720c */ /* 0x000fe20003fc5270 */
[----:B------:R-:W-:Y:S01]  /*37f0*/  IMAD.SHL.U32 R2, R221, 0x2, RZ ;  /* 0x00000002dd027824 */ /* 0x000fe200078e00ff */
[----:B------:R-:W-:-:S02]  /*3800*/  CS2R R180, SRZ ;  /* 0x0000000000b47805 */ /* 0x000fc4000001ff00 */
[----:B------:R-:W-:Y:S02]  /*3810*/  CS2R R174, SRZ ;  /* 0x0000000000ae7805 */ /* 0x000fe4000001ff00 */
[----:B------:R-:W-:Y:S02]  /*3820*/  CS2R R172, SRZ ;  /* 0x0000000000ac7805 */ /* 0x000fe4000001ff00 */
[----:B------:R-:W-:Y:S02]  /*3830*/  CS2R R178, SRZ ;  /* 0x0000000000b27805 */ /* 0x000fe4000001ff00 */
[----:B------:R-:W-:Y:S02]  /*3840*/  LOP3.LUT R15, R2, 0x38, RZ, 0xc0, !PT ;  /* 0x00000038020f7812 */ /* 0x000fe400078ec0ff */
        /* <DEDUP_REMOVED lines=53> */
[----:B------:R-:W-:Y:S01]  /*3ba0*/  SHF.R.U32.HI R252, RZ, 0x2, R221 ;  /* 0x00000002fffc7819 */ /* 0x000fe200000116dd */
[----:B------:R-:W2:Y:S01]  /*3bb0*/  LDCU UR8, c[0x0][0x440] ;  /* 0x00008800ff0877ac */ /* 0x000ea20008000800 */
[----:B------:R-:W-:Y:S02]  /*3bc0*/  SEL R226, R219, 0xffffffc0, !P4 ;  /* 0xffffffc0dbe27807 */ /* 0x000fe40006000000 */
[----:B------:R-:W-:Y:S01]  /*3bd0*/  SEL R225, R225, 0xffffffe0, !P0 ;  /* 0xffffffe0e1e17807 */ /* 0x000fe20004000000 */
[----:B------:R-:W3:Y:S01]  /*3be0*/  LDCU UR9, c[0x0][0x3e0] ;  /* 0x00007c00ff0977ac */ /* 0x000ee20008000800 */
[----:B------:R-:W-:-:S02]  /*3bf0*/  USHF.L.U32 UR14, UR14, 0x6, URZ ;  /* 0x000000060e0e7899 */ /* 0x000fc400080006ff */
[----:B------:R-:W-:Y:S02]  /*3c00*/  UIADD3 UR48, UPT, UPT, UR48, 0x40, -UR38 ;  /* 0x0000004030307890 */ /* 0x000fe4000fffe826 */
[----:B------:R-:W-:Y:S01]  /*3c10*/  USHF.L.U32 UR49, UR49, 0x3, URZ ;  /* 0x0000000331317899 */ /* 0x000fe200080006ff */
[----:B-1----:R-:W-:Y:S01]  /*3c20*/  @P1 FMUL.FTZ R6, R3, R12 ;  /* 0x0000000c03061220 */ /* 0x002fe20000410000 */
[----:B------:R-:W-:Y:S02]  /*3c30*/  LOP3.LUT R12, R11, 0x38, R4, 0xf8, !PT ;  /* 0x000000380b0c7812 */ /* 0x000fe400078ef804 */
[----:B------:R-:W-:Y:S02]  /*3c40*/  LOP3.LUT R3, R14, 0x1c0, R9, 0xf8, !PT ;  /* 0x000001c00e037812 */ /* 0x000fe400078ef809 */
[----:B------:R-:W-:Y:S02]  /*3c50*/  LOP3.LUT R13, R12, 0x8, R7, 0x78, !PT ;  /* 0x000000080c0d7812 */ /* 0x000fe400078e7807 */
[----:B------:R-:W-:-:S02]  /*3c60*/  LOP3.LUT R7, R15, 0x20, R0, 0x78, !PT ;  /* 0x000000200f077812 */ /* 0x000fc400078e7800 */
[----:B------:R-:W-:Y:S02]  /*3c70*/  LOP3.LUT R0, R3, 0x38, R4, 0x78, !PT ;  /* 0x0000003803007812 */ /* 0x000fe400078e7804 */
[----:B------:R-:W-:Y:S02]  /*3c80*/  LOP3.LUT R3, R217, 0x1c0, RZ, 0xc0, !PT ;  /* 0x000001c0d9037812 */ /* 0x000fe400078ec0ff */
[----:B------:R-:W-:Y:S01]  /*3c90*/  LOP3.LUT R11, R12, 0x8, R5, 0x78, !PT ;  /* 0x000000080c0b7812 */ /* 0x000fe200078e7805 */
[----:B------:R-:W-:Y:S01]  /*3ca0*/  IMAD.SHL.U32 R12, R221, 0x10, RZ ;  /* 0x00000010dd0c7824 */ /* 0x000fe200078e00ff */
[----:B------:R-:W-:Y:S02]  /*3cb0*/  R2P PR, R5, 0x6 ;  /* 0x0000000605007804 */ /* 0x000fe40000000000 */
[----:B------:R-:W-:Y:S02]  /*3cc0*/  LOP3.LUT R5, R218, 0x200, RZ, 0xc0, !PT ;  /* 0x00000200da057812 */ /* 0x000fe400078ec0ff */
[----:B------:R-:W-:Y:S01]  /*3cd0*/  LOP3.LUT R216, R3, 0x38, R220, 0xf8, !PT ;  /* 0x0000003803d87812 */ /* 0x000fe200078ef8dc */
[----:B------:R-:W-:Y:S01]  /*3ce0*/  IMAD.U32 R3, RZ, RZ, UR40 ;  /* 0x00000028ff037e24 */ /* 0x000fe2000f8e00ff */
[----:B------:R-:W-:-:S02]  /*3cf0*/  LOP3.LUT R4, R10, R13, RZ, 0xfc, !PT ;  /* 0x0000000d0a047212 */ /* 0x000fc400078efcff */
[----:B------:R-:W-:Y:S01]  /*3d00*/  LOP3.LUT R232, R232, R11, RZ, 0xfc, !PT ;  /* 0x0000000be8e87212 */ /* 0x000fe200078efcff */
[----:B------:R-:W-:Y:S01]  /*3d10*/  IMAD.U32 R244, R3, 0x40, R8 ;  /* 0x0000004003f47824 */ /* 0x000fe200078e0008 */
[----:B------:R-:W-:Y:S01]  /*3d20*/  LOP3.LUT R10, R5, 0x3800, R12, 0xf8, !PT ;  /* 0x00003800050a7812 */ /* 0x000fe200078ef80c */
[----:B------:R-:W-:Y:S01]  /*3d30*/  VIADD R8, R8, UR31 ;  /* 0x0000001f08087c36 */ /* 0x000fe20008000000 */
[----:B------:R-:W-:Y:S02]  /*3d40*/  LOP3.LUT R5, R217, 0x200, RZ, 0xc0, !PT ;  /* 0x00000200d9057812 */ /* 0x000fe400078ec0ff */
[--C-:B------:R-:W-:Y:S01]  /*3d50*/  SHF.R.U32.HI R11, RZ, 0x1, R221.reuse ;  /* 0x00000001ff0b7819 */ /* 0x100fe200000116dd */
[----:B------:R-:W-:Y:S01]  /*3d60*/  VIADD R19, R8, 0x1 ;  /* 0x0000000108137836 */ /* 0x000fe20000000000 */
[----:B------:R-:W-:Y:S01]  /*3d70*/  LOP3.LUT R241, R216, 0x8, R221, 0x78, !PT ;  /* 0x00000008d8f17812 */ /* 0x000fe200078e78dd */
[----:B------:R-:W-:Y:S01]  /*3d80*/  VIADD R17, R8, 0x8 ;  /* 0x0000000808117836 */ /* 0x000fe20000000000 */
[----:B------:R-:W-:Y:S01]  /*3d90*/  LOP3.LUT R0, R0, 0x200, R9, 0xf8, !PT ;  /* 0x0000020000007812 */ /* 0x000fe200078ef809 */
[----:B------:R-:W-:Y:S01]  /*3da0*/  VIADD R15, R8, 0x9 ;  /* 0x00000009080f7836 */ /* 0x000fe20000000000 */
[----:B------:R-:W-:Y:S01]  /*3db0*/  LOP3.LUT R9, R218, 0xc00, RZ, 0xc0, !PT ;  /* 0x00000c00da097812 */ /* 0x000fe200078ec0ff */
[----:B------:R-:W-:Y:S01]  /*3dc0*/  VIADD R13, R8, 0x10 ;  /* 0x00000010080d7836 */ /* 0x000fe20000000000 */
[----:B------:R-:W-:-:S02]  /*3dd0*/  LOP3.LUT R3, R5, 0xc00, R218, 0xf8, !PT ;  /* 0x00000c0005037812 */ /* 0x000fc400078ef8da */
[----:B------:R-:W-:Y:S01]  /*3de0*/  LOP3.LUT R224, R216, 0x8, R11, 0x78, !PT ;  /* 0x00000008d8e07812 */ /* 0x000fe200078e780b */
[----:B------:R-:W-:Y:S01]  /*3df0*/  VIADD R11, R8, 0x11 ;  /* 0x00000011080b7836 */ /* 0x000fe20000000000 */
[----:B------:R-:W-:Y:S02]  /*3e00*/  LOP3.LUT R241, R10, R241, RZ, 0xfc, !PT ;  /* 0x000000f10af17212 */ /* 0x000fe400078efcff */
[----:B------:R-:W-:Y:S02]  /*3e10*/  LOP3.LUT R5, R5, 0x400, R218, 0xf8, !PT ;  /* 0x0000040005057812 */ /* 0x000fe400078ef8da */
[----:B------:R-:W-:Y:S02]  /*3e20*/  LOP3.LUT R7, R7, 0x1c0, R12, 0xf8, !PT ;  /* 0x000001c007077812 */ /* 0x000fe400078ef80c */
[----:B------:R-:W-:Y:S01]  /*3e30*/  LOP3.LUT R10, R9, 0x6, R2, 0xf8, !PT ;  /* 0x00000006090a7812 */ /* 0x000fe200078ef802 */
[----:B------:R-:W-:Y:S01]  /*3e40*/  VIADD R9, R8, 0x18 ;  /* 0x0000001808097836 */ /* 0x000fe20000000000 */
[----:B------:R-:W-:-:S02]  /*3e50*/  LOP3.LUT R3, R3, R224, RZ, 0xfc, !PT ;  /* 0x000000e003037212 */ /* 0x000fc400078efcff */
[----:B------:R-:W-:Y:S02]  /*3e60*/  LOP3.LUT R224, R5, R224, RZ, 0xfc, !PT ;  /* 0x000000e005e07212 */ /* 0x000fe400078efcff */
[----:B------:R-:W-:Y:S02]  /*3e70*/  LOP3.LUT R5, R10, R7, RZ, 0xfc, !PT ;  /* 0x000000070a057212 */ /* 0x000fe400078efcff */
[----:B------:R-:W-:Y:S02]  /*3e80*/  I2FP.F32.S32 R19, R19 ;  /* 0x0000001300137245 */ /* 0x000fe40000201400 */
[----:B------:R-:W-:Y:S01]  /*3e90*/  I2FP.F32.S32 R17, R17 ;  /* 0x0000001100117245 */ /* 0x000fe20000201400 */
[----:B------:R1:W-:Y:S01]  /*3ea0*/  STL [R1+0x24], R5 ;  /* 0x0000240501007387 */ /* 0x0003e20000100800 */
[----:B------:R-:W-:Y:S01]  /*3eb0*/  I2FP.F32.S32 R15, R15 ;  /* 0x0000000f000f7245 */ /* 0x000fe20000201400 */
[----:B------:R-:W-:Y:S01]  /*3ec0*/  FMUL.FTZ R12, R19, R6 ;  /* 0x00000006130c7220 */ /* 0x000fe20000410000 */
[----:B------:R-:W-:Y:S01]  /*3ed0*/  I2FP.F32.S32 R7, R8 ;  /* 0x0000000800077245 */ /* 0x000fe20000201400 */
[----:B------:R-:W-:Y:S01]  /*3ee0*/  FMUL.FTZ R10, R17, R6 ;  /* 0x00000006110a7220 */ /* 0x000fe20000410000 */
[----:B------:R-:W-:-:S02]  /*3ef0*/  I2FP.F32.S32 R13, R13 ;  /* 0x0000000d000d7245 */ /* 0x000fc40000201400 */
[----:B------:R-:W-:Y:S01]  /*3f00*/  I2FP.F32.S32 R11, R11 ;  /* 0x0000000b000b7245 */ /* 0x000fe20000201400 */
[----:B------:R4:W-:Y:S01]  /*3f10*/  STL [R1+0x18], R12 ;  /* 0x0000180c01007387 */ /* 0x0009e20000100800 */
[----:B------:R-:W-:Y:S01]  /*3f20*/  I2FP.F32.S32 R9, R9 ;  /* 0x0000000900097245 */ /* 0x000fe20000201400 */
[----:B------:R-:W-:Y:S01]  /*3f30*/  FMUL.FTZ R7, R7, R6 ;  /* 0x0000000607077220 */ /* 0x000fe20000410000 */
[----:B------:R-:W-:Y:S01]  /*3f40*/  SEL R228, R228, 0xffffffc0, !P2 ;  /* 0xffffffc0e4e47807 */ /* 0x000fe20005000000 */
[----:B------:R2:W-:Y:S01]  /*3f50*/  STL [R1+0x14], R10 ;  /* 0x0000140a01007387 */ /* 0x0005e20000100800 */
[----:B------:R-:W-:Y:S02]  /*3f60*/  LEA R232, R232, UR35, 0x1 ;  /* 0x00000023e8e87c11 */ /* 0x000fe4000f8e08ff */
[----:B------:R-:W-:Y:S02]  /*3f70*/  LEA R0, R0, UR35, 0x1 ;  /* 0x0000002300007c11 */ /* 0x000fe4000f8e08ff */
[----:B------:R-:W-:Y:S01]  /*3f80*/  LEA R4, R4, UR35, 0x1 ;  /* 0x0000002304047c11 */ /* 0x000fe2000f8e08ff */
[----:B------:R-:W-:Y:S01]  /*3f90*/  IMAD.IADD R222, R228, 0x1, R232 ;  /* 0x00000001e4de7824 */ /* 0x000fe200078e02e8 */
[----:B------:R-:W-:Y:S01]  /*3fa0*/  SEL R229, R229, 0xffffffe0, !P1 ;  /* 0xffffffe0e5e57807 */ /* 0x000fe20004800000 */
[----:B------:R-:W-:Y:S01]  /*3fb0*/  VIADD R230, R0, UR16 ;  /* 0x0000001000e67c36 */ /* 0x000fe20008000000 */
[----:B------:R-:W-:Y:S01]  /*3fc0*/  LOP3.LUT P5, RZ, R221, 0x8, RZ, 0xc0, !PT ;  /* 0x00000008ddff7812 */ /* 0x000fe200078ac0ff */
[----:B------:R-:W-:-:S02]  /*3fd0*/  VIADD R231, R4, UR16 ;  /* 0x0000001004e77c36 */ /* 0x000fc40008000000 */
[----:B------:R-:W-:Y:S02]  /*3fe0*/  IMAD.IADD R223, R229, 0x1, R232 ;  /* 0x00000001e5df7824 */ /* 0x000fe400078e02e8 */
[----:B-1----:R-:W-:Y:S02]  /*3ff0*/  VIADD R5, R8, 0x19 ;  /* 0x0000001908057836 */ /* 0x002fe40000000000 */
[-C--:B------:R-:W-:Y:S01]  /*4000*/  FMUL.FTZ R8, R15, R6.reuse ;  /* 0x000000060f087220 */ /* 0x080fe20000410000 */
[----:B------:R-:W-:Y:S02]  /*4010*/  IMAD.IADD R0, R229, 0x1, R222 ;  /* 0x00000001e5007824 */ /* 0x000fe400078e02de */
[----:B------:R-:W-:Y:S02]  /*4020*/  I2FP.F32.S32 R5, R5 ;  /* 0x0000000500057245 */ /* 0x000fe40000201400 */
[----:B------:R1:W-:Y:S01]  /*4030*/  STL [R1+0x10], R8 ;  /* 0x0000100801007387 */ /* 0x0003e20000100800 */
[----:B----4-:R-:W-:-:S02]  /*4040*/  FMUL.FTZ R12, R13, R6 ;  /* 0x000000060d0c7220 */ /* 0x010fc40000410000 */
[-C--:B------:R-:W-:Y:S01]  /*4050*/  FMUL.FTZ R5, R5, R6.reuse ;  /* 0x0000000605057220 */ /* 0x080fe20000410000 */
[-C--:B--2---:R-:W-:Y:S02]  /*4060*/  FMUL.FTZ R10, R11, R6.reuse ;  /* 0x000000060b0a7220 */ /* 0x084fe40000410000 */
[----:B------:R-:W-:Y:S04]  /*4070*/  STL [R1+0xc], R12 ;  /* 0x00000c0c01007387 */ /* 0x000fe80000100800 */
[----:B------:R-:W-:Y:S01]  /*4080*/  STL [R1+0x8], R10 ;  /* 0x0000080a01007387 */ /* 0x000fe20000100800 */
[----:B-1----:R-:W-:Y:S01]  /*4090*/  FMUL.FTZ R8, R9, R6 ;  /* 0x0000000609087220 */ /* 0x002fe20000410000 */
[----:B------:R-:W-:-:S04]  /*40a0*/  IMAD.U32 R6, RZ, RZ, UR44 ;  /* 0x0000002cff067e24 */ /* 0x000fc8000f8e00ff */
[----:B------:R-:W-:Y:S04]  /*40b0*/  STL [R1+0x4], R8 ;  /* 0x0000040801007387 */ /* 0x000fe80000100800 */
[----:B------:R1:W-:Y:S04]  /*40c0*/  STL [R1+0x1c], R7 ;  /* 0x00001c0701007387 */ /* 0x0003e80000100800 */
[----:B------:R2:W-:Y:S04]  /*40d0*/  STL [R1], R5 ;  /* 0x0000000501007387 */ /* 0x0005e80000100800 */
[----:B------:R-:W-:Y:S01]  /*40e0*/  STL [R1+0x28], R240 ;  /* 0x000028f001007387 */ /* 0x000fe20000100800 */
[----:B-1----:R-:W-:Y:S01]  /*40f0*/  IMAD.MOV.U32 R7, RZ, RZ, 0x10 ;  /* 0x00000010ff077424 */ /* 0x002fe200078e00ff */
[----:B--2---:R-:W-:-:S05]  /*4100*/  IADD3 R5, PT, PT, R6, UR38, R239 ;  /* 0x0000002606057c10 */ /* 0x004fca000fffe0ef */
[----:B------:R-:W-:-:S05]  /*4110*/  VIADD R5, R5, -UR46 ;  /* 0x8000002e05057c36 */ /* 0x000fca0008000000 */
[----:B------:R1:W-:Y:S02]  /*4120*/  STL [R1+0x2c], R5 ;  /* 0x00002c0501007387 */ /* 0x0003e40000100800 */
[----:B-1----:R-:W-:-:S05]  /*4130*/  SEL R5, R7, 0xfffffff0, !P4 ;  /* 0xfffffff007057807 */ /* 0x002fca0006000000 */
[----:B---3--:R1:W-:Y:S02]  /*4140*/  STL [R1+0x20], R5 ;  /* 0x0000200501007387 */ /* 0x0083e40000100800 */
.L_x_1219:
[----:B------:R-:W0:Y:S01]  /*4150*/  LDGDEPBAR ;  /* 0x00000000000079af */ /* 0x000e220000000000 */
[C---:B------:R-:W-:Y:S01]  /*4160*/  IADD3 R117, PT, PT, R231.reuse, R229, RZ ;  /* 0x000000e5e7757210 */ /* 0x040fe20007ffe0ff */
[----:B------:R-:W-:Y:S01]  /*4170*/  UIADD3 UR44, UPT, UPT, UR44, -0x40, URZ ;  /* 0xffffffc02c2c7890 */ /* 0x000fe2000fffe0ff */
[----:B------:R-:W-:Y:S02]  /*4180*/  IADD3 R118, PT, PT, R231, R228, RZ ;  /* 0x000000e4e7767210 */ /* 0x000fe40007ffe0ff */
[----:B------:R-:W2:Y:S01]  /*4190*/  LDL R197, [R1+0x2c] ;  /* 0x00002c0001c57983 */ /* 0x000ea20000100800 */
[----:B------:R-:W-:Y:S01]  /*41a0*/  USHF.L.U32 UR15, UR40, 0x6, URZ ;  /* 0x00000006280f7899 */ /* 0x000fe200080006ff */
[C---:B-----5:R-:W-:Y:S01]  /*41b0*/  FMUL.FTZ R199, R238.reuse, 1.4426950216293334961 ;  /* 0x3fb8aa3beec77820 */ /* 0x060fe20000410000 */
[----:B------:R-:W-:Y:S02]  /*41c0*/  IADD3 R116, PT, PT, R229, R118, RZ ;  /* 0x00000076e5747210 */ /* 0x000fe40007ffe0ff */
[----:B------:R-:W3:Y:S01]  /*41d0*/  LDL R205, [R1+0x1c] ;  /* 0x00001c0001cd7983 */ /* 0x000ee20000100800 */
[----:B------:R-:W-:Y:S01]  /*41e0*/  UISETP.GE.AND UP0, UPT, UR44, UR48, UPT ;  /* 0x000000302c00728c */ /* 0x000fe2000bf06270 */
[----:B------:R-:W-:Y:S01]  /*41f0*/  FSETP.NEU.FTZ.AND P1, PT, R238, -INF , PT ;  /* 0xff800000ee00780b */ /* 0x000fe20003f3d000 */
[----:B------:R-:W-:Y:S02]  /*4200*/  UIADD3 UR15, UPT, UPT, UR15, 0x40, URZ ;  /* 0x000000400f0f7890 */ /* 0x000fe4000fffe0ff */
[----:B------:R-:W4:Y:S01]  /*4210*/  LDL R203, [R1+0x18] ;  /* 0x0000180001cb7983 */ /* 0x000f220000100800 */
[----:B------:R-:W-:Y:S01]  /*4220*/  UIADD3 UR45, UPT, UPT, UR45, -0x1, URZ ;  /* 0xffffffff2d2d7890 */ /* 0x000fe2000fffe0ff */
[----:B------:R-:W-:Y:S01]  /*4230*/  FSEL R199, R199, RZ, P1 ;  /* 0x000000ffc7c77208 */ /* 0x000fe20000800000 */
[----:B------:R-:W-:Y:S02]  /*4240*/  UISETP.LT.AND UP0, UPT, UR15, UR38, UP0 ;  /* 0x000000260f00728c */ /* 0x000fe40008701270 */
[----:B------:R-:W4:Y:S01]  /*4250*/  LDL R209, [R1+0x14] ;  /* 0x0000140001d17983 */ /* 0x000f220000100800 */
[----:B------:R-:W-:Y:S04]  /*4260*/  FSETP.NEU.FTZ.AND P1, PT, R237, -INF , PT ;  /* 0xff800000ed00780b */ /* 0x000fe80003f3d000 */
[----:B------:R-:W4:Y:S01]  /*4270*/  LDL R211, [R1+0x10] ;  /* 0x0000100001d37983 */ /* 0x000f220000100800 */
[----:B------:R-:W-:Y:S01]  /*4280*/  PLOP3.LUT P0, PT, PT, PT, UP0, 0x80, 0x8 ;  /* 0x000000000008781c */ /* 0x000fe20003f0f008 */
[----:B------:R-:W-:Y:S11]  /*4290*/  UISETP.GT.AND UP0, UPT, UR45, UR47, UPT ;  /* 0x0000002f2d00728c */ /* 0x000ff6000bf04270 */
[----:B------:R-:W-:Y:S01]  /*42a0*/  @!UPT UIADD3 URZ, UPT, UPT, URZ, URZ, URZ ;  /* 0x000000fffffff290 */ /* 0x000fe2000fffe0ff */
[C---:B------:R-:W-:Y:S01]  /*42b0*/  @!P0 IADD3 R202, PT, PT, R244.reuse, 0x1, RZ ;  /* 0x00000001f4ca8810 */ /* 0x040fe20007ffe0ff */
[----:B------:R-:W-:Y:S04]  /*42c0*/  DEPBAR.LE SB0, 0x0 ;  /* 0x000080000000791a */ /* 0x000fe80000000000 */
[----:B------:R-:W-:Y:S06]  /*42d0*/  BAR.SYNC.DEFER_BLOCKING 0x0 ;  /* 0x0000000000007b1d */ /* 0x000fec0000010000 */
[----:B------:R-:W-:Y:S05]  /*42e0*/  LDSM.16.M88.4 R84, [R231] ;  /* 0x00000000e754783b */ /* 0x000fea0000000200 */
[----:B------:R-:W1:Y:S05]  /*42f0*/  LDSM.16.M88.4 R88, [R232+0x18000] ;  /* 0x01800000e858783b */ /* 0x000e6a0000000200 */
[----:B------:R-:W1:Y:S05]  /*4300*/  LDSM.16.M88.4 R92, [R232+0x18800] ;  /* 0x01880000e85c783b */ /* 0x000e6a0000000200 */
[----:B------:R-:W-:Y:S05]  /*4310*/  LDSM.16.M88.4 R96, [R117] ;  /* 0x000000007560783b */ /* 0x000fea0000000200 */
[----:B------:R-:W1:Y:S05]  /*4320*/  LDSM.16.M88.4 R100, [R223+0x18000] ;  /* 0x01800000df64783b */ /* 0x000e6a0000000200 */
[----:B------:R-:W1:Y:S05]  /*4330*/  LDSM.16.M88.4 R104, [R223+0x18800] ;  /* 0x01880000df68783b */ /* 0x000e6a0000000200 */
[----:B------:R-:W-:Y:S05]  /*4340*/  LDSM.16.M88.4 R108, [R118] ;  /* 0x00000000766c783b */ /* 0x000fea0000000200 */
[----:B------:R-:W1:Y:S02]  /*4350*/  LDSM.16.M88.4 R112, [R222+0x18000] ;  /* 0x01800000de70783b */ /* 0x000e640000000200 */
[C---:B-1----:R-:W-:Y:S08]  /*4360*/  HMMA.16816.F32 R4, R84.reuse, R88, RZ ;  /* 0x000000585404723c */ /* 0x042ff000000018ff */
[C---:B------:R-:W-:Y:S01]  /*4370*/  HMMA.16816.F32 R8, R84.reuse, R90, RZ ;  /* 0x0000005a5408723c */ /* 0x040fe200000018ff */
[----:B------:R-:W-:Y:S07]  /*4380*/  LDSM.16.M88.4 R88, [R116] ;  /* 0x000000007458783b */ /* 0x000fee0000000200 */
[C---:B------:R-:W-:Y:S08]  /*4390*/  HMMA.16816.F32 R12, R84.reuse, R92, RZ ;  /* 0x0000005c540c723c */ /* 0x040ff000000018ff */
[----:B------:R-:W-:Y:S01]  /*43a0*/  HMMA.16816.F32 R16, R84, R94, RZ ;  /* 0x0000005e5410723c */ /* 0x000fe200000018ff */
[----:B------:R-:W1:Y:S05]  /*43b0*/  LDSM.16.M88.4 R84, [R222+0x18800] ;  /* 0x01880000de54783b */ /* 0x000e6a0000000200 */
[----:B------:R-:W1:Y:S02]  /*43c0*/  LDSM.16.M88.4 R92, [R0+0x18000] ;  /* 0x01800000005c783b */ /* 0x000e640000000200 */
[C---:B------:R-:W-:Y:S08]  /*43d0*/  HMMA.16816.F32 R4, R96.reuse, R100, R4 ;  /* 0x000000646004723c */ /* 0x040ff00000001804 */
[C---:B------:R-:W-:Y:S01]  /*43e0*/  HMMA.16816.F32 R8, R96.reuse, R102, R8 ;  /* 0x000000666008723c */ /* 0x040fe20000001808 */
[----:B------:R-:W-:Y:S07]  /*43f0*/  LDSM.16.M88.4 R100, [R231+0x2000] ;  /* 0x00200000e764783b */ /* 0x000fee0000000200 */
[C---:B------:R-:W-:Y:S08]  /*4400*/  HMMA.16816.F32 R12, R96.reuse, R104, R12 ;  /* 0x00000068600c723c */ /* 0x040ff0000000180c */
[----:B------:R-:W-:Y:S01]  /*4410*/  HMMA.16816.F32 R16, R96, R106, R16 ;  /* 0x0000006a6010723c */ /* 0x000fe20000001810 */
[----:B------:R-:W1:Y:S05]  /*4420*/  LDSM.16.M88.4 R96, [R0+0x18800] ;  /* 0x018800000060783b */ /* 0x000e6a0000000200 */
[----:B------:R-:W1:Y:S02]  /*4430*/  LDSM.16.M88.4 R104, [R232+0x1a000] ;  /* 0x01a00000e868783b */ /* 0x000e640000000200 */
        /* <DEDUP_REMOVED lines=26> */
[----:B------:R-:W3:Y:S05]  /*45e0*/  LDSM.16.M88.4 R88, [R0+0x1a800] ;  /* 0x01a800000058783b */ /* 0x000eea0000000200 */
[----:B------:R-:W4:Y:S02]  /*45f0*/  LDSM.16.M88.4 R108, [R231+0x4000] ;  /* 0x00400000e76c783b */ /* 0x000f240000000200 */
[C---:B--2---:R-:W-:Y:S05]  /*4600*/  HMMA.16816.F32 R4, R92.reuse, R96, R4 ;  /* 0x000000605c04723c */ /* 0x044fea0000001804 */
[C---:B------:R-:W-:Y:S02]  /*4610*/  @!P0 VIADDMNMX R201, R197.reuse, -R251, UR38, PT ;  /* 0x00000026c5c98e46 */ /* 0x040fe4000b8009fb */
[----:B------:R-:W-:Y:S01]  /*4620*/  @!P0 VIADDMNMX R197, R197, -R245, UR38, PT ;  /* 0x00000026c5c58e46 */ /* 0x000fe2000b8009f5 */
[C---:B------:R-:W-:Y:S01]  /*4630*/  HMMA.16816.F32 R8, R92.reuse, R98, R8 ;  /* 0x000000625c08723c */ /* 0x040fe20000001808 */
[----:B------:R-:W-:Y:S02]  /*4640*/  LDSM.16.M88.4 R96, [R223+0x1c000] ;  /* 0x01c00000df60783b */ /* 0x000fe40000000200 */
[----:B------:R-:W-:Y:S05]  /*4650*/  @!P0 ISETP.GE.AND P2, PT, R244, R201, PT ;  /* 0x000000c9f400820c */ /* 0x000fea0003f46270 */
[C---:B-1----:R-:W-:Y:S08]  /*4660*/  HMMA.16816.F32 R12, R92.reuse, R84, R12 ;  /* 0x000000545c0c723c */ /* 0x042ff0000000180c */
        /* <DEDUP_REMOVED lines=29> */
[----:B------:R1:W3:Y:S05]  /*4840*/  LDSM.16.M88.4 R84, [R232+0x1e800] ;  /* 0x01e80000e854783b */ /* 0x0002ea0000000200 */
[----:B------:R-:W3:Y:S02]  /*4850*/  LDSM.16.M88.4 R100, [R117+0x6000] ;  /* 0x006000007564783b */ /* 0x000ee40000000200 */
[C---:B----4-:R-:W-:Y:S08]  /*4860*/  HMMA.16816.F32 R4, R108.reuse, R112, R4 ;  /* 0x000000706c04723c */ /* 0x050ff00000001804 */
        /* <DEDUP_REMOVED lines=10> */
[C---:B------:R-:W-:Y:S08]  /*4910*/  HMMA.16816.F32 R12, R92.reuse, R84, R12 ;  /* 0x000000545c0c723c */ /* 0x040ff0000000180c */
[----:B------:R-:W-:Y:S01]  /*4920*/  HMMA.16816.F32 R16, R92, R86, R16 ;  /* 0x000000565c10723c */ /* 0x000fe20000001810 */
[----:B------:R-:W3:Y:S05]  /*4930*/  LDSM.16.M88.4 R84, [R222+0x1e800] ;  /* 0x01e80000de54783b */ /* 0x000eea0000000200 */
[----:B------:R-:W4:Y:S02]  /*4940*/  LDSM.16.M88.4 R92, [R116+0x6000] ;  /* 0x00600000745c783b */ /* 0x000f240000000200 */
[C---:B------:R-:W-:Y:S08]  /*4950*/  HMMA.16816.F32 R4, R100.reuse, R104, R4 ;  /* 0x000000686404723c */ /* 0x040ff00000001804 */
[C---:B------:R-:W-:Y:S08]  /*4960*/  HMMA.16816.F32 R8, R100.reuse, R106, R8 ;  /* 0x0000006a6408723c */ /* 0x040ff00000001808 */
[C---:B-1----:R-:W-:Y:S08]  /*4970*/  HMMA.16816.F32 R12, R100.reuse, R88, R12 ;  /* 0x00000058640c723c */ /* 0x042ff0000000180c */
[----:B------:R-:W-:Y:S08]  /*4980*/  HMMA.16816.F32 R16, R100, R90, R16 ;  /* 0x0000005a6410723c */ /* 0x000ff00000001810 */
[C---:B--2---:R-:W-:Y:S08]  /*4990*/  HMMA.16816.F32 R4, R108.reuse, R112, R4 ;  /* 0x000000706c04723c */ /* 0x044ff00000001804 */
[C---:B------:R-:W-:Y:S01]  /*49a0*/  HMMA.16816.F32 R8, R108.reuse, R114, R8 ;  /* 0x000000726c08723c */ /* 0x040fe20000001808 */
[----:B------:R-:W-:Y:S07]  /*49b0*/  MOV R115, UR11 ;  /* 0x0000000b00737c02 */ /* 0x000fee0008000f00 */
[C---:B---3--:R-:W-:Y:S08]  /*49c0*/  HMMA.16816.F32 R12, R108.reuse, R84, R12 ;  /* 0x000000546c0c723c */ /* 0x048ff0000000180c */
[----:B------:R-:W-:Y:S01]  /*49d0*/  HMMA.16816.F32 R16, R108, R86, R16 ;  /* 0x000000566c10723c */ /* 0x000fe20000001810 */
[----:B------:R-:W1:Y:S02]  /*49e0*/  LDSM.16.M88.4 R84, [R0+0x1e800] ;  /* 0x01e800000054783b */ /* 0x000e640000000200 */
[----:B------:R-:W-:Y:S02]  /*49f0*/  LEA R111, R3, UR4, 0x1 ;  /* 0x00000004036f7c11 */ /* 0x000fe4000f8e08ff */
[-C--:B------:R-:W-:Y:S02]  /*4a00*/  IADD3 R108, PT, PT, R232, R227.reuse, RZ ;  /* 0x000000e3e86c7210 */ /* 0x080fe40007ffe0ff */
[----:B------:R-:W-:Y:S01]  /*4a10*/  IADD3 R109, PT, PT, R111, R227, RZ ;  /* 0x000000e36f6d7210 */ /* 0x000fe20007ffe0ff */
[C---:B----4-:R-:W-:Y:S08]  /*4a20*/  HMMA.16816.F32 R4, R92.reuse, R96, R4 ;  /* 0x000000605c04723c */ /* 0x050ff00000001804 */
[C---:B------:R-:W-:Y:S11]  /*4a30*/  HMMA.16816.F32 R8, R92.reuse, R98, R8 ;  /* 0x000000625c08723c */ /* 0x040ff60000001808 */
[----:B------:R-:W-:Y:S01]  /*4a40*/  FMUL.FTZ R119, R4, UR12 ;  /* 0x0000000c04777c20 */ /* 0x000fe20008410000 */
[----:B------:R-:W-:Y:S01]  /*4a50*/  FMUL.FTZ R120, R5, UR12 ;  /* 0x0000000c05787c20 */ /* 0x000fe20008410000 */
[----:B------:R-:W2:Y:S01]  /*4a60*/  LDL R4, [R1+0x8] ;  /* 0x0000080001047983 */ /* 0x000ea20000100800 */
[----:B------:R-:W-:Y:S01]  /*4a70*/  FMUL.FTZ R122, R7, UR12 ;  /* 0x0000000c077a7c20 */ /* 0x000fe20008410000 */
[----:B------:R-:W-:Y:S02]  /*4a80*/  FMUL.FTZ R121, R6, UR12 ;  /* 0x0000000c06797c20 */ /* 0x000fe40008410000 */
[----:B------:R-:W3:Y:S01]  /*4a90*/  MUFU.TANH R119, R119 ;  /* 0x0000007700777308 */ /* 0x000ee20000002400 */
[----:B------:R-:W4:Y:S01]  /*4aa0*/  LDL R7, [R1+0x4] ;  /* 0x0000040001077983 */ /* 0x000f220000100800 */
[----:B------:R-:W-:Y:S01]  /*4ab0*/  FMUL.FTZ R123, R8, UR12 ;  /* 0x0000000c087b7c20 */ /* 0x000fe20008410000 */
[----:B------:R-:W-:Y:S01]  /*4ac0*/  FMUL.FTZ R124, R9, UR12 ;  /* 0x0000000c097c7c20 */ /* 0x000fe20008410000 */
[----:B------:R-:W-:Y:S02]  /*4ad0*/  FMUL.FTZ R125, R10, UR12 ;  /* 0x0000000c0a7d7c20 */ /* 0x000fe40008410000 */
[----:B------:R-:W4:Y:S01]  /*4ae0*/  LDL R8, [R1+0xc] ;  /* 0x00000c0001087983 */ /* 0x000f220000100800 */
[----:B------:R-:W-:Y:S01]  /*4af0*/  FMUL.FTZ R126, R11, UR12 ;  /* 0x0000000c0b7e7c20 */ /* 0x000fe20008410000 */
[C---:B-1----:R-:W-:Y:S02]  /*4b00*/  HMMA.16816.F32 R12, R92.reuse, R84, R12 ;  /* 0x000000545c0c723c */ /* 0x042fe4000000180c */
[----:B------:R-:W1:Y:S01]  /*4b10*/  MUFU.TANH R120, R120 ;  /* 0x0000007800787308 */ /* 0x000e620000002400 */
[----:B------:R-:W4:Y:S05]  /*4b20*/  LDL R6, [R1] ;  /* 0x0000000001067983 */ /* 0x000f2a0000100800 */
[----:B------:R-:W4:Y:S01]  /*4b30*/  LDL R5, [R1+0x24] ;  /* 0x0000240001057983 */ /* 0x000f220000100800 */
[----:B------:R-:W-:Y:S03]  /*4b40*/  HMMA.16816.F32 R16, R92, R86, R16 ;  /* 0x000000565c10723c */ /* 0x000fe60000001810 */
[----:B------:R-:W1:Y:S01]  /*4b50*/  MUFU.TANH R122, R122 ;  /* 0x0000007a007a7308 */ /* 0x000e620000002400 */
[----:B---3--:R-:W-:Y:S01]  /*4b60*/  FADD.FTZ R200, R205, R119 ;  /* 0x00000077cdc87221 */ /* 0x008fe20000010000 */
[----:B------:R-:W-:Y:S04]  /*4b70*/  FFMA.FTZ R119, -R119, R119, 1 ;  /* 0x3f80000077777423 */ /* 0x000fe80000010177 */
[----:B------:R-:W-:Y:S04]  /*4b80*/  @!P0 FSEL R200, R200, -INF , !P2 ;  /* 0xff800000c8c88808 */ /* 0x000fe80005000000 */
[----:B------:R-:W3:Y:S01]  /*4b90*/  MUFU.TANH R123, R123 ;  /* 0x0000007b007b7308 */ /* 0x000ee20000002400 */
[----:B-1----:R-:W-:Y:S01]  /*4ba0*/  FADD.FTZ R204, R203, R120 ;  /* 0x00000078cbcc7221 */ /* 0x002fe20000010000 */
[----:B------:R-:W-:Y:S01]  /*4bb0*/  @!P0 ISETP.GE.AND P2, PT, R202, R201, PT ;  /* 0x000000c9ca00820c */ /* 0x000fe20003f46270 */
[----:B------:R-:W-:Y:S01]  /*4bc0*/  FMUL.FTZ R130, R15, UR12 ;  /* 0x0000000c0f827c20 */ /* 0x000fe20008410000 */
[----:B------:R-:W-:Y:S01]  /*4bd0*/  FMUL.FTZ R128, R13, UR12 ;  /* 0x0000000c0d807c20 */ /* 0x000fe20008410000 */
[--C-:B------:R-:W-:Y:S01]  /*4be0*/  FFMA.FTZ R215, R200, UR13, -R199.reuse ;  /* 0x0000000dc8d77c23 */ /* 0x100fe200080108c7 */
[----:B------:R-:W-:Y:S01]  /*4bf0*/  FMUL.FTZ R200, R237, 1.4426950216293334961 ;  /* 0x3fb8aa3bedc87820 */ /* 0x000fe20000410000 */
[----:B------:R-:W-:Y:S03]  /*4c00*/  @!P0 FSEL R204, R204, -INF , !P2 ;  /* 0xff800000cccc8808 */ /* 0x000fe60005000000 */
[----:B------:R-:W1:Y:S01]  /*4c10*/  MUFU.TANH R124, R124 ;  /* 0x0000007c007c7308 */ /* 0x000e620000002400 */
[----:B------:R-:W-:Y:S01]  /*4c20*/  FADD.FTZ R203, R203, R122 ;  /* 0x0000007acbcb7221 */ /* 0x000fe20000010000 */
[----:B------:R-:W-:Y:S01]  /*4c30*/  FMUL.FTZ R127, R12, UR12 ;  /* 0x0000000c0c7f7c20 */ /* 0x000fe20008410000 */
[----:B------:R-:W-:Y:S01]  /*4c40*/  FSEL R200, R200, RZ, P1 ;  /* 0x000000ffc8c87208 */ /* 0x000fe20000800000 */
[----:B------:R-:W-:Y:S01]  /*4c50*/  FFMA.FTZ R214, R204, UR13, -R199 ;  /* 0x0000000dccd67c23 */ /* 0x000fe200080108c7 */
[----:B------:R-:W-:Y:S01]  /*4c60*/  @!P0 ISETP.GE.AND P1, PT, R202, R197, PT ;  /* 0x000000c5ca00820c */ /* 0x000fe20003f26270 */
[----:B------:R-:W-:Y:S01]  /*4c70*/  FMUL.FTZ R129, R14, UR12 ;  /* 0x0000000c0e817c20 */ /* 0x000fe20008410000 */
[----:B------:R-:W-:Y:S03]  /*4c80*/  @!P0 IADD3 R204, PT, PT, R244, 0x8, RZ ;  /* 0x00000008f4cc8810 */ /* 0x000fe60007ffe0ff */
[----:B------:R-:W-:Y:S01]  /*4c90*/  MUFU.TANH R128, R128 ;  /* 0x0000008000807308 */ /* 0x000fe20000002400 */
[----:B------:R-:W-:Y:S01]  /*4ca0*/  @!P0 FSEL R203, R203, -INF , !P1 ;  /* 0xff800000cbcb8808 */ /* 0x000fe20004800000 */
[----:B---3--:R-:W-:Y:S01]  /*4cb0*/  FADD.FTZ R210, R209, R123 ;  /* 0x0000007bd1d27221 */ /* 0x008fe20000010000 */
[-C--:B------:R-:W-:Y:S01]  /*4cc0*/  @!P0 ISETP.GE.AND P1, PT, R204, R201.reuse, PT ;  /* 0x000000c9cc00820c */ /* 0x080fe20003f26270 */
[----:B------:R-:W-:Y:S01]  /*4cd0*/  FMUL.FTZ R131, R16, UR12 ;  /* 0x0000000c10837c20 */ /* 0x000fe20008410000 */
[----:B------:R-:W-:Y:S01]  /*4ce0*/  @!P0 IADD3 R202, PT, PT, R244, 0x9, RZ ;  /* 0x00000009f4ca8810 */ /* 0x000fe20007ffe0ff */
[----:B------:R-:W-:Y:S01]  /*4cf0*/  FFMA.FTZ R206, R203, UR13, -R200 ;  /* 0x0000000dcbce7c23 */ /* 0x000fe200080108c8 */
[----:B------:R-:W-:Y:S03]  /*4d00*/  @!P0 FSEL R210, R210, -INF , !P1 ;  /* 0xff800000d2d28808 */ /* 0x000fe60004800000 */
[----:B------:R-:W-:Y:S01]  /*4d10*/  MUFU.TANH R130, R130 ;  /* 0x0000008200827308 */ /* 0x000fe20000002400 */
[----:B-1----:R-:W-:Y:S01]  /*4d20*/  FADD.FTZ R208, R211, R124 ;  /* 0x0000007cd3d07221 */ /* 0x002fe20000010000 */
[----:B------:R-:W-:Y:S01]  /*4d30*/  @!P0 ISETP.GE.AND P1, PT, R202, R201, PT ;  /* 0x000000c9ca00820c */ /* 0x000fe20003f26270 */
[----:B------:R-:W-:Y:S01]  /*4d40*/  FMUL.FTZ R196, R17, UR12 ;  /* 0x0000000c11c47c20 */ /* 0x000fe20008410000 */
[--C-:B------:R-:W-:Y:S01]  /*4d50*/  FFMA.FTZ R213, R210, UR13, -R199.reuse ;  /* 0x0000000dd2d57c23 */ /* 0x100fe200080108c7 */
[-C--:B------:R-:W-:Y:S01]  /*4d60*/  @!P0 ISETP.GE.AND P2, PT, R244, R197.reuse, PT ;  /* 0x000000c5f400820c */ /* 0x080fe20003f46270 */
[----:B------:R-:W-:Y:S01]  /*4d70*/  FMUL.FTZ R198, R18, UR12 ;  /* 0x0000000c12c67c20 */ /* 0x000fe20008410000 */
[----:B------:R-:W-:Y:S03]  /*4d80*/  @!P0 FSEL R208, R208, -INF , !P1 ;  /* 0xff800000d0d08808 */ /* 0x000fe60004800000 */
[----:B------:R-:W1:Y:S01]  /*4d90*/  MUFU.TANH R125, R125 ;  /* 0x0000007d007d7308 */ /* 0x000e620000002400 */
[----:B------:R-:W-:Y:S01]  /*4da0*/  @!P0 ISETP.GE.AND P1, PT, R204, R197, PT ;  /* 0x000000c5cc00820c */ /* 0x000fe20003f26270 */
[----:B------:R-:W-:Y:S01]  /*4db0*/  FMUL.FTZ R233, R19, UR12 ;  /* 0x0000000c13e97c20 */ /* 0x000fe20008410000 */
[----:B------:R-:W-:Y:S01]  /*4dc0*/  FFMA.FTZ R120, -R120, R120, 1 ;  /* 0x3f80000078787423 */ /* 0x000fe20000010178 */
[----:B------:R-:W-:Y:S01]  /*4dd0*/  FFMA.FTZ R212, R208, UR13, -R199 ;  /* 0x0000000dd0d47c23 */ /* 0x000fe200080108c7 */
[----:B------:R-:W-:Y:S01]  /*4de0*/  @!P0 IADD3 R208, PT, PT, R244, 0x10, RZ ;  /* 0x00000010f4d08810 */ /* 0x000fe20007ffe0ff */
[----:B------:R-:W-:Y:S01]  /*4df0*/  FMUL.FTZ R119, R119, UR12 ;  /* 0x0000000c77777c20 */ /* 0x000fe20008410000 */
[----:B------:R-:W-:Y:S03]  /*4e00*/  FMUL.FTZ R120, R120, UR12 ;  /* 0x0000000c78787c20 */ /* 0x000fe60008410000 */
[----:B------:R-:W3:Y:S01]  /*4e10*/  MUFU.TANH R126, R126 ;  /* 0x0000007e007e7308 */ /* 0x000ee20000002400 */
[----:B------:R-:W-:Y:S01]  /*4e20*/  FFMA.FTZ R123, -R123, R123, 1 ;  /* 0x3f8000007b7b7423 */ /* 0x000fe2000001017b */
[----:B------:R-:W-:Y:S04]  /*4e30*/  FFMA.FTZ R124, -R124, R124, 1 ;  /* 0x3f8000007c7c7423 */ /* 0x000fe8000001017c */
[----:B------:R-:W-:Y:S04]  /*4e40*/  FMUL.FTZ R124, R124, UR12 ;  /* 0x0000000c7c7c7c20 */ /* 0x000fe80008410000 */
[----:B------:R-:W-:Y:S01]  /*4e50*/  MUFU.TANH R127, R127 ;  /* 0x0000007f007f7308 */ /* 0x000fe20000002400 */
[----:B-1----:R-:W-:Y:S05]  /*4e60*/  FADD.FTZ R209, R209, R125 ;  /* 0x0000007dd1d17221 */ /* 0x002fea0000010000 */
[----:B------:R-:W-:Y:S04]  /*4e70*/  @!P0 FSEL R209, R209, -INF , !P1 ;  /* 0xff800000d1d18808 */ /* 0x000fe80004800000 */
[----:B------:R-:W1:Y:S01]  /*4e80*/  MUFU.TANH R121, R121 ;  /* 0x0000007900797308 */ /* 0x000e620000002400 */
[----:B---3--:R-:W-:Y:S01]  /*4e90*/  FADD.FTZ R203, R211, R126 ;  /* 0x0000007ed3cb7221 */ /* 0x008fe20000010000 */
[----:B------:R-:W-:Y:S02]  /*4ea0*/  @!P0 ISETP.GE.AND P1, PT, R202, R197, PT ;  /* 0x000000c5ca00820c */ /* 0x000fe40003f26270 */
[----:B------:R-:W-:Y:S02]  /*4eb0*/  @!P0 IADD3 R202, PT, PT, R244, 0x11, RZ ;  /* 0x00000011f4ca8810 */ /* 0x000fe40007ffe0ff */
[----:B------:R-:W-:Y:S02]  /*4ec0*/  @!P0 FSEL R203, R203, -INF , !P1 ;  /* 0xff800000cbcb8808 */ /* 0x000fe40004800000 */
[----:B------:R-:W-:Y:S02]  /*4ed0*/  @!P0 ISETP.GE.AND P1, PT, R208, R201, PT ;  /* 0x000000c9d000820c */ /* 0x000fe40003f26270 */
[----:B------:R-:W-:Y:S01]  /*4ee0*/  MUFU.TANH R129, R129 ;  /* 0x0000008100817308 */ /* 0x000fe20000002400 */
[--C-:B------:R-:W-:Y:S01]  /*4ef0*/  FFMA.FTZ R204, R203, UR13, -R200.reuse ;  /* 0x0000000dcbcc7c23 */ /* 0x100fe200080108c8 */
[----:B-1----:R-:W-:Y:S08]  /*4f00*/  FADD.FTZ R205, R205, R121 ;  /* 0x00000079cdcd7221 */ /* 0x002ff00000010000 */
[----:B------:R-:W-:Y:S01]  /*4f10*/  MUFU.TANH R131, R131 ;  /* 0x0000008300837308 */ /* 0x000fe20000002400 */
[----:B------:R-:W-:Y:S09]  /*4f20*/  @!P0 FSEL R205, R205, -INF , !P2 ;  /* 0xff800000cdcd8808 */ /* 0x000ff20005000000 */
[----:B------:R-:W-:Y:S01]  /*4f30*/  MUFU.TANH R196, R196 ;  /* 0x000000c400c47308 */ /* 0x000fe20000002400 */
[--C-:B------:R-:W-:Y:S01]  /*4f40*/  FFMA.FTZ R207, R205, UR13, -R200.reuse ;  /* 0x0000000dcdcf7c23 */ /* 0x100fe200080108c8 */
[----:B------:R-:W-:Y:S08]  /*4f50*/  FFMA.FTZ R205, R209, UR13, -R200 ;  /* 0x0000000dd1cd7c23 */ /* 0x000ff000080108c8 */
[----:B------:R-:W-:Y:S10]  /*4f60*/  MUFU.TANH R198, R198 ;  /* 0x000000c600c67308 */ /* 0x000ff40000002400 */
[----:B------:R-:W-:Y:S10]  /*4f70*/  MUFU.TANH R233, R233 ;  /* 0x000000e900e97308 */ /* 0x000ff40000002400 */
[----:B------:R-:W-:Y:S10]  /*4f80*/  MUFU.EX2 R215, R215 ;  /* 0x000000d700d77308 */ /* 0x000ff40000000800 */
[----:B------:R-:W1:Y:S10]  /*4f90*/  MUFU.EX2 R214, R214 ;  /* 0x000000d600d67308 */ /* 0x000e740000000800 */
[----:B------:R-:W-:Y:S10]  /*4fa0*/  MUFU.EX2 R207, R207 ;  /* 0x000000cf00cf7308 */ /* 0x000ff40000000800 */
[----:B------:R-:W3:Y:S01]  /*4fb0*/  MUFU.EX2 R206, R206 ;  /* 0x000000ce00ce7308 */ /* 0x000ee20000000800 */
[----:B-1----:R-:W-:Y:S09]  /*4fc0*/  F2FP.F16.F32.PACK_AB R19, R214, R215 ;  /* 0x000000d7d613723e */ /* 0x002ff200000000ff */
[----:B------:R-:W-:Y:S10]  /*4fd0*/  MUFU.EX2 R213, R213 ;  /* 0x000000d500d57308 */ /* 0x000ff40000000800 */
[----:B------:R-:W1:Y:S01]  /*4fe0*/  MUFU.EX2 R212, R212 ;  /* 0x000000d400d47308 */ /* 0x000e620000000800 */
[----:B---3--:R-:W-:Y:S09]  /*4ff0*/  F2FP.F16.F32.PACK_AB R114, R206, R207 ;  /* 0x000000cfce72723e */ /* 0x008ff200000000ff */
[----:B------:R-:W-:Y:S10]  /*5000*/  MUFU.EX2 R205, R205 ;  /* 0x000000cd00cd7308 */ /* 0x000ff40000000800 */
[----:B------:R-:W3:Y:S01]  /*5010*/  MUFU.EX2 R204, R204 ;  /* 0x000000cc00cc7308 */ /* 0x000ee20000000800 */
[----:B-1----:R-:W-:Y:S02]  /*5020*/  F2FP.F16.F32.PACK_AB R110, R212, R213 ;  /* 0x000000d5d46e723e */ /* 0x002fe400000000ff */
[----:B---3--:R-:W-:Y:S01]  /*5030*/  F2FP.F16.F32.PACK_AB R106, R204, R205 ;  /* 0x000000cdcc6a723e */ /* 0x008fe200000000ff */
[C---:B--2---:R-:W-:Y:S01]  /*5040*/  FADD.FTZ R210, R4.reuse, R128 ;  /* 0x0000008004d27221 */ /* 0x044fe20000010000 */
[----:B------:R-:W-:Y:S01]  /*5050*/  FADD.FTZ R235, R4, R130 ;  /* 0x0000008204eb7221 */ /* 0x000fe20000010000 */
[----:B------:R-:W-:Y:S01]  /*5060*/  FFMA.FTZ R128, -R128, R128, 1 ;  /* 0x3f80000080807423 */ /* 0x000fe20000010180 */
[----:B------:R-:W2:Y:S03]  /*5070*/  LDL R4, [R1+0x20] ;  /* 0x0000200001047983 */ /* 0x000ea60000100800 */
[----:B------:R-:W-:Y:S01]  /*5080*/  FMUL.FTZ R128, R128, UR12 ;  /* 0x0000000c80807c20 */ /* 0x000fe20008410000 */
[C---:B----4-:R-:W-:Y:S01]  /*5090*/  FADD.FTZ R234, R8.reuse, R127 ;  /* 0x0000007f08ea7221 */ /* 0x050fe20000010000 */
[----:B------:R-:W-:Y:S01]  /*50a0*/  FADD.FTZ R209, R8, R129 ;  /* 0x0000008108d17221 */ /* 0x000fe20000010000 */
[----:B------:R-:W-:Y:S03]  /*50b0*/  FFMA.FTZ R127, -R127, R127, 1 ;  /* 0x3f8000007f7f7423 */ /* 0x000fe6000001017f */
[----:B------:R-:W-:Y:S01]  /*50c0*/  @!P0 FSEL R234, R234, -INF , !P1 ;  /* 0xff800000eaea8808 */ /* 0x000fe20004800000 */
[----:B------:R-:W-:Y:S01]  /*50d0*/  FMUL.FTZ R127, R127, UR12 ;  /* 0x0000000c7f7f7c20 */ /* 0x000fe20008410000 */
[----:B------:R-:W-:Y:S03]  /*50e0*/  @!P0 ISETP.GE.AND P1, PT, R202, R201, PT ;  /* 0x000000c9ca00820c */ /* 0x000fe60003f26270 */
[--C-:B------:R-:W-:Y:S01]  /*50f0*/  FFMA.FTZ R211, R234, UR13, -R199.reuse ;  /* 0x0000000dead37c23 */ /* 0x100fe200080108c7 */
[----:B------:R-:W-:Y:S02]  /*5100*/  @!P0 FSEL R210, R210, -INF , !P1 ;  /* 0xff800000d2d28808 */ /* 0x000fe40004800000 */
[-C--:B------:R-:W-:Y:S02]  /*5110*/  @!P0 ISETP.GE.AND P1, PT, R208, R197.reuse, PT ;  /* 0x000000c5d000820c */ /* 0x080fe40003f26270 */
[----:B------:R-:W-:Y:S01]  /*5120*/  @!P0 IADD3 R208, PT, PT, R244, 0x18, RZ ;  /* 0x00000018f4d08810 */ /* 0x000fe20007ffe0ff */
[----:B------:R-:W-:Y:S01]  /*5130*/  FFMA.FTZ R236, R210, UR13, -R199 ;  /* 0x0000000dd2ec7c23 */ /* 0x000fe200080108c7 */
[----:B------:R-:W-:Y:S01]  /*5140*/  @!P0 FSEL R209, R209, -INF , !P1 ;  /* 0xff800000d1d18808 */ /* 0x000fe20004800000 */
[----:B------:R-:W-:Y:S01]  /*5150*/  MUFU.EX2 R211, R211 ;  /* 0x000000d300d37308 */ /* 0x000fe20000000800 */
[----:B------:R-:W-:Y:S02]  /*5160*/  @!P0 ISETP.GE.AND P1, PT, R202, R197, PT ;  /* 0x000000c5ca00820c */ /* 0x000fe40003f26270 */
[----:B------:R-:W-:Y:S01]  /*5170*/  @!P0 IADD3 R234, PT, PT, R244, 0x19, RZ ;  /* 0x00000019f4ea8810 */ /* 0x000fe20007ffe0ff */
[--C-:B------:R-:W-:Y:S01]  /*5180*/  FFMA.FTZ R203, R209, UR13, -R200.reuse ;  /* 0x0000000dd1cb7c23 */ /* 0x100fe200080108c8 */
[----:B------:R-:W-:Y:S01]  /*5190*/  @!P0 FSEL R235, R235, -INF , !P1 ;  /* 0xff800000ebeb8808 */ /* 0x000fe20004800000 */
[----:B------:R-:W-:Y:S01]  /*51a0*/  FADD.FTZ R209, R7, R131 ;  /* 0x0000008307d17221 */ /* 0x000fe20000010000 */
[----:B------:R-:W-:Y:S03]  /*51b0*/  @!P0 ISETP.GE.AND P1, PT, R208, R201, PT ;  /* 0x000000c9d000820c */ /* 0x000fe60003f26270 */
[----:B------:R1:W3:Y:S01]  /*51c0*/  MUFU.EX2 R210, R236 ;  /* 0x000000ec00d27308 */ /* 0x0002e20000000800 */
[----:B------:R-:W-:Y:S01]  /*51d0*/  FFMA.FTZ R131, -R131, R131, 1 ;  /* 0x3f80000083837423 */ /* 0x000fe20000010183 */
[----:B------:R-:W-:Y:S01]  /*51e0*/  FFMA.FTZ R202, R235, UR13, -R200 ;  /* 0x0000000debca7c23 */ /* 0x000fe200080108c8 */
[----:B------:R-:W-:Y:S02]  /*51f0*/  @!P0 FSEL R209, R209, -INF , !P1 ;  /* 0xff800000d1d18808 */ /* 0x000fe40004800000 */
[----:B------:R-:W-:Y:S01]  /*5200*/  @!P0 ISETP.GE.AND P1, PT, R234, R201, PT ;  /* 0x000000c9ea00820c */ /* 0x000fe20003f26270 */
[----:B------:R-:W-:Y:S01]  /*5210*/  FADD.FTZ R201, R7, R198 ;  /* 0x000000c607c97221 */ /* 0x000fe20000010000 */
[----:B------:R-:W-:Y:S01]  /*5220*/  FMUL.FTZ R131, R131, UR12 ;  /* 0x0000000c83837c20 */ /* 0x000fe20008410000 */
[--C-:B------:R-:W-:Y:S02]  /*5230*/  FFMA.FTZ R235, R209, UR13, -R199.reuse ;  /* 0x0000000dd1eb7c23 */ /* 0x100fe400080108c7 */
[----:B------:R-:W-:Y:S01]  /*5240*/  MUFU.EX2 R203, R203 ;  /* 0x000000cb00cb7308 */ /* 0x000fe20000000800 */
[----:B-1----:R-:W-:Y:S09]  /*5250*/  FADD.FTZ R236, R6, R196 ;  /* 0x000000c406ec7221 */ /* 0x002ff20000010000 */
[----:B------:R-:W-:Y:S01]  /*5260*/  MUFU.EX2 R202, R202 ;  /* 0x000000ca00ca7308 */ /* 0x000fe20000000800 */
[----:B---3--:R-:W-:Y:S01]  /*5270*/  F2FP.F16.F32.PACK_AB R17, R210, R211 ;  /* 0x000000d3d211723e */ /* 0x008fe200000000ff */
[----:B------:R-:W-:Y:S01]  /*5280*/  FFMA.FTZ R196, -R196, R196, 1 ;  /* 0x3f800000c4c47423 */ /* 0x000fe200000101c4 */
[----:B------:R-:W-:Y:S02]  /*5290*/  @!P0 FSEL R236, R236, -INF , !P1 ;  /* 0xff800000ecec8808 */ /* 0x000fe40004800000 */
[-C--:B------:R-:W-:Y:S01]  /*52a0*/  @!P0 ISETP.GE.AND P1, PT, R208, R197.reuse, PT ;  /* 0x000000c5d000820c */ /* 0x080fe20003f26270 */
[----:B------:R-:W-:Y:S04]  /*52b0*/  FMUL.FTZ R196, R196, UR12 ;  /* 0x0000000cc4c47c20 */ /* 0x000fe80008410000 */
[----:B------:R-:W-:Y:S01]  /*52c0*/  MUFU.EX2 R209, R235 ;  /* 0x000000eb00d17308 */ /* 0x000fe20000000800 */
[----:B------:R-:W-:Y:S01]  /*52d0*/  FFMA.FTZ R208, R236, UR13, -R199 ;  /* 0x0000000decd07c23 */ /* 0x000fe200080108c7 */
[----:B------:R-:W-:Y:S01]  /*52e0*/  FADD.FTZ R199, R6, R233 ;  /* 0x000000e906c77221 */ /* 0x000fe20000010000 */
[----:B------:R-:W-:Y:S02]  /*52f0*/  @!P0 FSEL R201, R201, -INF , !P1 ;  /* 0xff800000c9c98808 */ /* 0x000fe40004800000 */
[----:B------:R-:W-:Y:S02]  /*5300*/  @!P0 ISETP.GE.AND P1, PT, R234, R197, PT ;  /* 0x000000c5ea00820c */ /* 0x000fe40003f26270 */
[----:B------:R-:W-:Y:S01]  /*5310*/  LEA R197, R5, UR4, 0x1 ;  /* 0x0000000405c57c11 */ /* 0x000fe2000f8e08ff */
[--C-:B------:R-:W-:Y:S01]  /*5320*/  FFMA.FTZ R13, R201, UR13, -R200.reuse ;  /* 0x0000000dc90d7c23 */ /* 0x100fe200080108c8 */
[----:B------:R-:W-:Y:S01]  /*5330*/  @!P0 FSEL R199, R199, -INF , !P1 ;  /* 0xff800000c7c78808 */ /* 0x000fe20004800000 */
[----:B------:R-:W1:Y:S01]  /*5340*/  MUFU.EX2 R208, R208 ;  /* 0x000000d000d07308 */ /* 0x000e620000000800 */
[----:B------:R-:W-:Y:S01]  /*5350*/  IADD3 R234, PT, PT, R197, 0x2a020, RZ ;  /* 0x0002a020c5ea7810 */ /* 0x000fe20007ffe0ff */
[----:B------:R-:W-:Y:S02]  /*5360*/  STS [R197+0x2a000], R19 ;  /* 0x02a00013c5007388 */ /* 0x000fe40000000800 */
[----:B------:R-:W-:Y:S01]  /*5370*/  FFMA.FTZ R200, R199, UR13, -R200 ;  /* 0x0000000dc7c87c23 */ /* 0x000fe200080108c8 */
[----:B------:R-:W-:Y:S02]  /*5380*/  IADD3 R199, PT, PT, R197, 0x2a000, RZ ;  /* 0x0002a000c5c77810 */ /* 0x000fe40007ffe0ff */
[----:B------:R3:W-:Y:S01]  /*5390*/  STS [R197+0x2a400], R114 ;  /* 0x02a40072c5007388 */ /* 0x0007e20000000800 */
[----:B------:R-:W-:Y:S02]  /*53a0*/  MOV R236, R234 ;  /* 0x000000ea00ec7202 */ /* 0x000fe40000000f00 */
[----:B------:R4:W-:Y:S01]  /*53b0*/  MUFU.EX2 R201, R13 ;  /* 0x0000000d00c97308 */ /* 0x0009e20000000800 */
[----:B------:R-:W-:Y:S09]  /*53c0*/  @P5 IADD3 R236, PT, PT, R199, -0x20, RZ ;  /* 0xffffffe0c7ec5810 */ /* 0x000ff20007ffe0ff */
[----:B------:R-:W3:Y:S01]  /*53d0*/  MUFU.EX2 R200, R200 ;  /* 0x000000c800c87308 */ /* 0x000ee20000000800 */
[----:B-1----:R-:W-:Y:S02]  /*53e0*/  F2FP.F16.F32.PACK_AB R18, R208, R209 ;  /* 0x000000d1d012723e */ /* 0x002fe400000000ff */
[----:B----4-:R-:W-:Y:S02]  /*53f0*/  F2FP.F16.F32.PACK_AB R13, R202, R203 ;  /* 0x000000cbca0d723e */ /* 0x010fe400000000ff */
[----:B---3--:R-:W-:Y:S02]  /*5400*/  MOV R114, UR10 ;  /* 0x0000000a00727c02 */ /* 0x008fe40008000f00 */
[----:B------:R-:W-:Y:S02]  /*5410*/  F2FP.F16.F32.PACK_AB R14, R200, R201 ;  /* 0x000000c9c80e723e */ /* 0x000fe400000000ff */
[----:B--2---:R-:W-:Y:S02]  /*5420*/  IADD3 R15, PT, PT, R197, R4, RZ ;  /* 0x00000004c50f7210 */ /* 0x004fe40007ffe0ff */
[----:B------:R-:W-:Y:S03]  /*5430*/  IADD3 R235, PT, PT, R4, R236, RZ ;  /* 0x000000ec04eb7210 */ /* 0x000fe60007ffe0ff */
[----:B------:R1:W-:Y:S05]  /*5440*/  STS [R15+0x2a000], R110 ;  /* 0x02a0006e0f007388 */ /* 0x0003ea0000000800 */
[----:B------:R-:W-:Y:S05]  /*5450*/  STS [R15+0x2a400], R106 ;  /* 0x02a4006a0f007388 */ /* 0x000fea0000000800 */
[----:B------:R-:W-:Y:S05]  /*5460*/  STS [R236], R17 ;  /* 0x00000011ec007388 */ /* 0x000fea0000000800 */
[----:B------:R-:W-:Y:S05]  /*5470*/  STS [R236+0x400], R13 ;  /* 0x0004000dec007388 */ /* 0x000fea0000000800 */
[----:B------:R-:W-:Y:S05]  /*5480*/  STS [R235], R18 ;  /* 0x00000012eb007388 */ /* 0x000fea0000000800 */
[----:B------:R-:W-:Y:S05]  /*5490*/  STS [R235+0x400], R14 ;  /* 0x0004000eeb007388 */ /* 0x000fea0000000800 */
[----:B------:R-:W-:Y:S01]  /*54a0*/  LDSM.16.M88.4 R84, [R111+0x10000] ;  /* 0x010000006f54783b */ /* 0x000fe20000000200 */
[----:B-1----:R-:W-:Y:S04]  /*54b0*/  IADD3 R110, PT, PT, R111, R226, RZ ;  /* 0x000000e26f6e7210 */ /* 0x002fe80007ffe0ff */
[----:B------:R-:W1:Y:S05]  /*54c0*/  LDSM.16.M88.4 R88, [R232+0x20000] ;  /* 0x02000000e858783b */ /* 0x000e6a0000000200 */
[----:B------:R-:W2:Y:S05]  /*54d0*/  LDSM.16.M88.4 R92, [R232+0x20800] ;  /* 0x02080000e85c783b */ /* 0x000eaa0000000200 */
[----:B------:R-:W-:Y:S05]  /*54e0*/  LDSM.16.M88.4 R96, [R109+0x10000] ;  /* 0x010000006d60783b */ /* 0x000fea0000000200 */
[----:B------:R-:W3:Y:S05]  /*54f0*/  LDSM.16.M88.4 R100, [R108+0x20000] ;  /* 0x020000006c64783b */ /* 0x000eea0000000200 */
[----:B------:R-:W4:Y:S01]  /*5500*/  LDSM.16.M88.4 R104, [R108+0x20800] ;  /* 0x020800006c68783b */ /* 0x000f220000000200 */
[C---:B-1----:R-:W-:Y:S08]  /*5510*/  HMMA.16816.F32 R4, R84.reuse, R88, RZ ;  /* 0x000000585404723c */ /* 0x042ff000000018ff */
[C---:B------:R-:W-:Y:S08]  /*5520*/  HMMA.16816.F32 R8, R84.reuse, R90, RZ ;  /* 0x0000005a5408723c */ /* 0x040ff000000018ff */
[C---:B--2---:R-:W-:Y:S08]  /*5530*/  HMMA.16816.F32 R12, R84.reuse, R92, RZ ;  /* 0x0000005c540c723c */ /* 0x044ff000000018ff */
[----:B------:R-:W-:Y:S01]  /*5540*/  HMMA.16816.F32 R16, R84, R94, RZ ;  /* 0x0000005e5410723c */ /* 0x000fe200000018ff */
[----:B------:R-:W-:Y:S07]  /*5550*/  LDSM.16.M88.4 R84, [R110+0x10000] ;  /* 0x010000006e54783b */ /* 0x000fee0000000200 */
[C---:B---3--:R-:W-:Y:S05]  /*5560*/  HMMA.16816.F32 R4, R96.reuse, R100, R4 ;  /* 0x000000646004723c */ /* 0x048fea0000001804 */
[C---:B------:R-:W-:Y:S03]  /*5570*/  IADD3 R101, PT, PT, R227.reuse, R110, RZ ;  /* 0x0000006ee3657210 */ /* 0x040fe60007ffe0ff */
[C---:B------:R-:W-:Y:S03]  /*5580*/  HMMA.16816.F32 R8, R96.reuse, R102, R8 ;  /* 0x000000666008723c */ /* 0x040fe60000001808 */
[----:B------:R-:W-:Y:S04]  /*5590*/  IADD3 R102, PT, PT, R232, R226, RZ ;  /* 0x000000e2e8667210 */ /* 0x000fe80007ffe0ff */
[----:B------:R-:W-:Y:S01]  /*55a0*/  IADD3 R100, PT, PT, R227, R102, RZ ;  /* 0x00000066e3647210 */ /* 0x000fe20007ffe0ff */
[C---:B----4-:R-:W-:Y:S01]  /*55b0*/  HMMA.16816.F32 R12, R96.reuse, R104, R12 ;  /* 0x00000068600c723c */ /* 0x050fe2000000180c */
[----:B------:R-:W1:Y:S02]  /*55c0*/  LDSM.16.M88.4 R88, [R102+0x20000] ;  /* 0x020000006658783b */ /* 0x000e640000000200 */
[----:B------:R-:W-:Y:S02]  /*55d0*/  MOV R105, R234 ;  /* 0x000000ea00697202 */ /* 0x000fe40000000f00 */
[----:B------:R-:W-:Y:S01]  /*55e0*/  @P6 IADD3 R105, PT, PT, R199, -0x20, RZ ;  /* 0xffffffe0c7696810 */ /* 0x000fe20007ffe0ff */
[----:B------:R-:W2:Y:S02]  /*55f0*/  LDSM.16.M88.4 R92, [R102+0x20800] ;  /* 0x02080000665c783b */ /* 0x000ea40000000200 */
[----:B------:R-:W-:Y:S03]  /*5600*/  HMMA.16816.F32 R16, R96, R106, R16 ;  /* 0x0000006a6010723c */ /* 0x000fe60000001810 */
[----:B------:R-:W-:Y:S01]  /*5610*/  LDSM.16.M88.4 R96, [R100+0x26000] ;  /* 0x026000006460783b */ /* 0x000fe20000000200 */
[C---:B------:R-:W-:Y:S04]  /*5620*/  LEA R106, P0, R239.reuse, R114, 0x2 ;  /* 0x00000072ef6a7211 */ /* 0x040fe800078010ff */
[----:B------:R-:W-:Y:S05]  /*5630*/  LEA.HI.X R107, R239, R115, RZ, 0x2, P0 ;  /* 0x00000073ef6b7211 */ /* 0x000fea00000f14ff */
[----:B------:R-:W3:Y:S05]  /*5640*/  LDG.E R235, desc[UR36][R106.64] ;  /* 0x000000246aeb7981 */ /* 0x000eea000c1e1900 */
[----:B------:R4:W4:Y:S01]  /*5650*/  LDG.E R236, desc[UR36][R106.64+0x20] ;  /* 0x000020246aec7981 */ /* 0x000922000c1e1900 */
[C---:B-1----:R-:W-:Y:S08]  /*5660*/  HMMA.16816.F32 R4, R84.reuse, R88, R4 ;  /* 0x000000585404723c */ /* 0x042ff00000001804 */
[C---:B------:R-:W-:Y:S01]  /*5670*/  HMMA.16816.F32 R8, R84.reuse, R90, R8 ;  /* 0x0000005a5408723c */ /* 0x040fe20000001808 */
[----:B------:R-:W-:Y:S07]  /*5680*/  LDSM.16.M88.4 R88, [R101+0x10000] ;  /* 0x010000006558783b */ /* 0x000fee0000000200 */
[C---:B--2---:R-:W-:Y:S08]  /*5690*/  HMMA.16816.F32 R12, R84.reuse, R92, R12 ;  /* 0x0000005c540c723c */ /* 0x044ff0000000180c */
[----:B------:R-:W-:Y:S01]  /*56a0*/  HMMA.16816.F32 R16, R84, R94, R16 ;  /* 0x0000005e5410723c */ /* 0x000fe20000001810 */
[----:B------:R-:W1:Y:S05]  /*56b0*/  LDSM.16.M88.4 R84, [R100+0x20000] ;  /* 0x020000006454783b */ /* 0x000e6a0000000200 */
[----:B------:R-:W2:Y:S02]  /*56c0*/  LDSM.16.M88.4 R92, [R100+0x20800] ;  /* 0x02080000645c783b */ /* 0x000ea40000000200 */
        /* <DEDUP_REMOVED lines=55> */
[----:B------:R-:W-:Y:S02]  /*5a40*/  LDSM.16.M88.4 R92, [R232+0x26800] ;  /* 0x02680000e85c783b */ /* 0x000fe40000000200 */
[C---:B-1----:R-:W-:Y:S08]  /*5a50*/  HMMA.16816.F32 R4, R84.reuse, R88, R4 ;  /* 0x000000585404723c */ /* 0x042ff00000001804 */
[C---:B------:R-:W-:Y:S01]  /*5a60*/  HMMA.16816.F32 R8, R84.reuse, R90, R8 ;  /* 0x0000005a5408723c */ /* 0x040fe20000001808 */
[----:B------:R-:W1:Y:S07]  /*5a70*/  LDSM.16.M88.4 R88, [R100+0x24800] ;  /* 0x024800006458783b */ /* 0x000e6e0000000200 */
[C---:B-1----:R-:W-:Y:S08]  /*5a80*/  HMMA.16816.F32 R12, R84.reuse, R88, R12 ;  /* 0x00000058540c723c */ /* 0x042ff0000000180c */
[----:B------:R-:W-:Y:S01]  /*5a90*/  HMMA.16816.F32 R16, R84, R90, R16 ;  /* 0x0000005a5410723c */ /* 0x000fe20000001810 */
[----:B------:R-:W-:Y:S05]  /*5aa0*/  LDSM.16.M88.4 R84, [R111+0x16000] ;  /* 0x016000006f54783b */ /* 0x000fea0000000200 */
[----:B------:R-:W1:Y:S02]  /*5ab0*/  LDSM.16.M88.4 R88, [R232+0x26000] ;  /* 0x02600000e858783b */ /* 0x000e640000000200 */
[C---:B-1----:R-:W-:Y:S08]  /*5ac0*/  HMMA.16816.F32 R4, R84.reuse, R88, R4 ;  /* 0x000000585404723c */ /* 0x042ff00000001804 */
[C---:B------:R-:W-:Y:S01]  /*5ad0*/  HMMA.16816.F32 R8, R84.reuse, R90, R8 ;  /* 0x0000005a5408723c */ /* 0x040fe20000001808 */
[----:B------:R-:W-:Y:S07]  /*5ae0*/  LDSM.16.M88.4 R88, [R108+0x26000] ;  /* 0x026000006c58783b */ /* 0x000fee0000000200 */
[C---:B------:R-:W-:Y:S08]  /*5af0*/  HMMA.16816.F32 R12, R84.reuse, R92, R12 ;  /* 0x0000005c540c723c */ /* 0x040ff0000000180c */
        /* <DEDUP_REMOVED lines=12> */
[----:B------:R-:W1:Y:S07]  /*5bc0*/  LDSM.16.M88.4 R88, [R101+0x16000] ;  /* 0x016000006558783b */ /* 0x000e6e0000000200 */
[C---:B--2---:R-:W-:Y:S08]  /*5bd0*/  HMMA.16816.F32 R12, R84.reuse, R92, R12 ;  /* 0x0000005c540c723c */ /* 0x044ff0000000180c */
[----:B------:R-:W-:Y:S01]  /*5be0*/  HMMA.16816.F32 R16, R84, R94, R16 ;  /* 0x0000005e5410723c */ /* 0x000fe20000001810 */
[----:B------:R-:W2:Y:S07]  /*5bf0*/  LDSM.16.M88.4 R84, [R100+0x26800] ;  /* 0x026800006454783b */ /* 0x000eae0000000200 */
[C---:B-1----:R-:W-:Y:S08]  /*5c00*/  HMMA.16816.F32 R4, R88.reuse, R96, R4 ;  /* 0x000000605804723c */ /* 0x042ff00000001804 */
[C---:B------:R-:W-:Y:S08]  /*5c10*/  HMMA.16816.F32 R8, R88.reuse, R98, R8 ;  /* 0x000000625808723c */ /* 0x040ff00000001808 */
[C---:B--2---:R-:W-:Y:S03]  /*5c20*/  HMMA.16816.F32 R12, R88.reuse, R84, R12 ;  /* 0x00000054580c723c */ /* 0x044fe6000000180c */
[C---:B---3--:R-:W-:Y:S01]  /*5c30*/  FADD.FTZ R234, -R235.reuse, R4 ;  /* 0x00000004ebea7221 */ /* 0x048fe20000010100 */
[----:B----4-:R-:W-:Y:S01]  /*5c40*/  FADD.FTZ R107, -R235, R5 ;  /* 0x00000005eb6b7221 */ /* 0x010fe20000010100 */
[----:B------:R-:W-:Y:S02]  /*5c50*/  LOP3.LUT R85, R2, 0x20, RZ, 0xc0, !PT ;  /* 0x0000002002557812 */ /* 0x000fe400078ec0ff */
        /* <DEDUP_REMOVED lines=8> */
[----:B------:R-:W-:Y:S01]  /*5ce0*/  FMUL.FTZ R120, R120, R214 ;  /* 0x000000d678787220 */ /* 0x000fe20000410000 */
[----:B------:R-:W-:Y:S01]  /*5cf0*/  FMUL.FTZ R234, R123, UR12 ;  /* 0x0000000c7bea7c20 */ /* 0x000fe20008410000 */
[C---:B------:R-:W-:Y:S01]  /*5d00*/  FADD.FTZ R212, -R235.reuse, R12 ;  /* 0x0000000cebd47221 */ /* 0x040fe20000010100 */
[----:B------:R-:W-:Y:S01]  /*5d10*/  FADD.FTZ R213, -R235, R13 ;  /* 0x0000000debd57221 */ /* 0x000fe20000010100 */
[----:B------:R-:W-:Y:S01]  /*5d20*/  FMUL.FTZ R124, R124, R215 ;  /* 0x000000d77c7c7220 */ /* 0x000fe20000410000 */
[----:B------:R-:W-:Y:S01]  /*5d30*/  FMUL.FTZ R199, R234, R199 ;  /* 0x000000c7eac77220 */ /* 0x000fe20000410000 */
[----:B------:R-:W-:Y:S01]  /*5d40*/  FMUL.FTZ R212, R211, R212 ;  /* 0x000000d4d3d47220 */ /* 0x000fe20000410000 */
[----:B------:R-:W-:Y:S01]  /*5d50*/  SHF.R.U32.HI R84, RZ, 0x3, R221 ;  /* 0x00000003ff547819 */ /* 0x000fe200000116dd */
[----:B------:R-:W-:Y:S01]  /*5d60*/  FMUL.FTZ R213, R210, R213 ;  /* 0x000000d5d2d57220 */ /* 0x000fe20000410000 */
[----:B------:R-:W-:Y:S01]  /*5d70*/  F2FP.F16.F32.PACK_AB R120, R120, R119 ;  /* 0x000000777878723e */ /* 0x000fe200000000ff */
[C---:B------:R-:W-:Y:S01]  /*5d80*/  FADD.FTZ R214, -R235.reuse, R16 ;  /* 0x00000010ebd67221 */ /* 0x040fe20000010100 */
[----:B------:R-:W-:Y:S01]  /*5d90*/  FADD.FTZ R235, -R235, R17 ;  /* 0x00000011ebeb7221 */ /* 0x000fe20000010100 */
[----:B------:R-:W-:Y:S01]  /*5da0*/  FMUL.FTZ R127, R127, R212 ;  /* 0x000000d47f7f7220 */ /* 0x000fe20000410000 */
[----:B------:R-:W-:Y:S01]  /*5db0*/  LOP3.LUT R84, R85, 0x18, R84, 0xf8, !PT ;  /* 0x0000001855547812 */ /* 0x000fe200078ef854 */
[----:B------:R-:W-:Y:S01]  /*5dc0*/  FMUL.FTZ R128, R128, R213 ;  /* 0x000000d580807220 */ /* 0x000fe20000410000 */
[----:B------:R-:W-:Y:S01]  /*5dd0*/  FMUL.FTZ R214, R209, R214 ;  /* 0x000000d6d1d67220 */ /* 0x000fe20000410000 */
[----:B------:R-:W-:Y:S01]  /*5de0*/  F2FP.F16.F32.PACK_AB R124, R124, R199 ;  /* 0x000000c77c7c723e */ /* 0x000fe200000000ff */
[----:B------:R-:W-:Y:S01]  /*5df0*/  FMUL.FTZ R235, R208, R235 ;  /* 0x000000ebd0eb7220 */ /* 0x000fe20000410000 */
[----:B------:R-:W-:Y:S01]  /*5e00*/  FADD.FTZ R208, -R236, R6 ;  /* 0x00000006ecd07221 */ /* 0x000fe20000010100 */
[----:B------:R-:W-:Y:S01]  /*5e10*/  F2FP.F16.F32.PACK_AB R128, R128, R127 ;  /* 0x0000007f8080723e */ /* 0x000fe200000000ff */
[----:B------:R-:W-:Y:S01]  /*5e20*/  FMUL.FTZ R131, R131, R214 ;  /* 0x000000d683837220 */ /* 0x000fe20000410000 */
[----:B------:R-:W-:Y:S01]  /*5e30*/  FMUL.FTZ R196, R196, R235 ;  /* 0x000000ebc4c47220 */ /* 0x000fe20000410000 */
[----:B------:R-:W-:Y:S01]  /*5e40*/  LOP3.LUT R123, R220, 0x38, RZ, 0xc0, !PT ;  /* 0x00000038dc7b7812 */ /* 0x000fe200078ec0ff */
        /* <DEDUP_REMOVED lines=76> */
.L_x_1217:
[----:B------:R-:W-:Y:S01]  /*6310*/  FFMA.FTZ R121, -R121, R121, 1 ;  /* 0x3f80000079797423 */ /* 0x000fe20000010179 */
[----:B------:R-:W-:Y:S01]  /*6320*/  FFMA.FTZ R122, -R122, R122, 1 ;  /* 0x3f8000007a7a7423 */ /* 0x000fe2000001017a */
[----:B------:R-:W-:Y:S01]  /*6330*/  FMUL.FTZ R119, R206, R119 ;  /* 0x00000077ce777220 */ /* 0x000fe20000410000 */
[----:B------:R-:W-:Y:S01]  /*6340*/  FMUL.FTZ R208, R207, R208 ;  /* 0x000000d0cfd07220 */ /* 0x000fe20000410000 */
[----:B------:R-:W-:Y:S01]  /*6350*/  FMUL.FTZ R121, R121, UR12 ;  /* 0x0000000c79797c20 */ /* 0x000fe20008410000 */
[----:B------:R-:W-:Y:S01]  /*6360*/  FMUL.FTZ R122, R122, UR12 ;  /* 0x0000000c7a7a7c20 */ /* 0x000fe20008410000 */
[----:B------:R-:W-:Y:S01]  /*6370*/  FADD.FTZ R11, -R236, R11 ;  /* 0x0000000bec0b7221 */ /* 0x000fe20000010100 */
        /* <DEDUP_REMOVED lines=13> */
[----:B------:R-:W-:Y:S01]  /*6450*/  MOV R4, 0x10 ;  /* 0x0000001000047802 */ /* 0x000fe20000000f00 */
[----:B------:R-:W-:Y:S01]  /*6460*/  FMUL.FTZ R11, R126, R11 ;  /* 0x0000000b7e0b7220 */ /* 0x000fe20000410000 */
[----:B------:R-:W-:Y:S01]  /*6470*/  FMUL.FTZ R15, R202, R15 ;  /* 0x0000000fca0f7220 */ /* 0x000fe20000410000 */
[----:B------:R-:W-:Y:S01]  /*6480*/  FMUL.FTZ R10, R125, R10 ;  /* 0x0000000a7d0a7220 */ /* 0x000fe20000410000 */
[----:B------:R-:W-:Y:S01]  /*6490*/  FMUL.FTZ R130, R130, UR12 ;  /* 0x0000000c82827c20 */ /* 0x000fe20008410000 */
[----:B------:R-:W-:Y:S01]  /*64a0*/  FFMA.FTZ R8, -R233, R233, 1 ;  /* 0x3f800000e9087423 */ /* 0x000fe200000101e9 */
[C---:B------:R-:W-:Y:S01]  /*64b0*/  FADD.FTZ R18, -R236.reuse, R18 ;  /* 0x00000012ec127221 */ /* 0x040fe20000010100 */
[----:B------:R-:W-:Y:S01]  /*64c0*/  FADD.FTZ R19, -R236, R19 ;  /* 0x00000013ec137221 */ /* 0x000fe20000010100 */
[----:B------:R-:W-:Y:S01]  /*64d0*/  FMUL.FTZ R14, R203, R14 ;  /* 0x0000000ecb0e7220 */ /* 0x000fe20000410000 */
[----:B------:R-:W-:Y:S01]  /*64e0*/  FMUL.FTZ R129, R129, UR12 ;  /* 0x0000000c81817c20 */ /* 0x000fe20008410000 */
[----:B------:R-:W-:Y:S01]  /*64f0*/  FFMA.FTZ R5, -R198, R198, 1 ;  /* 0x3f800000c6057423 */ /* 0x000fe200000101c6 */
[----:B------:R-:W-:Y:S01]  /*6500*/  F2FP.F16.F32.PACK_AB R122, R122, R121 ;  /* 0x000000797a7a723e */ /* 0x000fe200000000ff */
[----:B------:R-:W-:Y:S01]  /*6510*/  FMUL.FTZ R15, R130, R15 ;  /* 0x0000000f820f7220 */ /* 0x000fe20000410000 */
[----:B-1----:R-:W-:Y:S01]  /*6520*/  SEL R6, R4, 0xfffffff0, !P3 ;  /* 0xfffffff004067807 */ /* 0x002fe20005800000 */
[----:B------:R-:W-:Y:S01]  /*6530*/  FMUL.FTZ R8, R8, UR12 ;  /* 0x0000000c08087c20 */ /* 0x000fe20008410000 */
[----:B------:R-:W-:Y:S01]  /*6540*/  FMUL.FTZ R18, R201, R18 ;  /* 0x00000012c9127220 */ /* 0x000fe20000410000 */
[----:B------:R-:W-:Y:S01]  /*6550*/  FMUL.FTZ R19, R200, R19 ;  /* 0x00000013c8137220 */ /* 0x000fe20000410000 */
[----:B------:R-:W-:Y:S01]  /*6560*/  FMUL.FTZ R14, R129, R14 ;  /* 0x0000000e810e7220 */ /* 0x000fe20000410000 */
[----:B------:R-:W-:Y:S01]  /*6570*/  FMUL.FTZ R5, R5, UR12 ;  /* 0x0000000c05057c20 */ /* 0x000fe20008410000 */
[----:B------:R-:W-:Y:S01]  /*6580*/  F2FP.F16.F32.PACK_AB R10, R11, R10 ;  /* 0x0000000a0b0a723e */ /* 0x000fe200000000ff */
[----:B------:R1:W-:Y:S01]  /*6590*/  STS [R197+0x28000], R120 ;  /* 0x02800078c5007388 */ /* 0x0003e20000000800 */
[----:B------:R-:W-:Y:S01]  /*65a0*/  IADD3 R7, PT, PT, R197, R6, RZ ;  /* 0x00000006c5077210 */ /* 0x000fe20007ffe0ff */
[----:B------:R-:W-:Y:S01]  /*65b0*/  FMUL.FTZ R18, R5, R18 ;  /* 0x0000001205127220 */ /* 0x000fe20000410000 */
[----:B------:R-:W-:Y:S01]  /*65c0*/  FMUL.FTZ R19, R8, R19 ;  /* 0x0000001308137220 */ /* 0x000fe20000410000 */
[----:B------:R-:W-:Y:S01]  /*65d0*/  STS [R197+0x28400], R122 ;  /* 0x0284007ac5007388 */ /* 0x000fe20000000800 */
[----:B------:R-:W-:Y:S01]  /*65e0*/  F2FP.F16.F32.PACK_AB R14, R15, R14 ;  /* 0x0000000e0f0e723e */ /* 0x000fe200000000ff */
[----:B------:R-:W2:Y:S01]  /*65f0*/  LDC R121, c[0x0][0x44c] ;  /* 0x00011300ff797b82 */ /* 0x000ea20000000800 */
[----:B------:R-:W-:Y:S01]  /*6600*/  LOP3.LUT R5, R84, 0x1c0, R217, 0xf8, !PT ;  /* 0x000001c054057812 */ /* 0x000fe200078ef8d9 */
[----:B------:R-:W-:Y:S01]  /*6610*/  STS [R7+0x28000], R124 ;  /* 0x0280007c07007388 */ /* 0x000fe20000000800 */
[----:B------:R-:W-:Y:S02]  /*6620*/  F2FP.F16.F32.PACK_AB R16, R196, R131 ;  /* 0x00000083c410723e */ /* 0x000fe400000000ff */
[----:B------:R-:W-:Y:S01]  /*6630*/  F2FP.F16.F32.PACK_AB R84, R19, R18 ;  /* 0x000000121354723e */ /* 0x000fe200000000ff */
[----:B------:R-:W-:Y:S01]  /*6640*/  STS [R7+0x28400], R10 ;  /* 0x0284000a07007388 */ /* 0x000fe20000000800 */
[----:B------:R-:W-:Y:S02]  /*6650*/  IADD3 R85, PT, PT, R6, R105, RZ ;  /* 0x0000006906557210 */ /* 0x000fe40007ffe0ff */
[--C-:B------:R-:W-:Y:S01]  /*6660*/  SHF.R.U32.HI R234, RZ, 0x1, R221.reuse ;  /* 0x00000001ffea7819 */ /* 0x100fe200000116dd */
[----:B------:R-:W-:Y:S01]  /*6670*/  STS [R105+-0x2000], R128 ;  /* 0xffe0008069007388 */ /* 0x000fe20000000800 */
[----:B------:R-:W-:Y:S02]  /*6680*/  SEL R212, R219, 0xffffffc0, !P3 ;  /* 0xffffffc0dbd47807 */ /* 0x000fe40005800000 */
[----:B------:R-:W-:Y:S01]  /*6690*/  LOP3.LUT R4, R234, 0x10, RZ, 0xc0, !PT ;  /* 0x00000010ea047812 */ /* 0x000fe200078ec0ff */
[----:B------:R-:W-:Y:S03]  /*66a0*/  STS [R105+-0x1c00], R14 ;  /* 0xffe4000e69007388 */ /* 0x000fe60000000800 */
[----:B------:R-:W-:Y:S01]  /*66b0*/  LOP3.LUT R13, R4, 0x8, R221, 0xf8, !PT ;  /* 0x00000008040d7812 */ /* 0x000fe200078ef8dd */
[----:B------:R-:W-:Y:S01]  /*66c0*/  STS [R85+-0x2000], R16 ;  /* 0xffe0001055007388 */ /* 0x000fe20000000800 */
[----:B------:R-:W-:Y:S02]  /*66d0*/  LOP3.LUT R4, R5, 0x38, R220, 0x78, !PT ;  /* 0x0000003805047812 */ /* 0x000fe400078e78dc */
[----:B------:R-:W-:Y:S01]  /*66e0*/  LOP3.LUT R13, R13, R216, RZ, 0x3c, !PT ;  /* 0x000000d80d0d7212 */ /* 0x000fe200078e3cff */
[----:B------:R-:W-:Y:S01]  /*66f0*/  STS [R85+-0x1c00], R84 ;  /* 0xffe4005455007388 */ /* 0x000fe20000000800 */
[----:B------:R-:W-:Y:S01]  /*6700*/  LOP3.LUT R4, R4, 0x200, R217, 0xf8, !PT ;  /* 0x0000020004047812 */ /* 0x000fe200078ef8d9 */
[----:B--2---:R-:W-:Y:S01]  /*6710*/  IMAD R121, R121, UR9, RZ ;  /* 0x0000000979797c24 */ /* 0x004fe2000f8e02ff */
[----:B------:R-:W-:Y:S01]  /*6720*/  LOP3.LUT R13, R13, 0x200, R218, 0xf8, !PT ;  /* 0x000002000d0d7812 */ /* 0x000fe200078ef8da */
[----:B------:R-:W-:Y:S01]  /*6730*/  BAR.SYNC.DEFER_BLOCKING 0x0 ;  /* 0x0000000000007b1d */ /* 0x000fe20000010000 */
[----:B------:R-:W-:Y:S02]  /*6740*/  LEA R235, R4, UR4, 0x1 ;  /* 0x0000000404eb7c11 */ /* 0x000fe4000f8e08ff */
[C---:B------:R-:W-:Y:S02]  /*6750*/  LEA R233, R13.reuse, UR4, 0x1 ;  /* 0x000000040de97c11 */ /* 0x040fe4000f8e08ff */
[----:B------:R-:W-:Y:S04]  /*6760*/  LEA R13, R13, UR5, 0x1 ;  /* 0x000000050d0d7c11 */ /* 0x000fe8000f8e08ff */
[----:B-1----:R-:W-:Y:S01]  /*6770*/  IADD3 R120, PT, PT, R212, R13, RZ ;  /* 0x0000000dd4787210 */ /* 0x002fe20007ffe0ff */
        /* <DEDUP_REMOVED lines=99> */
[C---:B------:R-:W-:Y:S02]  /*6db0*/  LOP3.LUT R6, R123.reuse, 0x80, RZ, 0xfc, !PT ;  /* 0x000000807b067812 */ /* 0x040fe400078efcff */
        /* <DEDUP_REMOVED lines=56> */
.L_x_1218:
[----:B------:R-:W-:Y:S01]  /*7140*/  LEA R213, R224, UR4, 0x1 ;  /* 0x00000004e0d57c11 */ /* 0x000fe2000f8e08ff */
[----:B------:R-:W-:Y:S01]  /*7150*/  LDSM.16.MT88.4 R16, [R235+0x18000] ;  /* 0x01800000eb10783b */ /* 0x000fe20000004200 */
[----:B------:R-:W-:Y:S01]  /*7160*/  PLOP3.LUT P2, PT, PT, PT, UP0, 0x80, 0x8 ;  /* 0x000000000008781c */ /* 0x000fe20003f4f008 */
[----:B------:R-:W-:Y:S02]  /*7170*/  @UP0 UIADD3 UR17, UP1, UPT, UR58, -0x100, URZ ;  /* 0xffffff003a110890 */ /* 0x000fe4000ff3e0ff */
[----:B------:R-:W2:Y:S01]  /*7180*/  LDSM.16.M88.4 R128, [R213+0x28000] ;  /* 0x02800000d580783b */ /* 0x000ea20000000200 */
[C-C-:B------:R-:W-:Y:S01]  /*7190*/  IMAD.IADD R214, R225.reuse, 0x1, R213.reuse ;  /* 0x00000001e1d67824 */ /* 0x140fe200078e02d5 */
[----:B------:R-:W-:Y:S01]  /*71a0*/  @UP0 UIADD3.X UR16, UPT, UPT, UR59, -0x1, URZ, UP1, !UPT ;  /* 0xffffffff3b100890 */ /* 0x000fe20008ffe4ff */
[----:B------:R-:W-:Y:S01]  /*71b0*/  IMAD.IADD R236, R212, 0x1, R213 ;  /* 0x00000001d4ec7824 */ /* 0x000fe200078e02d5 */
        /* <DEDUP_REMOVED lines=600> */
.L_x_1220:
        /* <DEDUP_REMOVED lines=12> */
.L_x_1221:
[----:B------:R-:W2:Y:S01]  /*9800*/  LDCU.64 UR8, c[0x0][0x5c8] ;  /* 0x0000b900ff0877ac */ /* 0x000ea20008000a00 */
[----:B------:R-:W-:-:S04]  /*9810*/  UIADD3 UR12, UPT, UPT, UR39, UR41, URZ ;  /* 0x00000029270c7290 */ /* 0x000fc8000fffe0ff */
[----:B--2---:R-:W-:Y:S02]  /*9820*/  UIMAD.WIDE.U32 UR44, UR12, UR8, URZ ;  /* 0x000000080c2c72a5 */ /* 0x004fe4000f8e00ff */
[----:B------:R-:W-:-:S04]  /*9830*/  UIMAD UR12, UR12, UR9, URZ ;  /* 0x000000090c0c72a4 */ /* 0x000fc8000f8e02ff */
[----:B------:R-:W-:-:S06]  /*9840*/  UIADD3 UR12, UPT, UPT, UR45, UR12, URZ ;  /* 0x0000000c2d0c7290 */ /* 0x000fcc000fffe0ff */
[----:B------:R-:W-:-:S07]  /*9850*/  MOV R0, UR12 ;  /* 0x0000000c00007c02 */ /* 0x000fce0008000f00 */
.L_x_1222:
[----:B------:R-:W-:Y:S01]  /*9860*/  BAR.SYNC.DEFER_BLOCKING 0x0 ;  /* 0x0000000000007b1d */ /* 0x000fe20000010000 */
[----:B------:R-:W-:Y:S01]  /*9870*/  LOP3.LUT R2, R220, 0x1f8, RZ, 0xc0, !PT ;  /* 0x000001f8dc027812 */ /* 0x000fe200078ec0ff */
[----:B------:R-:W-:-:S03]  /*9880*/  USHF.L.U32 UR14, UR40, 0x6, URZ ;  /* 0x00000006280e7899 */ /* 0x000fc600080006ff */
[----:B------:R-:W-:Y:S01]  /*9890*/  LOP3.LUT R221, R2, 0x38, R221, 0x78, !PT ;  /* 0x0000003802dd7812 */ /* 0x000fe200078e78dd */
[----:B------:R-:W-:Y:S02]  /*98a0*/  USHF.R.S32.HI UR15, URZ, 0x1f, UR14 ;  /* 0x0000001fff0f7899 */ /* 0x000fe4000801140e */
[----:B-1----:R-:W1:Y:S01]  /*98b0*/  LDC.64 R2, c[0x0][0x5d8] ;  /* 0x00017600ff027b82 */ /* 0x002e620000000a00 */
[----:B------:R-:W2:Y:S01]  /*98c0*/  S2R R80, SR_TID.X ;  /* 0x0000000000507919 */ /* 0x000ea20000002100 */
[----:B------:R-:W-:Y:S01]  /*98d0*/  LOP3.LUT R4, R221, 0x1e00, R220, 0xf8, !PT ;  /* 0x00001e00dd047812 */ /* 0x000fe200078ef8dc */
[----:B------:R-:W-:Y:S01]  /*98e0*/  UIMAD UR12, UR15, UR10, URZ ;  /* 0x0000000a0f0c72a4 */ /* 0x000fe2000f8e02ff */
[----:B------:R-:W-:Y:S01]  /*98f0*/  BSSY.RECONVERGENT B0, `(.L_x_1223) ;  /* 0x000003b000007945 */ /* 0x000fe20003800200 */
        /* <DEDUP_REMOVED lines=20> */
[----:B--2---:R-:W-:Y:S01]  /*9a40*/  IMAD.SHL.U32 R80, R80, 0x8, RZ ;  /* 0x0000000850507824 */ /* 0x004fe200078e00ff */
[C---:B------:R-:W-:Y:S01]  /*9a50*/  IADD3 R68, P0, PT, R5.reuse, 0x20, RZ ;  /* 0x0000002005447810 */ /* 0x040fe20007f1e0ff */
[----:B------:R-:W-:Y:S01]  /*9a60*/  VIADD R52, R5, 0x20 ;  /* 0x0000002005347836 */ /* 0x000fe20000000000 */
[----:B------:R2:W2:Y:S01]  /*9a70*/  LDS.128 R28, [R4+0x22000] ;  /* 0x02200000041c7984 */ /* 0x0004a20000000c00 */
[----:B-1----:R-:W-:Y:S01]  /*9a80*/  IMAD.WIDE.U32 R74, R2, UR21, R74 ;  /* 0x00000015024a7c25 */ /* 0x002fe2000f8e004a */
        /* <DEDUP_REMOVED lines=13> */
[----:B----4-:R-:W-:Y:S05]  /*9b60*/  @P4 BRA `(.L_x_1224) ;  /* 0x00000000004c4947 */ /* 0x010fea0003800000 */
[----:B------:R-:W4:Y:S01]  /*9b70*/  LDCU UR16, c[0x0][0x440] ;  /* 0x00008800ff1077ac */ /* 0x000f220008000800 */
[----:B------:R-:W3:Y:S01]  /*9b80*/  LDS.128 R64, [R4+0x1a000] ;  /* 0x01a0000004407984 */ /* 0x000ee20000000c00 */
[----:B------:R-:W-:Y:S01]  /*9b90*/  IMAD.MOV.U32 R72, RZ, RZ, R74 ;  /* 0x000000ffff487224 */ /* 0x000fe200078e004a */
[----:B------:R-:W2:Y:S02]  /*9ba0*/  LDCU.64 UR12, c[0x0][0x560] ;  /* 0x0000ac00ff0c77ac */ /* 0x000ea40008000a00 */
[----:B------:R-:W1:Y:S01]  /*9bb0*/  LDS.128 R60, [R4+0x1c000] ;  /* 0x01c00000043c7984 */ /* 0x000e620000000c00 */
[----:B------:R-:W-:-:S03]  /*9bc0*/  IMAD.WIDE.U32 R78, R5, UR10, R72 ;  /* 0x0000000a054e7c25 */ /* 0x000fc6000f8e0048 */
[----:B------:R-:W1:Y:S01]  /*9bd0*/  LDS.128 R56, [R4+0x1e000] ;  /* 0x01e0000004387984 */ /* 0x000e620000000c00 */
[----:B------:R-:W-:Y:S01]  /*9be0*/  IMAD R72, R5, UR11, R79 ;  /* 0x0000000b05487c24 */ /* 0x000fe2000f8e024f */
[----:B----4-:R-:W-:Y:S02]  /*9bf0*/  ISETP.GE.AND P3, PT, R80, UR16, PT ;  /* 0x0000001050007c0c */ /* 0x010fe4000bf66270 */
[----:B------:R-:W-:Y:S02]  /*9c00*/  ISETP.GE.AND P2, PT, R69, UR16, PT ;  /* 0x0000001045007c0c */ /* 0x000fe4000bf46270 */
[----:B------:R-:W-:Y:S02]  /*9c10*/  ISETP.GE.AND P1, PT, R70, UR16, PT ;  /* 0x0000001046007c0c */ /* 0x000fe4000bf26270 */
[----:B------:R-:W-:Y:S02]  /*9c20*/  ISETP.GE.AND P0, PT, R71, UR16, PT ;  /* 0x0000001047007c0c */ /* 0x000fe4000bf06270 */
[----:B--2---:R-:W-:-:S04]  /*9c30*/  LEA R76, P5, R78, UR12, 0x1 ;  /* 0x0000000c4e4c7c11 */ /* 0x004fc8000f8a08ff */
[----:B------:R-:W-:Y:S01]  /*9c40*/  LEA.HI.X R77, R78, UR13, R72, 0x1, P5 ;  /* 0x0000000d4e4d7c11 */ /* 0x000fe2000a8f0c48 */
[----:B------:R-:W2:Y:S04]  /*9c50*/  @!P3 LDS.128 R52, [R4+0x18000] ;  /* 0x018000000434b984 */ /* 0x000ea80000000c00 */
[----:B---3--:R4:W-:Y:S04]  /*9c60*/  @!P2 STG.E.128 desc[UR36][R76.64+0x80], R64 ;  /* 0x000080404c00a986 */ /* 0x0089e8000c101d24 */
[----:B-1----:R4:W-:Y:S04]  /*9c70*/  @!P1 STG.E.128 desc[UR36][R76.64+0x100], R60 ;  /* 0x0001003c4c009986 */ /* 0x0029e8000c101d24 */
[----:B------:R4:W-:Y:S04]  /*9c80*/  @!P0 STG.E.128 desc[UR36][R76.64+0x180], R56 ;  /* 0x000180384c008986 */ /* 0x0009e8000c101d24 */
[----:B--2---:R4:W-:Y:S02]  /*9c90*/  @!P3 STG.E.128 desc[UR36][R76.64], R52 ;  /* 0x000000344c00b986 */ /* 0x0049e4000c101d24 */
.L_x_1224:
[----:B------:R-:W-:Y:S05]  /*9ca0*/  BSYNC.RECONVERGENT B0 ;  /* 0x0000000000007941 */ /* 0x000fea0003800200 */
.L_x_1223:
[----:B----4-:R4:W1:Y:S01]  /*9cb0*/  LDS.128 R52, [R4+0x1f000] ;  /* 0x01f0000004347984 */ /* 0x0108620000000c00 */
        /* <DEDUP_REMOVED lines=18> */
[----:B-1----:R2:W-:Y:S02]  /*9de0*/  @!P0 STG.E.128 desc[UR36][R56.64+0x180], R52 ;  /* 0x0001803438008986 */ /* 0x0025e4000c101d24 */
.L_x_1226:
[----:B------:R-:W-:Y:S05]  /*9df0*/  BSYNC.RECONVERGENT B0 ;  /* 0x0000000000007941 */ /* 0x000fea0003800200 */
.L_x_1225:
[----:B--23--:R-:W-:Y:S01]  /*9e00*/  MOV R40, R80 ;  /* 0x0000005000287202 */ /* 0x00cfe20000000f00 */
        /* <DEDUP_REMOVED lines=19> */
[----:B-1--4-:R-:W-:-:S04]  /*9f40*/  LEA R4, P4, R42, UR10, 0x1 ;  /* 0x0000000a2a047c11 */ /* 0x012fc8000f8808ff */
[----:B------:R-:W-:-:S05]  /*9f50*/  LEA.HI.X R5, R42, UR11, R5, 0x1, P4 ;  /* 0x0000000b2a057c11 */ /* 0x000fca000a0f0c05 */
[----:B------:R2:W-:Y:S04]  /*9f60*/  @!P3 STG.E.128 desc[UR36][R4.64], R36 ;  /* 0x000000240400b986 */ /* 0x0005e8000c101d24 */
[----:B------:R2:W-:Y:S04]  /*9f70*/  @!P2 STG.E.128 desc[UR36][R4.64+0x80], R28 ;  /* 0x0000801c0400a986 */ /* 0x0005e8000c101d24 */
[----:B------:R2:W-:Y:S04]  /*9f80*/  @!P1 STG.E.128 desc[UR36][R4.64+0x100], R20 ;  /* 0x0001001404009986 */ /* 0x0005e8000c101d24 */
[----:B------:R2:W-:Y:S02]  /*9f90*/  @!P0 STG.E.128 desc[UR36][R4.64+0x180], R12 ;  /* 0x0001800c04008986 */ /* 0x0005e4000c101d24 */
.L_x_1228:
[----:B------:R-:W-:Y:S05]  /*9fa0*/  BSYNC.RECONVERGENT B0 ;  /* 0x0000000000007941 */ /* 0x000fea0003800200 */
.L_x_1227:
[----:B------:R-:W-:Y:S05]  /*9fb0*/  @P6 BRA `(.L_x_1196) ;  /* 0x0000000000446947 */ /* 0x000fea0003800000 */
[----:B------:R-:W3:Y:S01]  /*9fc0*/  LDCU UR12, c[0x0][0x440] ;  /* 0x00008800ff0c77ac */ /* 0x000ee20008000800 */
[----:B------:R-:W-:Y:S02]  /*9fd0*/  IMAD R3, R3, UR8, RZ ;  /* 0x0000000803037c24 */ /* 0x000fe4000f8e02ff */
[----:B------:R-:W-:Y:S01]  /*9fe0*/  IMAD.MOV.U32 R6, RZ, RZ, R40 ;  /* 0x000000ffff067224 */ /* 0x000fe200078e0028 */
[----:B------:R-:W3:Y:S01]  /*9ff0*/  LDCU.64 UR10, c[0x0][0x568] ;  /* 0x0000ad00ff0a77ac */ /* 0x000ee20008000a00 */
[C---:B------:R-:W-:Y:S02]  /*a000*/  IMAD R3, R68.reuse, UR9, R3 ;  /* 0x0000000944037c24 */ /* 0x040fe4000f8e0203 */
[----:B-12-4-:R-:W-:-:S04]  /*a010*/  IMAD.WIDE.U32 R4, R68, UR8, R6 ;  /* 0x0000000844047c25 */ /* 0x016fc8000f8e0006 */
[----:B------:R-:W-:Y:S01]  /*a020*/  IMAD.IADD R3, R3, 0x1, R5 ;  /* 0x0000000103037824 */ /* 0x000fe200078e0205 */
[----:B---3--:R-:W-:Y:S02]  /*a030*/  ISETP.GE.AND P3, PT, R80, UR12, PT ;  /* 0x0000000c50007c0c */ /* 0x008fe4000bf66270 */
[----:B------:R-:W-:Y:S02]  /*a040*/  ISETP.GE.AND P2, PT, R69, UR12, PT ;  /* 0x0000000c45007c0c */ /* 0x000fe4000bf46270 */
[----:B------:R-:W-:Y:S02]  /*a050*/  ISETP.GE.AND P1, PT, R70, UR12, PT ;  /* 0x0000000c46007c0c */ /* 0x000fe4000bf26270 */
[----:B------:R-:W-:Y:S02]  /*a060*/  ISETP.GE.AND P0, PT, R71, UR12, PT ;  /* 0x0000000c47007c0c */ /* 0x000fe4000bf06270 */
[----:B------:R-:W-:-:S04]  /*a070*/  LEA R2, P4, R4, UR10, 0x1 ;  /* 0x0000000a04027c11 */ /* 0x000fc8000f8808ff */
[----:B------:R-:W-:-:S05]  /*a080*/  LEA.HI.X R3, R4, UR11, R3, 0x1, P4 ;  /* 0x0000000b04037c11 */ /* 0x000fca000a0f0c03 */
[----:B------:R3:W-:Y:S04]  /*a090*/  @!P3 STG.E.128 desc[UR36][R2.64], R32 ;  /* 0x000000200200b986 */ /* 0x0007e8000c101d24 */
[----:B------:R3:W-:Y:S04]  /*a0a0*/  @!P2 STG.E.128 desc[UR36][R2.64+0x80], R24 ;  /* 0x000080180200a986 */ /* 0x0007e8000c101d24 */
[----:B------:R3:W-:Y:S04]  /*a0b0*/  @!P1 STG.E.128 desc[UR36][R2.64+0x100], R16 ;  /* 0x0001001002009986 */ /* 0x0007e8000c101d24 */
[----:B------:R3:W-:Y:S02]  /*a0c0*/  @!P0 STG.E.128 desc[UR36][R2.64+0x180], R8 ;  /* 0x0001800802008986 */ /* 0x0007e4000c101d24 */
.L_x_1196:
[----:B------:R-:W-:Y:S05]  /*a0d0*/  BSYNC.RECONVERGENT B1 ;  /* 0x0000000000017941 */ /* 0x000fea0003800200 */
.L_x_1174:
        /* <DEDUP_REMOVED lines=11> */
.L_x_1230:
        /* <DEDUP_REMOVED lines=15> */
.L_x_1285:


//--------------------- .text._ZN5flash25flash_bwd_dot_do_o_kernelILb0E23Flash_bwd_kernel_traitsILi256ELi64ELi64ELi8ELi4ELi2ELi2ELb0ELb0EN7cutlass6half_tE19Flash_kernel_traitsILi256ELi64ELi64ELi8ES3_EEEEvNS_16Flash_bwd_paramsE --------------------------
	.section	.text._ZN5flash25flash_bwd_dot_do_o_kernelILb0E23Flash_bwd_kernel_traitsILi256ELi64ELi64ELi8ELi4ELi2ELi2ELb0ELb0EN7cutlass6half_tE19Flash_kernel_traitsILi256ELi64ELi64ELi8ES3_EEEEvNS_16Flash_bwd_paramsE,"ax",@progbits
	.align	128
        .global         _ZN5flash25flash_bwd_dot_do_o_kernelILb0E23Flash_bwd_kernel_traitsILi256ELi64ELi64ELi8ELi4ELi2ELi2ELb0ELb0EN7cutlass6half_tE19Flash_kernel_traitsILi256ELi64ELi64ELi8ES3_EEEEvNS_16Flash_bwd_paramsE
        .type           _ZN5flash25flash_bwd_dot_do_o_kernelILb0E23Flash_bwd_kernel_traitsILi256ELi64ELi64ELi8ELi4ELi2ELi2ELb0ELb0EN7cutlass6half_tE19Flash_kernel_traitsILi256ELi64ELi64ELi8ES3_EEEEvNS_16Flash_bwd_paramsE,@function
        .size           _ZN5flash25flash_bwd_dot_do_o_kernelILb0E23Flash_bwd_kernel_traitsILi256ELi64ELi64ELi8ELi4ELi2ELi2ELb0ELb0EN7cutlass6half_tE19Flash_kernel_traitsILi256ELi64ELi64ELi8ES3_EEEEvNS_16Flash_bwd_paramsE,(.L_x_1286 - _ZN5flash25flash_bwd_dot_do_o_kernelILb0E23Flash_bwd_kernel_traitsILi256ELi64ELi64ELi8ELi4ELi2ELi2ELb0ELb0EN7cutlass6half_tE19Flash_kernel_traitsILi256ELi64ELi64ELi8ES3_EEEEvNS_16Flash_bwd_paramsE)
        .other          _ZN5flash25flash_bwd_dot_do_o_kernelILb0E23Flash_bwd_kernel_traitsILi256ELi64ELi64ELi8ELi4ELi2ELi2ELb0ELb0EN7cutlass6half_tE19Flash_kernel_traitsILi256ELi64ELi64ELi8ES3_EEEEvNS_16Flash_bwd_paramsE,@"STO_CUDA_ENTRY STV_DEFAULT"
_ZN5flash25flash_bwd_dot_do_o_kernelILb0E23Flash_bwd_kernel_traitsILi256ELi64ELi64ELi8ELi4ELi2ELi2ELb0ELb0EN7cutlass6half_tE19Flash_kernel_traitsILi256ELi64ELi64ELi8ES3_EEEEvNS_16Flash_bwd_paramsE:
.text._ZN5flash25flash_bwd_dot_do_o_kernelILb0E23Flash_bwd_kernel_traitsILi256ELi64ELi64ELi8ELi4ELi2ELi2ELb0ELb0EN7cutlass6half_tE19Flash_kernel_traitsILi256ELi64ELi64ELi8ES3_EEEEvNS_16Flash_bwd_paramsE:
        /* <DEDUP_REMOVED lines=49> */
.L_x_1231:
[----:B------:R-:W0:Y:S08]  /*0310*/  LDC R10, c[0x0][0x3e0] ;  /* 0x0000f800ff0a7b82 */ /* 0x000e300000000800 */
[----:B------:R-:W1:Y:S01]  /*0320*/  LDC R3, c[0x0][0x444] ;  /* 0x00011100ff037b82 */ /* 0x000e620000000800 */
[----:B0-----:R-:W-:-:S04]  /*0330*/  IMAD R10, R7, R10, UR5 ;  /* 0x00000005070a7e24 */ /* 0x001fc8000f8e020a */
[----:B-1----:R-:W-:-:S07]  /*0340*/  IMAD R10, R10, R3, RZ ;  /* 0x000000030a0a7224 */ /* 0x002fce00078e02ff */
.L_x_1232:
        /* <DEDUP_REMOVED lines=63> */
.L_x_1234:
[----:B------:R-:W-:Y:S05]  /*0740*/  BSYNC.RECONVERGENT B0 ;  /* 0x0000000000007941 */ /* 0x000fea0003800200 */
.L_x_1233:
        /* <DEDUP_REMOVED lines=22> */
.L_x_1236:
[----:B------:R-:W-:Y:S05]  /*08b0*/  BSYNC.RECONVERGENT B0 ;  /* 0x0000000000007941 */ /* 0x000fea0003800200 */
.L_x_1235:
        /* <DEDUP_REMOVED lines=25> */
.L_x_1238:
[----:B------:R-:W-:Y:S05]  /*0a50*/  BSYNC.RECONVERGENT B0 ;  /* 0x0000000000007941 */ /* 0x000fea0003800200 */
.L_x_1237:
        /* <DEDUP_REMOVED lines=30> */
.L_x_1240:
[----:B------:R-:W-:Y:S05]  /*0c40*/  BSYNC.RECONVERGENT B0 ;  /* 0x0000000000007941 */ /* 0x000fea0003800200 */
.L_x_1239:
        /* <DEDUP_REMOVED lines=219> */
.L_x_1241:
        /* <DEDUP_REMOVED lines=16> */
.L_x_1286:


//--------------------- .text._ZN5flash25flash_bwd_dot_do_o_kernelILb1E23Flash_bwd_kernel_traitsILi256ELi64ELi64ELi8ELi4ELi2ELi2ELb0ELb0EN7cutlass6half_tE19Flash_kernel_traitsILi256ELi64ELi64ELi8ES3_EEEEvNS_16Flash_bwd_paramsE --------------------------
	.section	.text._ZN5flash25flash_bwd_dot_do_o_kernelILb1E23Flash_bwd_kernel_traitsILi256ELi64ELi64ELi8ELi4ELi2ELi2ELb0ELb0EN7cutlass6half_tE19Flash_kernel_traitsILi256ELi64ELi64ELi8ES3_EEEEvNS_16Flash_bwd_paramsE,"ax",@progbits
	.align	128
        .global         _ZN5flash25flash_bwd_dot_do_o_kernelILb1E23Flash_bwd_kernel_traitsILi256ELi64ELi64ELi8ELi4ELi2ELi2ELb0ELb0EN7cutlass6half_tE19Flash_kernel_traitsILi256ELi64ELi64ELi8ES3_EEEEvNS_16Flash_bwd_paramsE
        .type           _ZN5flash25flash_bwd_dot_do_o_kernelILb1E23Flash_bwd_kernel_traitsILi256ELi64ELi64ELi8ELi4ELi2ELi2ELb0ELb0EN7cutlass6half_tE19Flash_kernel_traitsILi256ELi64ELi64ELi8ES3_EEEEvNS_16Flash_bwd_paramsE,@function
        .size           _ZN5flash25flash_bwd_dot_do_o_kernelILb1E23Flash_bwd_kernel_traitsILi256ELi64ELi64ELi8ELi4ELi2ELi2ELb0ELb0EN7cutlass6half_tE19Flash_kernel_traitsILi256ELi64ELi64ELi8ES3_EEEEvNS_16Flash_bwd_paramsE,(.L_x_1287 - _ZN5flash25flash_bwd_dot_do_o_kernelILb1E23Flash_bwd_kernel_traitsILi256ELi64ELi64ELi8ELi4ELi2ELi2ELb0ELb0EN7cutlass6half_tE19Flash_kernel_traitsILi256ELi64ELi64ELi8ES3_EEEEvNS_16Flash_bwd_paramsE)
        .other          _ZN5flash25flash_bwd_dot_do_o_kernelILb1E23Flash_bwd_kernel_traitsILi256ELi64ELi64ELi8ELi4ELi2ELi2ELb0ELb0EN7cutlass6half_tE19Flash_kernel_traitsILi256ELi64ELi64ELi8ES3_EEEEvNS_16Flash_bwd_paramsE,@"STO_CUDA_ENTRY STV_DEFAULT"
_ZN5flash25flash_bwd_dot_do_o_kernelILb1E23Flash_bwd_kernel_traitsILi256ELi64ELi64ELi8ELi4ELi2ELi2ELb0ELb0EN7cutlass6half_tE19Flash_kernel_traitsILi256ELi64ELi64ELi8ES3_EEEEvNS_16Flash_bwd_paramsE:
.text._ZN5flash25flash_bwd_dot_do_o_kernelILb1E23Flash_bwd_kernel_traitsILi256ELi64ELi64ELi8ELi4ELi2ELi2ELb0ELb0EN7cutlass6half_tE19Flash_kernel_traitsILi256ELi64ELi64ELi8ES3_EEEEvNS_16Flash_bwd_paramsE:
        /* <DEDUP_REMOVED lines=58> */
.L_x_1242:
[-C--:B------:R-:W-:Y:S02]  /*03a0*/  IMAD R11, R3, R15.reuse, RZ ;  /* 0x0000000f030b7224 */ /* 0x080fe400078e02ff */
[----:B------:R-:W-:-:S05]  /*03b0*/  IMAD.WIDE.U32 R8, R2, R15, RZ ;  /* 0x0000000f02087225 */ /* 0x000fca00078e00ff */
[----:B------:R-:W-:Y:S02]  /*03c0*/  IADD3 R14, PT, PT, R9, R11, RZ ;  /* 0x0000000b090e7210 */ /* 0x000fe40007ffe0ff */
[----:B------:R-:W-:-:S07]  /*03d0*/  MOV R10, R8 ;  /* 0x00000008000a7202 */ /* 0x000fce0000000f00 */
.L_x_1243:
        /* <DEDUP_REMOVED lines=21> */
.L_x_1244:
[----:B------:R-:W0:Y:S01]  /*0530*/  LDC R15, c[0x0][0x444] ;  /* 0x00011100ff0f7b82 */ /* 0x000e220000000800 */
[----:B------:R-:W-:-:S04]  /*0540*/  IMAD R68, R13, R24, R5 ;  /* 0x000000180d447224 */ /* 0x000fc800078e0205 */
[----:B0-----:R-:W-:-:S07]  /*0550*/  IMAD R68, R68, R15, RZ ;  /* 0x0000000f44447224 */ /* 0x001fce00078e02ff */
.L_x_1245:
        /* <DEDUP_REMOVED lines=66> */
.L_x_1247:
[----:B------:R-:W-:Y:S05]  /*0980*/  BSYNC.RECONVERGENT B0 ;  /* 0x0000000000007941 */ /* 0x000fea0003800200 */
.L_x_1246:
        /* <DEDUP_REMOVED lines=22> */
.L_x_1249:
[----:B------:R-:W-:Y:S05]  /*0af0*/  BSYNC.RECONVERGENT B0 ;  /* 0x0000000000007941 */ /* 0x000fea0003800200 */
.L_x_1248:
        /* <DEDUP_REMOVED lines=36> */
.L_x_1251:
[----:B------:R-:W-:Y:S05]  /*0d40*/  BSYNC.RECONVERGENT B0 ;  /* 0x0000000000007941 */ /* 0x000fea0003800200 */
.L_x_1250:
        /* <DEDUP_REMOVED lines=26> */
.L_x_1253:
[----:B------:R-:W-:Y:S05]  /*0ef0*/  BSYNC.RECONVERGENT B0 ;  /* 0x0000000000007941 */ /* 0x000fea0003800200 */
.L_x_1252:
        /* <DEDUP_REMOVED lines=252> */
.L_x_1254:
        /* <DEDUP_REMOVED lines=12> */
.L_x_1287:


//--------------------- .nv.shared._ZN5flash27flash_bwd_convert_dq_kernelI23Flash_bwd_kernel_traitsILi256ELi64ELi32ELi8ELi4ELi1ELi2ELb1ELb1EN7cutlass6half_tE19Flash_kernel_traitsILi256ELi64ELi32ELi8ES3_EEEEvNS_16Flash_bwd_paramsEi --------------------------
	.section	.nv.shared._ZN5flash27flash_bwd_convert_dq_kernelI23Flash_bwd_kernel_traitsILi256ELi64ELi32ELi8ELi4ELi1ELi2ELb1ELb1EN7cutlass6half_tE19Flash_kernel_traitsILi256ELi64ELi32ELi8ES3_EEEEvNS_16Flash_bwd_paramsEi,"aw",@nobits
	.sectionflags	@""
	.align	16
	.zero		1024


//--------------------- .nv.shared.reserved.0     --------------------------
	.section	.nv.shared.reserved.0,"aw",@nobits
	.weak		__nv_reservedSMEM_offset_0_alias
	.size		__nv_reservedSMEM_offset_0_alias, 0, 64
	.other		__nv_reservedSMEM_offset_0_alias,@"STO_CUDA_RESERVED_SHARED STV_DEFAULT"
__nv_reservedSMEM_offset_0_alias:
	.zero		0
	.zero		64


//--------------------- .nv.global                --------------------------
	.section	.nv.global,"aw",@nobits
.nv.global:
	.type		_ZN73_INTERNAL_b0345897_37_flash_bwd_hdim256_fp16_causal_sm80_cu_a6473388_26634cute1_E,@object
	.size		_ZN73_INTERNAL_b0345897_37_flash_bwd_hdim256_fp16_causal_sm80_cu_a6473388_26634cute1_E,(_ZN73_INTERNAL_b0345897_37_flash_bwd_hdim256_fp16_causal_sm80_cu_a6473388_26634cuda3std3__45__cpo6cbeginE - _ZN73_INTERNAL_b0345897_37_flash_bwd_hdim256_fp16_causal_sm80_cu_a6473388_26634cute1_E)
_ZN73_INTERNAL_b0345897_37_flash_bwd_hdim256_fp16_causal_sm80_cu_a6473388_26634cute1_E:
	.zero		1
	.type		_ZN73_INTERNAL_b0345897_37_flash_bwd_hdim256_fp16_causal_sm80_cu_a6473388_26634cuda3std3__45__cpo6cbeginE,@object
	.size		_ZN73_INTERNAL_b0345897_37_flash_bwd_hdim256_fp16_causal_sm80_cu_a6473388_26634cuda3std3__45__cpo6cbeginE,(_ZN73_INTERNAL_b0345897_37_flash_bwd_hdim256_fp16_causal_sm80_cu_a6473388_26634cuda3std3__48in_placeE - _ZN73_INTERNAL_b0345897_37_flash_bwd_hdim256_fp16_causal_sm80_cu_a6473388_26634cuda3std3__45__cpo6cbeginE)
_ZN73_INTERNAL_b0345897_37_flash_bwd_hdim256_fp16_causal_sm80_cu_a6473388_26634cuda3std3__45__cpo6cbeginE:
	.zero		1
	.type		_ZN73_INTERNAL_b0345897_37_flash_bwd_hdim256_fp16_causal_sm80_cu_a6473388_26634cuda3std3__48in_placeE,@object
	.size		_ZN73_INTERNAL_b0345897_37_flash_bwd_hdim256_fp16_causal_sm80_cu_a6473388_26634cuda3std3__48in_placeE,(_ZN73_INTERNAL_b0345897_37_flash_bwd_hdim256_fp16_causal_sm80_cu_a6473388_26634cuda3std6ranges3__45__cpo9iter_moveE - _ZN73_INTERNAL_b0345897_37_flash_bwd_hdim256_fp16_causal_sm80_cu_a6473388_26634cuda3std3__48in_placeE)
_ZN73_INTERNAL_b0345897_37_flash_bwd_hdim256_fp16_causal_sm80_cu_a6473388_26634cuda3std3__48in_placeE:
	.zero		1
	.type		_ZN73_INTERNAL_b0345897_37_flash_bwd_hdim256_fp16_causal_sm80_cu_a6473388_26634cuda3std6ranges3__45__cpo9iter_moveE,@object
	.size		_ZN73_INTERNAL_b0345897_37_flash_bwd_hdim256_fp16_causal_sm80_cu_a6473388_26634cuda3std6ranges3__45__cpo9iter_moveE,(_ZN73_INTERNAL_b0345897_37_flash_bwd_hdim256_fp16_causal_sm80_cu_a6473388_26634cuda3std3__45__cpo5beginE - _ZN73_INTERNAL_b0345897_37_flash_bwd_hdim256_fp16_causal_sm80_cu_a6473388_26634cuda3std6ranges3__45__cpo9iter_moveE)
_ZN73_INTERNAL_b0345897_37_flash_bwd_hdim256_fp16_causal_sm80_cu_a6473388_26634cuda3std6ranges3__45__cpo9iter_moveE:
	.zero		1
	.type		_ZN73_INTERNAL_b0345897_37_flash_bwd_hdim256_fp16_causal_sm80_cu_a6473388_26634cuda3std3__45__cpo5beginE,@object
	.size		_ZN73_INTERNAL_b0345897_37_flash_bwd_hdim256_fp16_causal_sm80_cu_a6473388_26634cuda3std3__45__cpo5beginE,(_ZN73_INTERNAL_b0345897_37_flash_bwd_hdim256_fp16_causal_sm80_cu_a6473388_26634cuda3std3__475_GLOBAL__N__b0345897_37_flash_bwd_hdim256_fp16_causal_sm80_cu_a6473388_26636ignoreE - _ZN73_INTERNAL_b0345897_37_flash_bwd_hdim256_fp16_causal_sm80_cu_a6473388_26634cuda3std3__45__cpo5beginE)
_ZN73_INTERNAL_b0345897_37_flash_bwd_hdim256_fp16_causal_sm80_cu_a6473388_26634cuda3std3__45__cpo5beginE:
	.zero		1
	.type		_ZN73_INTERNAL_b0345897_37_flash_bwd_hdim256_fp16_causal_sm80_cu_a6473388_26634cuda3std3__475_GLOBAL__N__b0345897_37_flash_bwd_hdim256_fp16_causal_sm80_cu_a6473388_26636ignoreE,@object
	.size		_ZN73_INTERNAL_b0345897_37_flash_bwd_hdim256_fp16_causal_sm80_cu_a6473388_26634cuda3std3__475_GLOBAL__N__b0345897_37_flash_bwd_hdim256_fp16_causal_sm80_cu_a6473388_26636ignoreE,(_ZN73_INTERNAL_b0345897_37_flash_bwd_hdim256_fp16_causal_sm80_cu_a6473388_26634cute7productE - _ZN73_INTERNAL_b0345897_37_flash_bwd_hdim256_fp16_causal_sm80_cu_a6473388_26634cuda3std3__475_GLOBAL__N__b0345897_37_flash_bwd_hdim256_fp16_causal_sm80_cu_a6473388_26636ignoreE)
_ZN73_INTERNAL_b0345897_37_flash_bwd_hdim256_fp16_causal_sm80_cu_a6473388_26634cuda3std3__475_GLOBAL__N__b0345897_37_flash_bwd_hdim256_fp16_causal_sm80_cu_a6473388_26636ignoreE:
	.zero		1
	.type		_ZN73_INTERNAL_b0345897_37_flash_bwd_hdim256_fp16_causal_sm80_cu_a6473388_26634cute7productE,@object
	.size		_ZN73_INTERNAL_b0345897_37_flash_bwd_hdim256_fp16_causal_sm80_cu_a6473388_26634cute7productE,(_ZN73_INTERNAL_b0345897_37_flash_bwd_hdim256_fp16_causal_sm80_cu_a6473388_26634cuda3std3__45__cpo3endE - _ZN73_INTERNAL_b0345897_37_flash_bwd_hdim256_fp16_causal_sm80_cu_a6473388_26634cute7productE)
_ZN73_INTERNAL_b0345897_37_flash_bwd_hdim256_fp16_causal_sm80_cu_a6473388_26634cute7productE:
	.zero		1
	.type		_ZN73_INTERNAL_b0345897_37_flash_bwd_hdim256_fp16_causal_sm80_cu_a6473388_26634cuda3std3__45__cpo3endE,@object
	.size		_ZN73_INTERNAL_b0345897_37_flash_bwd_hdim256_fp16_causal_sm80_cu_a6473388_26634cuda3std3__45__cpo3endE,(_ZN73_INTERNAL_b0345897_37_flash_bwd_hdim256_fp16_causal_sm80_cu_a6473388_26634cuda3std3__419piecewise_constructE - _ZN73_INTERNAL_b0345897_37_flash_bwd_hdim256_fp16_causal_sm80_cu_a6473388_26634cuda3std3__45__cpo3endE)
_ZN73_INTERNAL_b0345897_37_flash_bwd_hdim256_fp16_causal_sm80_cu_a6473388_26634cuda3std3__45__cpo3endE:
	.zero		1
	.type		_ZN73_INTERNAL_b0345897_37_flash_bwd_hdim256_fp16_causal_sm80_cu_a6473388_26634cuda3std3__419piecewise_constructE,@object
	.size		_ZN73_INTERNAL_b0345897_37_flash_bwd_hdim256_fp16_causal_sm80_cu_a6473388_26634cuda3std3__419piecewise_constructE,(_ZN73_INTERNAL_b0345897_37_flash_bwd_hdim256_fp16_causal_sm80_cu_a6473388_26634cuda3std3__45__cpo4cendE - _ZN73_INTERNAL_b0345897_37_flash_bwd_hdim256_fp16_causal_sm80_cu_a6473388_26634cuda3std3__419piecewise_constructE)
_ZN73_INTERNAL_b0345897_37_flash_bwd_hdim256_fp16_causal_sm80_cu_a6473388_26634cuda3std3__419piecewise_constructE:
	.zero		1
	.type		_ZN73_INTERNAL_b0345897_37_flash_bwd_hdim256_fp16_causal_sm80_cu_a6473388_26634cuda3std3__45__cpo4cendE,@object
	.size		_ZN73_INTERNAL_b0345897_37_flash_bwd_hdim256_fp16_causal_sm80_cu_a6473388_26634cuda3std3__45__cpo4cendE,(_ZN73_INTERNAL_b0345897_37_flash_bwd_hdim256_fp16_causal_sm80_cu_a6473388_26634cuda3std6ranges3__45__cpo4swapE - _ZN73_INTERNAL_b0345897_37_flash_bwd_hdim256_fp16_causal_sm80_cu_a6473388_26634cuda3std3__45__cpo4cendE)
_ZN73_INTERNAL_b0345897_37_flash_bwd_hdim256_fp16_causal_sm80_cu_a6473388_26634cuda3std3__45__cpo4cendE:
	.zero		1
	.type		_ZN73_INTERNAL_b0345897_37_flash_bwd_hdim256_fp16_causal_sm80_cu_a6473388_26634cuda3std6ranges3__45__cpo4swapE,@object
	.size		_ZN73_INTERNAL_b0345897_37_flash_bwd_hdim256_fp16_causal_sm80_cu_a6473388_26634cuda3std6ranges3__45__cpo4swapE,(.L_7 - _ZN73_INTERNAL_b0345897_37_flash_bwd_hdim256_fp16_causal_sm80_cu_a6473388_26634cuda3std6ranges3__45__cpo4swapE)
_ZN73_INTERNAL_b0345897_37_flash_bwd_hdim256_fp16_causal_sm80_cu_a6473388_26634cuda3std6ranges3__45__cpo4swapE:
	.zero		1
.L_7:


//--------------------- .nv.shared._ZN5flash44flash_bwd_dq_dk_dv_loop_seqk_parallel_kernelI23Flash_bwd_kernel_traitsILi256ELi64ELi32ELi8ELi4ELi1ELi2ELb1ELb1EN7cutlass6half_tE19Flash_kernel_traitsILi256ELi64ELi32ELi8ES3_EELb0ELb1ELb0ELb0ELb0ELb0ELb0EEEvNS_16Flash_bwd_paramsE --------------------------
	.section	.nv.shared._ZN5flash44flash_bwd_dq_dk_dv_loop_seqk_parallel_kernelI23Flash_bwd_kernel_traitsILi256ELi64ELi32ELi8ELi4ELi1ELi2ELb1ELb1EN7cutlass6half_tE19Flash_kernel_traitsILi256ELi64ELi32ELi8ES3_EELb0ELb1ELb0ELb0ELb0ELb0ELb0EEEvNS_16Flash_bwd_paramsE,"aw",@nobits
	.sectionflags	@""
	.align	16
	.zero		1024


//--------------------- .nv.shared._ZN5flash44flash_bwd_dq_dk_dv_loop_seqk_parallel_kernelI23Flash_bwd_kernel_traitsILi256ELi64ELi32ELi8ELi4ELi1ELi2ELb1ELb1EN7cutlass6half_tE19Flash_kernel_traitsILi256ELi64ELi32ELi8ES3_EELb0ELb1ELb0ELb0ELb0ELb0ELb1EEEvNS_16Flash_bwd_paramsE --------------------------
	.section	.nv.shared._ZN5flash44flash_bwd_dq_dk_dv_loop_seqk_parallel_kernelI23Flash_bwd_kernel_traitsILi256ELi64ELi32ELi8ELi4ELi1ELi2ELb1ELb1EN7cutlass6half_tE19Flash_kernel_traitsILi256ELi64ELi32ELi8ES3_EELb0ELb1ELb0ELb0ELb0ELb0ELb1EEEvNS_16Flash_bwd_paramsE,"aw",@nobits
	.sectionflags	@""
	.align	16
	.zero		1024


//--------------------- .nv.shared._ZN5flash44flash_bwd_dq_dk_dv_loop_seqk_parallel_kernelI23Flash_bwd_kernel_traitsILi256ELi64ELi32ELi8ELi4ELi1ELi2ELb1ELb1EN7cutlass6half_tE19Flash_kernel_traitsILi256ELi64ELi32ELi8ES3_EELb0ELb1ELb0ELb0ELb0ELb1ELb0EEEvNS_16Flash_bwd_paramsE --------------------------
	.section	.nv.shared._ZN5flash44flash_bwd_dq_dk_dv_loop_seqk_parallel_kernelI23Flash_bwd_kernel_traitsILi256ELi64ELi32ELi8ELi4ELi1ELi2ELb1ELb1EN7cutlass6half_tE19Flash_kernel_traitsILi256ELi64ELi32ELi8ES3_EELb0ELb1ELb0ELb0ELb0ELb1ELb0EEEvNS_16Flash_bwd_paramsE,"aw",@nobits
	.sectionflags	@""
	.align	16
	.zero		1024


//--------------------- .nv.shared._ZN5flash44flash_bwd_dq_dk_dv_loop_seqk_parallel_kernelI23Flash_bwd_kernel_traitsILi256ELi64ELi32ELi8ELi4ELi1ELi2ELb1ELb1EN7cutlass6half_tE19Flash_kernel_traitsILi256ELi64ELi32ELi8ES3_EELb0ELb1ELb0ELb0ELb0ELb1ELb1EEEvNS_16Flash_bwd_paramsE --------------------------
	.section	.nv.shared._ZN5flash44flash_bwd_dq_dk_dv_loop_seqk_parallel_kernelI23Flash_bwd_kernel_traitsILi256ELi64ELi32ELi8ELi4ELi1ELi2ELb1ELb1EN7cutlass6half_tE19Flash_kernel_traitsILi256ELi64ELi32ELi8ES3_EELb0ELb1ELb0ELb0ELb0ELb1ELb1EEEvNS_16Flash_bwd_paramsE,"aw",@nobits
	.sectionflags	@""
	.align	16
	.zero		1024


//--------------------- .nv.shared._ZN5flash44flash_bwd_dq_dk_dv_loop_seqk_parallel_kernelI23Flash_bwd_kernel_traitsILi256ELi64ELi32ELi8ELi4ELi1ELi2ELb1ELb1EN7cutlass6half_tE19Flash_kernel_traitsILi256ELi64ELi32ELi8ES3_EELb0ELb1ELb0ELb1ELb0ELb0ELb0EEEvNS_16Flash_bwd_paramsE --------------------------
	.section	.nv.shared._ZN5flash44flash_bwd_dq_dk_dv_loop_seqk_parallel_kernelI23Flash_bwd_kernel_traitsILi256ELi64ELi32ELi8ELi4ELi1ELi2ELb1ELb1EN7cutlass6half_tE19Flash_kernel_traitsILi256ELi64ELi32ELi8ES3_EELb0ELb1ELb0ELb1ELb0ELb0ELb0EEEvNS_16Flash_bwd_paramsE,"aw",@nobits
	.sectionflags	@""
	.align	16
	.zero		1024


//--------------------- .nv.shared._ZN5flash44flash_bwd_dq_dk_dv_loop_seqk_parallel_kernelI23Flash_bwd_kernel_traitsILi256ELi64ELi32ELi8ELi4ELi1ELi2ELb1ELb1EN7cutlass6half_tE19Flash_kernel_traitsILi256ELi64ELi32ELi8ES3_EELb0ELb1ELb0ELb1ELb0ELb0ELb1EEEvNS_16Flash_bwd_paramsE --------------------------
	.section	.nv.shared._ZN5flash44flash_bwd_dq_dk_dv_loop_seqk_parallel_kernelI23Flash_bwd_kernel_traitsILi256ELi64ELi32ELi8ELi4ELi1ELi2ELb1ELb1EN7cutlass6half_tE19Flash_kernel_traitsILi256ELi64ELi32ELi8ES3_EELb0ELb1ELb0ELb1ELb0ELb0ELb1EEEvNS_16Flash_bwd_paramsE,"aw",@nobits
	.sectionflags	@""
	.align	16
	.zero		1024


//--------------------- .nv.shared._ZN5flash25flash_bwd_dot_do_o_kernelILb0E23Flash_bwd_kernel_traitsILi256ELi64ELi32ELi8ELi4ELi1ELi2ELb1ELb1EN7cutlass6half_tE19Flash_kernel_traitsILi256ELi64ELi32ELi8ES3_EEEEvNS_16Flash_bwd_paramsE --------------------------
	.section	.nv.shared._ZN5flash25flash_bwd_dot_do_o_kernelILb0E23Flash_bwd_kernel_traitsILi256ELi64ELi32ELi8ELi4ELi1ELi2ELb1ELb1EN7cutlass6half_tE19Flash_kernel_traitsILi256ELi64ELi32ELi8ES3_EEEEvNS_16Flash_bwd_paramsE,"aw",@nobits
	.sectionflags	@""
	.align	16
	.zero		1024


//--------------------- .nv.shared._ZN5flash25flash_bwd_dot_do_o_kernelILb1E23Flash_bwd_kernel_traitsILi256ELi64ELi32ELi8ELi4ELi1ELi2ELb1ELb1EN7cutlass6half_tE19Flash_kernel_traitsILi256ELi64ELi32ELi8ES3_EEEEvNS_16Flash_bwd_paramsE --------------------------
	.section	.nv.shared._ZN5flash25flash_bwd_dot_do_o_kernelILb1E23Flash_bwd_kernel_traitsILi256ELi64ELi32ELi8ELi4ELi1ELi2ELb1ELb1EN7cutlass6half_tE19Flash_kernel_traitsILi256ELi64ELi32ELi8ES3_EEEEvNS_16Flash_bwd_paramsE,"aw",@nobits
	.sectionflags	@""
	.align	16
	.zero		1024


//--------------------- .nv.shared._ZN5flash44flash_bwd_dq_dk_dv_loop_seqk_parallel_kernelI23Flash_bwd_kernel_traitsILi256ELi64ELi64ELi8ELi4ELi2ELi2ELb0ELb1EN7cutlass6half_tE19Flash_kernel_traitsILi256ELi64ELi64ELi8ES3_EELb0ELb1ELb0ELb0ELb0ELb0ELb0EEEvNS_16Flash_bwd_paramsE --------------------------
	.section	.nv.shared._ZN5flash44flash_bwd_dq_dk_dv_loop_seqk_parallel_kernelI23Flash_bwd_kernel_traitsILi256ELi64ELi64ELi8ELi4ELi2ELi2ELb0ELb1EN7cutlass6half_tE19Flash_kernel_traitsILi256ELi64ELi64ELi8ES3_EELb0ELb1ELb0ELb0ELb0ELb0ELb0EEEvNS_16Flash_bwd_paramsE,"aw",@nobits
	.sectionflags	@""
	.align	16
	.zero		1024


//--------------------- .nv.shared._ZN5flash44flash_bwd_dq_dk_dv_loop_seqk_parallel_kernelI23Flash_bwd_kernel_traitsILi256ELi64ELi64ELi8ELi4ELi2ELi2ELb0ELb1EN7cutlass6half_tE19Flash_kernel_traitsILi256ELi64ELi64ELi8ES3_EELb0ELb1ELb0ELb0ELb0ELb1ELb0EEEvNS_16Flash_bwd_paramsE --------------------------
	.section	.nv.shared._ZN5flash44flash_bwd_dq_dk_dv_loop_seqk_parallel_kernelI23Flash_bwd_kernel_traitsILi256ELi64ELi64ELi8ELi4ELi2ELi2ELb0ELb1EN7cutlass6half_tE19Flash_kernel_traitsILi256ELi64ELi64ELi8ES3_EELb0ELb1ELb0ELb0ELb0ELb1ELb0EEEvNS_16Flash_bwd_paramsE,"aw",@nobits
	.sectionflags	@""
	.align	16
	.zero		1024


//--------------------- .nv.shared._ZN5flash44flash_bwd_dq_dk_dv_loop_seqk_parallel_kernelI23Flash_bwd_kernel_traitsILi256ELi64ELi64ELi8ELi4ELi2ELi2ELb0ELb1EN7cutlass6half_tE19Flash_kernel_traitsILi256ELi64ELi64ELi8ES3_EELb0ELb1ELb0ELb1ELb0ELb0ELb0EEEvNS_16Flash_bwd_paramsE --------------------------
	.section	.nv.shared._ZN5flash44flash_bwd_dq_dk_dv_loop_seqk_parallel_kernelI23Flash_bwd_kernel_traitsILi256ELi64ELi64ELi8ELi4ELi2ELi2ELb0ELb1EN7cutlass6half_tE19Flash_kernel_traitsILi256ELi64ELi64ELi8ES3_EELb0ELb1ELb0ELb1ELb0ELb0ELb0EEEvNS_16Flash_bwd_paramsE,"aw",@nobits
	.sectionflags	@""
	.align	16
	.zero		1024


//--------------------- .nv.shared._ZN5flash44flash_bwd_dq_dk_dv_loop_seqk_parallel_kernelI23Flash_bwd_kernel_traitsILi256ELi64ELi64ELi8ELi4ELi2ELi2ELb0ELb0EN7cutlass6half_tE19Flash_kernel_traitsILi256ELi64ELi64ELi8ES3_EELb0ELb1ELb0ELb0ELb0ELb0ELb0EEEvNS_16Flash_bwd_paramsE --------------------------
	.section	.nv.shared._ZN5flash44flash_bwd_dq_dk_dv_loop_seqk_parallel_kernelI23Flash_bwd_kernel_traitsILi256ELi64ELi64ELi8ELi4ELi2ELi2ELb0ELb0EN7cutlass6half_tE19Flash_kernel_traitsILi256ELi64ELi64ELi8ES3_EELb0ELb1ELb0ELb0ELb0ELb0ELb0EEEvNS_16Flash_bwd_paramsE,"aw",@nobits
	.sectionflags	@""
	.align	16
	.zero		1024


//--------------------- .nv.shared._ZN5flash44flash_bwd_dq_dk_dv_loop_seqk_parallel_kernelI23Flash_bwd_kernel_traitsILi256ELi64ELi64ELi8ELi4ELi2ELi2ELb0ELb0EN7cutlass6half_tE19Flash_kernel_traitsILi256ELi64ELi64ELi8ES3_EELb0ELb1ELb0ELb0ELb0ELb1ELb0EEEvNS_16Flash_bwd_paramsE --------------------------
	.section	.nv.shared._ZN5flash44flash_bwd_dq_dk_dv_loop_seqk_parallel_kernelI23Flash_bwd_kernel_traitsILi256ELi64ELi64ELi8ELi4ELi2ELi2ELb0ELb0EN7cutlass6half_tE19Flash_kernel_traitsILi256ELi64ELi64ELi8ES3_EELb0ELb1ELb0ELb0ELb0ELb1ELb0EEEvNS_16Flash_bwd_paramsE,"aw",@nobits
	.sectionflags	@""
	.align	16
	.zero		1024


//--------------------- .nv.shared._ZN5flash44flash_bwd_dq_dk_dv_loop_seqk_parallel_kernelI23Flash_bwd_kernel_traitsILi256ELi64ELi64ELi8ELi4ELi2ELi2ELb0ELb0EN7cutlass6half_tE19Flash_kernel_traitsILi256ELi64ELi64ELi8ES3_EELb0ELb1ELb0ELb1ELb0ELb0ELb0EEEvNS_16Flash_bwd_paramsE --------------------------
	.section	.nv.shared._ZN5flash44flash_bwd_dq_dk_dv_loop_seqk_parallel_kernelI23Flash_bwd_kernel_traitsILi256ELi64ELi64ELi8ELi4ELi2ELi2ELb0ELb0EN7cutlass6half_tE19Flash_kernel_traitsILi256ELi64ELi64ELi8ES3_EELb0ELb1ELb0ELb1ELb0ELb0ELb0EEEvNS_16Flash_bwd_paramsE,"aw",@nobits
	.sectionflags	@""
	.align	16
	.zero		1024


//--------------------- .nv.shared._ZN5flash27flash_bwd_convert_dq_kernelI23Flash_bwd_kernel_traitsILi256ELi64ELi64ELi8ELi4ELi2ELi2ELb0ELb1EN7cutlass6half_tE19Flash_kernel_traitsILi256ELi64ELi64ELi8ES3_EEEEvNS_16Flash_bwd_paramsEi --------------------------
	.section	.nv.shared._ZN5flash27flash_bwd_convert_dq_kernelI23Flash_bwd_kernel_traitsILi256ELi64ELi64ELi8ELi4ELi2ELi2ELb0ELb1EN7cutlass6half_tE19Flash_kernel_traitsILi256ELi64ELi64ELi8ES3_EEEEvNS_16Flash_bwd_paramsEi,"aw",@nobits
	.sectionflags	@""
	.align	16
	.zero		1024


//--------------------- .nv.shared._ZN5flash44flash_bwd_dq_dk_dv_loop_seqk_parallel_kernelI23Flash_bwd_kernel_traitsILi256ELi64ELi64ELi8ELi4ELi2ELi2ELb0ELb1EN7cutlass6half_tE19Flash_kernel_traitsILi256ELi64ELi64ELi8ES3_EELb1ELb1ELb0ELb0ELb0ELb0ELb0EEEvNS_16Flash_bwd_paramsE --------------------------
	.section	.nv.shared._ZN5flash44flash_bwd_dq_dk_dv_loop_seqk_parallel_kernelI23Flash_bwd_kernel_traitsILi256ELi64ELi64ELi8ELi4ELi2ELi2ELb0ELb1EN7cutlass6half_tE19Flash_kernel_traitsILi256ELi64ELi64ELi8ES3_EELb1ELb1ELb0ELb0ELb0ELb0ELb0EEEvNS_16Flash_bwd_paramsE,"aw",@nobits
	.sectionflags	@""
	.align	16
	.zero		1024


//--------------------- .nv.shared._ZN5flash44flash_bwd_dq_dk_dv_loop_seqk_parallel_kernelI23Flash_bwd_kernel_traitsILi256ELi64ELi64ELi8ELi4ELi2ELi2ELb0ELb1EN7cutlass6half_tE19Flash_kernel_traitsILi256ELi64ELi64ELi8ES3_EELb0ELb1ELb0ELb0ELb0ELb0ELb1EEEvNS_16Flash_bwd_paramsE --------------------------
	.section	.nv.shared._ZN5flash44flash_bwd_dq_dk_dv_loop_seqk_parallel_kernelI23Flash_bwd_kernel_traitsILi256ELi64ELi64ELi8ELi4ELi2ELi2ELb0ELb1EN7cutlass6half_tE19Flash_kernel_traitsILi256ELi64ELi64ELi8ES3_EELb0ELb1ELb0ELb0ELb0ELb0ELb1EEEvNS_16Flash_bwd_paramsE,"aw",@nobits
	.sectionflags	@""
	.align	16
	.zero		1024


//--------------------- .nv.shared._ZN5flash44flash_bwd_dq_dk_dv_loop_seqk_parallel_kernelI23Flash_bwd_kernel_traitsILi256ELi64ELi64ELi8ELi4ELi2ELi2ELb0ELb1EN7cutlass6half_tE19Flash_kernel_traitsILi256ELi64ELi64ELi8ES3_EELb1ELb1ELb0ELb0ELb0ELb1ELb0EEEvNS_16Flash_bwd_paramsE --------------------------
	.section	.nv.shared._ZN5flash44flash_bwd_dq_dk_dv_loop_seqk_parallel_kernelI23Flash_bwd_kernel_traitsILi256ELi64ELi64ELi8ELi4ELi2ELi2ELb0ELb1EN7cutlass6half_tE19Flash_kernel_traitsILi256ELi64ELi64ELi8ES3_EELb1ELb1ELb0ELb0ELb0ELb1ELb0EEEvNS_16Flash_bwd_paramsE,"aw",@nobits
	.sectionflags	@""
	.align	16
	.zero		1024


//--------------------- .nv.shared._ZN5flash44flash_bwd_dq_dk_dv_loop_seqk_parallel_kernelI23Flash_bwd_kernel_traitsILi256ELi64ELi64ELi8ELi4ELi2ELi2ELb0ELb1EN7cutlass6half_tE19Flash_kernel_traitsILi256ELi64ELi64ELi8ES3_EELb0ELb1ELb0ELb0ELb0ELb1ELb1EEEvNS_16Flash_bwd_paramsE --------------------------
	.section	.nv.shared._ZN5flash44flash_bwd_dq_dk_dv_loop_seqk_parallel_kernelI23Flash_bwd_kernel_traitsILi256ELi64ELi64ELi8ELi4ELi2ELi2ELb0ELb1EN7cutlass6half_tE19Flash_kernel_traitsILi256ELi64ELi64ELi8ES3_EELb0ELb1ELb0ELb0ELb0ELb1ELb1EEEvNS_16Flash_bwd_paramsE,"aw",@nobits
	.sectionflags	@""
	.align	16
	.zero		1024


//--------------------- .nv.shared._ZN5flash44flash_bwd_dq_dk_dv_loop_seqk_parallel_kernelI23Flash_bwd_kernel_traitsILi256ELi64ELi64ELi8ELi4ELi2ELi2ELb0ELb1EN7cutlass6half_tE19Flash_kernel_traitsILi256ELi64ELi64ELi8ES3_EELb1ELb1ELb0ELb1ELb0ELb0ELb0EEEvNS_16Flash_bwd_paramsE --------------------------
	.section	.nv.shared._ZN5flash44flash_bwd_dq_dk_dv_loop_seqk_parallel_kernelI23Flash_bwd_kernel_traitsILi256ELi64ELi64ELi8ELi4ELi2ELi2ELb0ELb1EN7cutlass6half_tE19Flash_kernel_traitsILi256ELi64ELi64ELi8ES3_EELb1ELb1ELb0ELb1ELb0ELb0ELb0EEEvNS_16Flash_bwd_paramsE,"aw",@nobits
	.sectionflags	@""
	.align	16
	.zero		1024


//--------------------- .nv.shared._ZN5flash44flash_bwd_dq_dk_dv_loop_seqk_parallel_kernelI23Flash_bwd_kernel_traitsILi256ELi64ELi64ELi8ELi4ELi2ELi2ELb0ELb1EN7cutlass6half_tE19Flash_kernel_traitsILi256ELi64ELi64ELi8ES3_EELb0ELb1ELb0ELb1ELb0ELb0ELb1EEEvNS_16Flash_bwd_paramsE --------------------------
	.section	.nv.shared._ZN5flash44flash_bwd_dq_dk_dv_loop_seqk_parallel_kernelI23Flash_bwd_kernel_traitsILi256ELi64ELi64ELi8ELi4ELi2ELi2ELb0ELb1EN7cutlass6half_tE19Flash_kernel_traitsILi256ELi64ELi64ELi8ES3_EELb0ELb1ELb0ELb1ELb0ELb0ELb1EEEvNS_16Flash_bwd_paramsE,"aw",@nobits
	.sectionflags	@""
	.align	16
	.zero		1024


//--------------------- .nv.shared._ZN5flash25flash_bwd_dot_do_o_kernelILb0E23Flash_bwd_kernel_traitsILi256ELi64ELi64ELi8ELi4ELi2ELi2ELb0ELb1EN7cutlass6half_tE19Flash_kernel_traitsILi256ELi64ELi64ELi8ES3_EEEEvNS_16Flash_bwd_paramsE --------------------------
	.section	.nv.shared._ZN5flash25flash_bwd_dot_do_o_kernelILb0E23Flash_bwd_kernel_traitsILi256ELi64ELi64ELi8ELi4ELi2ELi2ELb0ELb1EN7cutlass6half_tE19Flash_kernel_traitsILi256ELi64ELi64ELi8ES3_EEEEvNS_16Flash_bwd_paramsE,"aw",@nobits
	.sectionflags	@""
	.align	16
	.zero		1024


//--------------------- .nv.shared._ZN5flash25flash_bwd_dot_do_o_kernelILb1E23Flash_bwd_kernel_traitsILi256ELi64ELi64ELi8ELi4ELi2ELi2ELb0ELb1EN7cutlass6half_tE19Flash_kernel_traitsILi256ELi64ELi64ELi8ES3_EEEEvNS_16Flash_bwd_paramsE --------------------------
	.section	.nv.shared._ZN5flash25flash_bwd_dot_do_o_kernelILb1E23Flash_bwd_kernel_traitsILi256ELi64ELi64ELi8ELi4ELi2ELi2ELb0ELb1EN7cutlass6half_tE19Flash_kernel_traitsILi256ELi64ELi64ELi8ES3_EEEEvNS_16Flash_bwd_paramsE,"aw",@nobits
	.sectionflags	@""
	.align	16
	.zero		1024


//--------------------- .nv.shared._ZN5flash27flash_bwd_convert_dq_kernelI23Flash_bwd_kernel_traitsILi256ELi64ELi64ELi8ELi4ELi2ELi2ELb0ELb0EN7cutlass6half_tE19Flash_kernel_traitsILi256ELi64ELi64ELi8ES3_EEEEvNS_16Flash_bwd_paramsEi --------------------------
	.section	.nv.shared._ZN5flash27flash_bwd_convert_dq_kernelI23Flash_bwd_kernel_traitsILi256ELi64ELi64ELi8ELi4ELi2ELi2ELb0ELb0EN7cutlass6half_tE19Flash_kernel_traitsILi256ELi64ELi64ELi8ES3_EEEEvNS_16Flash_bwd_paramsEi,"aw",@nobits
	.sectionflags	@""
	.align	16
	.zero		1024


//--------------------- .nv.shared._ZN5flash44flash_bwd_dq_dk_dv_loop_seqk_parallel_kernelI23Flash_bwd_kernel_traitsILi256ELi64ELi64ELi8ELi4ELi2ELi2ELb0ELb0EN7cutlass6half_tE19Flash_kernel_traitsILi256ELi64ELi64ELi8ES3_EELb1ELb1ELb0ELb0ELb0ELb0ELb0EEEvNS_16Flash_bwd_paramsE --------------------------
	.section	.nv.shared._ZN5flash44flash_bwd_dq_dk_dv_loop_seqk_parallel_kernelI23Flash_bwd_kernel_traitsILi256ELi64ELi64ELi8ELi4ELi2ELi2ELb0ELb0EN7cutlass6half_tE19Flash_kernel_traitsILi256ELi64ELi64ELi8ES3_EELb1ELb1ELb0ELb0ELb0ELb0ELb0EEEvNS_16Flash_bwd_paramsE,"aw",@nobits
	.sectionflags	@""
	.align	16
	.zero		1024


//--------------------- .nv.shared._ZN5flash44flash_bwd_dq_dk_dv_loop_seqk_parallel_kernelI23Flash_bwd_kernel_traitsILi256ELi64ELi64ELi8ELi4ELi2ELi2ELb0ELb0EN7cutlass6half_tE19Flash_kernel_traitsILi256ELi64ELi64ELi8ES3_EELb0ELb1ELb0ELb0ELb0ELb0ELb1EEEvNS_16Flash_bwd_paramsE --------------------------
	.section	.nv.shared._ZN5flash44flash_bwd_dq_dk_dv_loop_seqk_parallel_kernelI23Flash_bwd_kernel_traitsILi256ELi64ELi64ELi8ELi4ELi2ELi2ELb0ELb0EN7cutlass6half_tE19Flash_kernel_traitsILi256ELi64ELi64ELi8ES3_EELb0ELb1ELb0ELb0ELb0ELb0ELb1EEEvNS_16Flash_bwd_paramsE,"aw",@nobits
	.sectionflags	@""
	.align	16
	.zero		1024


//--------------------- .nv.shared._ZN5flash44flash_bwd_dq_dk_dv_loop_seqk_parallel_kernelI23Flash_bwd_kernel_traitsILi256ELi64ELi64ELi8ELi4ELi2ELi2ELb0ELb0EN7cutlass6half_tE19Flash_kernel_traitsILi256ELi64ELi64ELi8ES3_EELb1ELb1ELb0ELb0ELb0ELb1ELb0EEEvNS_16Flash_bwd_paramsE --------------------------
	.section	.nv.shared._ZN5flash44flash_bwd_dq_dk_dv_loop_seqk_parallel_kernelI23Flash_bwd_kernel_traitsILi256ELi64ELi64ELi8ELi4ELi2ELi2ELb0ELb0EN7cutlass6half_tE19Flash_kernel_traitsILi256ELi64ELi64ELi8ES3_EELb1ELb1ELb0ELb0ELb0ELb1ELb0EEEvNS_16Flash_bwd_paramsE,"aw",@nobits
	.sectionflags	@""
	.align	16
	.zero		1024


//--------------------- .nv.shared._ZN5flash44flash_bwd_dq_dk_dv_loop_seqk_parallel_kernelI23Flash_bwd_kernel_traitsILi256ELi64ELi64ELi8ELi4ELi2ELi2ELb0ELb0EN7cutlass6half_tE19Flash_kernel_traitsILi256ELi64ELi64ELi8ES3_EELb0ELb1ELb0ELb0ELb0ELb1ELb1EEEvNS_16Flash_bwd_paramsE --------------------------
	.section	.nv.shared._ZN5flash44flash_bwd_dq_dk_dv_loop_seqk_parallel_kernelI23Flash_bwd_kernel_traitsILi256ELi64ELi64ELi8ELi4ELi2ELi2ELb0ELb0EN7cutlass6half_tE19Flash_kernel_traitsILi256ELi64ELi64ELi8ES3_EELb0ELb1ELb0ELb0ELb0ELb1ELb1EEEvNS_16Flash_bwd_paramsE,"aw",@nobits
	.sectionflags	@""
	.align	16
	.zero		1024


//--------------------- .nv.shared._ZN5flash44flash_bwd_dq_dk_dv_loop_seqk_parallel_kernelI23Flash_bwd_kernel_traitsILi256ELi64ELi64ELi8ELi4ELi2ELi2ELb0ELb0EN7cutlass6half_tE19Flash_kernel_traitsILi256ELi64ELi64ELi8ES3_EELb1ELb1ELb0ELb1ELb0ELb0ELb0EEEvNS_16Flash_bwd_paramsE --------------------------
	.section	.nv.shared._ZN5flash44flash_bwd_dq_dk_dv_loop_seqk_parallel_kernelI23Flash_bwd_kernel_traitsILi256ELi64ELi64ELi8ELi4ELi2ELi2ELb0ELb0EN7cutlass6half_tE19Flash_kernel_traitsILi256ELi64ELi64ELi8ES3_EELb1ELb1ELb0ELb1ELb0ELb0ELb0EEEvNS_16Flash_bwd_paramsE,"aw",@nobits
	.sectionflags	@""
	.align	16
	.zero		1024


//--------------------- .nv.shared._ZN5flash44flash_bwd_dq_dk_dv_loop_seqk_parallel_kernelI23Flash_bwd_kernel_traitsILi256ELi64ELi64ELi8ELi4ELi2ELi2ELb0ELb0EN7cutlass6half_tE19Flash_kernel_traitsILi256ELi64ELi64ELi8ES3_EELb0ELb1ELb0ELb1ELb0ELb0ELb1EEEvNS_16Flash_bwd_paramsE --------------------------
	.section	.nv.shared._ZN5flash44flash_bwd_dq_dk_dv_loop_seqk_parallel_kernelI23Flash_bwd_kernel_traitsILi256ELi64ELi64ELi8ELi4ELi2ELi2ELb0ELb0EN7cutlass6half_tE19Flash_kernel_traitsILi256ELi64ELi64ELi8ES3_EELb0ELb1ELb0ELb1ELb0ELb0ELb1EEEvNS_16Flash_bwd_paramsE,"aw",@nobits
	.sectionflags	@""
	.align	16
	.zero		1024


//--------------------- .nv.shared._ZN5flash25flash_bwd_dot_do_o_kernelILb0E23Flash_bwd_kernel_traitsILi256ELi64ELi64ELi8ELi4ELi2ELi2ELb0ELb0EN7cutlass6half_tE19Flash_kernel_traitsILi256ELi64ELi64ELi8ES3_EEEEvNS_16Flash_bwd_paramsE --------------------------
	.section	.nv.shared._ZN5flash25flash_bwd_dot_do_o_kernelILb0E23Flash_bwd_kernel_traitsILi256ELi64ELi64ELi8ELi4ELi2ELi2ELb0ELb0EN7cutlass6half_tE19Flash_kernel_traitsILi256ELi64ELi64ELi8ES3_EEEEvNS_16Flash_bwd_paramsE,"aw",@nobits
	.sectionflags	@""
	.align	16
	.zero		1024


//--------------------- .nv.shared._ZN5flash25flash_bwd_dot_do_o_kernelILb1E23Flash_bwd_kernel_traitsILi256ELi64ELi64ELi8ELi4ELi2ELi2ELb0ELb0EN7cutlass6half_tE19Flash_kernel_traitsILi256ELi64ELi64ELi8ES3_EEEEvNS_16Flash_bwd_paramsE --------------------------
	.section	.nv.shared._ZN5flash25flash_bwd_dot_do_o_kernelILb1E23Flash_bwd_kernel_traitsILi256ELi64ELi64ELi8ELi4ELi2ELi2ELb0ELb0EN7cutlass6half_tE19Flash_kernel_traitsILi256ELi64ELi64ELi8ES3_EEEEvNS_16Flash_bwd_paramsE,"aw",@nobits
	.sectionflags	@""
	.align	16
	.zero		1024


//--------------------- .nv.constant0._ZN5flash27flash_bwd_convert_dq_kernelI23Flash_bwd_kernel_traitsILi256ELi64ELi32ELi8ELi4ELi1ELi2ELb1ELb1EN7cutlass6half_tE19Flash_kernel_traitsILi256ELi64ELi32ELi8ES3_EEEEvNS_16Flash_bwd_paramsEi --------------------------
	.section	.nv.constant0._ZN5flash27flash_bwd_convert_dq_kernelI23Flash_bwd_kernel_traitsILi256ELi64ELi32ELi8ELi4ELi1ELi2ELb1ELb1EN7cutlass6half_tE19Flash_kernel_traitsILi256ELi64ELi32ELi8ES3_EEEEvNS_16Flash_bwd_paramsEi,"a",@progbits
	.sectionflags	@""
	.align	4
.nv.constant0._ZN5flash27flash_bwd_convert_dq_kernelI23Flash_bwd_kernel_traitsILi256ELi64ELi32ELi8ELi4ELi1ELi2ELb1ELb1EN7cutlass6half_tE19Flash_kernel_traitsILi256ELi64ELi32ELi8ES3_EEEEvNS_16Flash_bwd_paramsEi:
	.zero		1540


//--------------------- .nv.constant0._ZN5flash44flash_bwd_dq_dk_dv_loop_seqk_parallel_kernelI23Flash_bwd_kernel_traitsILi256ELi64ELi32ELi8ELi4ELi1ELi2ELb1ELb1EN7cutlass6half_tE19Flash_kernel_traitsILi256ELi64ELi32ELi8ES3_EELb0ELb1ELb0ELb0ELb0ELb0ELb0EEEvNS_16Flash_bwd_paramsE --------------------------
	.section	.nv.constant0._ZN5flash44flash_bwd_dq_dk_dv_loop_seqk_parallel_kernelI23Flash_bwd_kernel_traitsILi256ELi64ELi32ELi8ELi4ELi1ELi2ELb1ELb1EN7cutlass6half_tE19Flash_kernel_traitsILi256ELi64ELi32ELi8ES3_EELb0ELb1ELb0ELb0ELb0ELb0ELb0EEEvNS_16Flash_bwd_paramsE,"a",@progbits
	.sectionflags	@""
	.align	4
.nv.constant0._ZN5flash44flash_bwd_dq_dk_dv_loop_seqk_parallel_kernelI23Flash_bwd_kernel_traitsILi256ELi64ELi32ELi8ELi4ELi1ELi2ELb1ELb1EN7cutlass6half_tE19Flash_kernel_traitsILi256ELi64ELi32ELi8ES3_EELb0ELb1ELb0ELb0ELb0ELb0ELb0EEEvNS_16Flash_bwd_paramsE:
	.zero		1536


//--------------------- .nv.constant0._ZN5flash44flash_bwd_dq_dk_dv_loop_seqk_parallel_kernelI23Flash_bwd_kernel_traitsILi256ELi64ELi32ELi8ELi4ELi1ELi2ELb1ELb1EN7cutlass6half_tE19Flash_kernel_traitsILi256ELi64ELi32ELi8ES3_EELb0ELb1ELb0ELb0ELb0ELb0ELb1EEEvNS_16Flash_bwd_paramsE --------------------------
	.section	.nv.constant0._ZN5flash44flash_bwd_dq_dk_dv_loop_seqk_parallel_kernelI23Flash_bwd_kernel_traitsILi256ELi64ELi32ELi8ELi4ELi1ELi2ELb1ELb1EN7cutlass6half_tE19Flash_kernel_traitsILi256ELi64ELi32ELi8ES3_EELb0ELb1ELb0ELb0ELb0ELb0ELb1EEEvNS_16Flash_bwd_paramsE,"a",@progbits
	.sectionflags	@""
	.align	4
.nv.constant0._ZN5flash44flash_bwd_dq_dk_dv_loop_seqk_parallel_kernelI23Flash_bwd_kernel_traitsILi256ELi64ELi32ELi8ELi4ELi1ELi2ELb1ELb1EN7cutlass6half_tE19Flash_kernel_traitsILi256ELi64ELi32ELi8ES3_EELb0ELb1ELb0ELb0ELb0ELb0ELb1EEEvNS_16Flash_bwd_paramsE:
	.zero		1536


//--------------------- .nv.constant0._ZN5flash44flash_bwd_dq_dk_dv_loop_seqk_parallel_kernelI23Flash_bwd_kernel_traitsILi256ELi64ELi32ELi8ELi4ELi1ELi2ELb1ELb1EN7cutlass6half_tE19Flash_kernel_traitsILi256ELi64ELi32ELi8ES3_EELb0ELb1ELb0ELb0ELb0ELb1ELb0EEEvNS_16Flash_bwd_paramsE --------------------------
	.section	.nv.constant0._ZN5flash44flash_bwd_dq_dk_dv_loop_seqk_parallel_kernelI23Flash_bwd_kernel_traitsILi256ELi64ELi32ELi8ELi4ELi1ELi2ELb1ELb1EN7cutlass6half_tE19Flash_kernel_traitsILi256ELi64ELi32ELi8ES3_EELb0ELb1ELb0ELb0ELb0ELb1ELb0EEEvNS_16Flash_bwd_paramsE,"a",@progbits
	.sectionflags	@""
	.align	4
.nv.constant0._ZN5flash44flash_bwd_dq_dk_dv_loop_seqk_parallel_kernelI23Flash_bwd_kernel_traitsILi256ELi64ELi32ELi8ELi4ELi1ELi2ELb1ELb1EN7cutlass6half_tE19Flash_kernel_traitsILi256ELi64ELi32ELi8ES3_EELb0ELb1ELb0ELb0ELb0ELb1ELb0EEEvNS_16Flash_bwd_paramsE:
	.zero		1536


//--------------------- .nv.constant0._ZN5flash44flash_bwd_dq_dk_dv_loop_seqk_parallel_kernelI23Flash_bwd_kernel_traitsILi256ELi64ELi32ELi8ELi4ELi1ELi2ELb1ELb1EN7cutlass6half_tE19Flash_kernel_traitsILi256ELi64ELi32ELi8ES3_EELb0ELb1ELb0ELb0ELb0ELb1ELb1EEEvNS_16Flash_bwd_paramsE --------------------------
	.section	.nv.constant0._ZN5flash44flash_bwd_dq_dk_dv_loop_seqk_parallel_kernelI23Flash_bwd_kernel_traitsILi256ELi64ELi32ELi8ELi4ELi1ELi2ELb1ELb1EN7cutlass6half_tE19Flash_kernel_traitsILi256ELi64ELi32ELi8ES3_EELb0ELb1ELb0ELb0ELb0ELb1ELb1EEEvNS_16Flash_bwd_paramsE,"a",@progbits
	.sectionflags	@""
	.align	4
.nv.constant0._ZN5flash44flash_bwd_dq_dk_dv_loop_seqk_parallel_kernelI23Flash_bwd_kernel_traitsILi256ELi64ELi32ELi8ELi4ELi1ELi2ELb1ELb1EN7cutlass6half_tE19Flash_kernel_traitsILi256ELi64ELi32ELi8ES3_EELb0ELb1ELb0ELb0ELb0ELb1ELb1EEEvNS_16Flash_bwd_paramsE:
	.zero		1536


//--------------------- .nv.constant0._ZN5flash44flash_bwd_dq_dk_dv_loop_seqk_parallel_kernelI23Flash_bwd_kernel_traitsILi256ELi64ELi32ELi8ELi4ELi1ELi2ELb1ELb1EN7cutlass6half_tE19Flash_kernel_traitsILi256ELi64ELi32ELi8ES3_EELb0ELb1ELb0ELb1ELb0ELb0ELb0EEEvNS_16Flash_bwd_paramsE --------------------------
	.section	.nv.constant0._ZN5flash44flash_bwd_dq_dk_dv_loop_seqk_parallel_kernelI23Flash_bwd_kernel_traitsILi256ELi64ELi32ELi8ELi4ELi1ELi2ELb1ELb1EN7cutlass6half_tE19Flash_kernel_traitsILi256ELi64ELi32ELi8ES3_EELb0ELb1ELb0ELb1ELb0ELb0ELb0EEEvNS_16Flash_bwd_paramsE,"a",@progbits
	.sectionflags	@""
	.align	4
.nv.constant0._ZN5flash44flash_bwd_dq_dk_dv_loop_seqk_parallel_kernelI23Flash_bwd_kernel_traitsILi256ELi64ELi32ELi8ELi4ELi1ELi2ELb1ELb1EN7cutlass6half_tE19Flash_kernel_traitsILi256ELi64ELi32ELi8ES3_EELb0ELb1ELb0ELb1ELb0ELb0ELb0EEEvNS_16Flash_bwd_paramsE:
	.zero		1536


//--------------------- .nv.constant0._ZN5flash44flash_bwd_dq_dk_dv_loop_seqk_parallel_kernelI23Flash_bwd_kernel_traitsILi256ELi64ELi32ELi8ELi4ELi1ELi2ELb1ELb1EN7cutlass6half_tE19Flash_kernel_traitsILi256ELi64ELi32ELi8ES3_EELb0ELb1ELb0ELb1ELb0ELb0ELb1EEEvNS_16Flash_bwd_paramsE --------------------------
	.section	.nv.constant0._ZN5flash44flash_bwd_dq_dk_dv_loop_seqk_parallel_kernelI23Flash_bwd_kernel_traitsILi256ELi64ELi32ELi8ELi4ELi1ELi2ELb1ELb1EN7cutlass6half_tE19Flash_kernel_traitsILi256ELi64ELi32ELi8ES3_EELb0ELb1ELb0ELb1ELb0ELb0ELb1EEEvNS_16Flash_bwd_paramsE,"a",@progbits
	.sectionflags	@""
	.align	4
.nv.constant0._ZN5flash44flash_bwd_dq_dk_dv_loop_seqk_parallel_kernelI23Flash_bwd_kernel_traitsILi256ELi64ELi32ELi8ELi4ELi1ELi2ELb1ELb1EN7cutlass6half_tE19Flash_kernel_traitsILi256ELi64ELi32ELi8ES3_EELb0ELb1ELb0ELb1ELb0ELb0ELb1EEEvNS_16Flash_bwd_paramsE:
	.zero		1536


//--------------------- .nv.constant0._ZN5flash25flash_bwd_dot_do_o_kernelILb0E23Flash_bwd_kernel_traitsILi256ELi64ELi32ELi8ELi4ELi1ELi2ELb1ELb1EN7cutlass6half_tE19Flash_kernel_traitsILi256ELi64ELi32ELi8ES3_EEEEvNS_16Flash_bwd_paramsE --------------------------
	.section	.nv.constant0._ZN5flash25flash_bwd_dot_do_o_kernelILb0E23Flash_bwd_kernel_traitsILi256ELi64ELi32ELi8ELi4ELi1ELi2ELb1ELb1EN7cutlass6half_tE19Flash_kernel_traitsILi256ELi64ELi32ELi8ES3_EEEEvNS_16Flash_bwd_paramsE,"a",@progbits
	.sectionflags	@""
	.align	4
.nv.constant0._ZN5flash25flash_bwd_dot_do_o_kernelILb0E23Flash_bwd_kernel_traitsILi256ELi64ELi32ELi8ELi4ELi1ELi2ELb1ELb1EN7cutlass6half_tE19Flash_kernel_traitsILi256ELi64ELi32ELi8ES3_EEEEvNS_16Flash_bwd_paramsE:
	.zero		1536


//--------------------- .nv.constant0._ZN5flash25flash_bwd_dot_do_o_kernelILb1E23Flash_bwd_kernel_traitsILi256ELi64ELi32ELi8ELi4ELi1ELi2ELb1ELb1EN7cutlass6half_tE19Flash_kernel_traitsILi256ELi64ELi32ELi8ES3_EEEEvNS_16Flash_bwd_paramsE --------------------------
	.section	.nv.constant0._ZN5flash25flash_bwd_dot_do_o_kernelILb1E23Flash_bwd_kernel_traitsILi256ELi64ELi32ELi8ELi4ELi1ELi2ELb1ELb1EN7cutlass6half_tE19Flash_kernel_traitsILi256ELi64ELi32ELi8ES3_EEEEvNS_16Flash_bwd_paramsE,"a",@progbits
	.sectionflags	@""
	.align	4
.nv.constant0._ZN5flash25flash_bwd_dot_do_o_kernelILb1E23Flash_bwd_kernel_traitsILi256ELi64ELi32ELi8ELi4ELi1ELi2ELb1ELb1EN7cutlass6half_tE19Flash_kernel_traitsILi256ELi64ELi32ELi8ES3_EEEEvNS_16Flash_bwd_paramsE:
	.zero		1536


//--------------------- .nv.constant0._ZN5flash44flash_bwd_dq_dk_dv_loop_seqk_parallel_kernelI23Flash_bwd_kernel_traitsILi256ELi64ELi64ELi8ELi4ELi2ELi2ELb0ELb1EN7cutlass6half_tE19Flash_kernel_traitsILi256ELi64ELi64ELi8ES3_EELb0ELb1ELb0ELb0ELb0ELb0ELb0EEEvNS_16Flash_bwd_paramsE --------------------------
	.section	.nv.constant0._ZN5flash44flash_bwd_dq_dk_dv_loop_seqk_parallel_kernelI23Flash_bwd_kernel_traitsILi256ELi64ELi64ELi8ELi4ELi2ELi2ELb0ELb1EN7cutlass6half_tE19Flash_kernel_traitsILi256ELi64ELi64ELi8ES3_EELb0ELb1ELb0ELb0ELb0ELb0ELb0EEEvNS_16Flash_bwd_paramsE,"a",@progbits
	.sectionflags	@""
	.align	4
.nv.constant0._ZN5flash44flash_bwd_dq_dk_dv_loop_seqk_parallel_kernelI23Flash_bwd_kernel_traitsILi256ELi64ELi64ELi8ELi4ELi2ELi2ELb0ELb1EN7cutlass6half_tE19Flash_kernel_traitsILi256ELi64ELi64ELi8ES3_EELb0ELb1ELb0ELb0ELb0ELb0ELb0EEEvNS_16Flash_bwd_paramsE:
	.zero		1536


//--------------------- .nv.constant0._ZN5flash44flash_bwd_dq_dk_dv_loop_seqk_parallel_kernelI23Flash_bwd_kernel_traitsILi256ELi64ELi64ELi8ELi4ELi2ELi2ELb0ELb1EN7cutlass6half_tE19Flash_kernel_traitsILi256ELi64ELi64ELi8ES3_EELb0ELb1ELb0ELb0ELb0ELb1ELb0EEEvNS_16Flash_bwd_paramsE --------------------------
	.section	.nv.constant0._ZN5flash44flash_bwd_dq_dk_dv_loop_seqk_parallel_kernelI23Flash_bwd_kernel_traitsILi256ELi64ELi64ELi8ELi4ELi2ELi2ELb0ELb1EN7cutlass6half_tE19Flash_kernel_traitsILi256ELi64ELi64ELi8ES3_EELb0ELb1ELb0ELb0ELb0ELb1ELb0EEEvNS_16Flash_bwd_paramsE,"a",@progbits
	.sectionflags	@""
	.align	4
.nv.constant0._ZN5flash44flash_bwd_dq_dk_dv_loop_seqk_parallel_kernelI23Flash_bwd_kernel_traitsILi256ELi64ELi64ELi8ELi4ELi2ELi2ELb0ELb1EN7cutlass6half_tE19Flash_kernel_traitsILi256ELi64ELi64ELi8ES3_EELb0ELb1ELb0ELb0ELb0ELb1ELb0EEEvNS_16Flash_bwd_paramsE:
	.zero		1536


//--------------------- .nv.constant0._ZN5flash44flash_bwd_dq_dk_dv_loop_seqk_parallel_kernelI23Flash_bwd_kernel_traitsILi256ELi64ELi64ELi8ELi4ELi2ELi2ELb0ELb1EN7cutlass6half_tE19Flash_kernel_traitsILi256ELi64ELi64ELi8ES3_EELb0ELb1ELb0ELb1ELb0ELb0ELb0EEEvNS_16Flash_bwd_paramsE --------------------------
	.section	.nv.constant0._ZN5flash44flash_bwd_dq_dk_dv_loop_seqk_parallel_kernelI23Flash_bwd_kernel_traitsILi256ELi64ELi64ELi8ELi4ELi2ELi2ELb0ELb1EN7cutlass6half_tE19Flash_kernel_traitsILi256ELi64ELi64ELi8ES3_EELb0ELb1ELb0ELb1ELb0ELb0ELb0EEEvNS_16Flash_bwd_paramsE,"a",@progbits
	.sectionflags	@""
	.align	4
.nv.constant0._ZN5flash44flash_bwd_dq_dk_dv_loop_seqk_parallel_kernelI23Flash_bwd_kernel_traitsILi256ELi64ELi64ELi8ELi4ELi2ELi2ELb0ELb1EN7cutlass6half_tE19Flash_kernel_traitsILi256ELi64ELi64ELi8ES3_EELb0ELb1ELb0ELb1ELb0ELb0ELb0EEEvNS_16Flash_bwd_paramsE:
	.zero		1536


//--------------------- .nv.constant0._ZN5flash44flash_bwd_dq_dk_dv_loop_seqk_parallel_kernelI23Flash_bwd_kernel_traitsILi256ELi64ELi64ELi8ELi4ELi2ELi2ELb0ELb0EN7cutlass6half_tE19Flash_kernel_traitsILi256ELi64ELi64ELi8ES3_EELb0ELb1ELb0ELb0ELb0ELb0ELb0EEEvNS_16Flash_bwd_paramsE --------------------------
	.section	.nv.constant0._ZN5flash44flash_bwd_dq_dk_dv_loop_seqk_parallel_kernelI23Flash_bwd_kernel_traitsILi256ELi64ELi64ELi8ELi4ELi2ELi2ELb0ELb0EN7cutlass6half_tE19Flash_kernel_traitsILi256ELi64ELi64ELi8ES3_EELb0ELb1ELb0ELb0ELb0ELb0ELb0EEEvNS_16Flash_bwd_paramsE,"a",@progbits
	.sectionflags	@""
	.align	4
.nv.constant0._ZN5flash44flash_bwd_dq_dk_dv_loop_seqk_parallel_kernelI23Flash_bwd_kernel_traitsILi256ELi64ELi64ELi8ELi4ELi2ELi2ELb0ELb0EN7cutlass6half_tE19Flash_kernel_traitsILi256ELi64ELi64ELi8ES3_EELb0ELb1ELb0ELb0ELb0ELb0ELb0EEEvNS_16Flash_bwd_paramsE:
	.zero		1536


//--------------------- .nv.constant0._ZN5flash44flash_bwd_dq_dk_dv_loop_seqk_parallel_kernelI23Flash_bwd_kernel_traitsILi256ELi64ELi64ELi8ELi4ELi2ELi2ELb0ELb0EN7cutlass6half_tE19Flash_kernel_traitsILi256ELi64ELi64ELi8ES3_EELb0ELb1ELb0ELb0ELb0ELb1ELb0EEEvNS_16Flash_bwd_paramsE --------------------------
	.section	.nv.constant0._ZN5flash44flash_bwd_dq_dk_dv_loop_seqk_parallel_kernelI23Flash_bwd_kernel_traitsILi256ELi64ELi64ELi8ELi4ELi2ELi2ELb0ELb0EN7cutlass6half_tE19Flash_kernel_traitsILi256ELi64ELi64ELi8ES3_EELb0ELb1ELb0ELb0ELb0ELb1ELb0EEEvNS_16Flash_bwd_paramsE,"a",@progbits
	.sectionflags	@""
	.align	4
.nv.constant0._ZN5flash44flash_bwd_dq_dk_dv_loop_seqk_parallel_kernelI23Flash_bwd_kernel_traitsILi256ELi64ELi64ELi8ELi4ELi2ELi2ELb0ELb0EN7cutlass6half_tE19Flash_kernel_traitsILi256ELi64ELi64ELi8ES3_EELb0ELb1ELb0ELb0ELb0ELb1ELb0EEEvNS_16Flash_bwd_paramsE:
	.zero		1536


//--------------------- .nv.constant0._ZN5flash44flash_bwd_dq_dk_dv_loop_seqk_parallel_kernelI23Flash_bwd_kernel_traitsILi256ELi64ELi64ELi8ELi4ELi2ELi2ELb0ELb0EN7cutlass6half_tE19Flash_kernel_traitsILi256ELi64ELi64ELi8ES3_EELb0ELb1ELb0ELb1ELb0ELb0ELb0EEEvNS_16Flash_bwd_paramsE --------------------------
	.section	.nv.constant0._ZN5flash44flash_bwd_dq_dk_dv_loop_seqk_parallel_kernelI23Flash_bwd_kernel_traitsILi256ELi64ELi64ELi8ELi4ELi2ELi2ELb0ELb0EN7cutlass6half_tE19Flash_kernel_traitsILi256ELi64ELi64ELi8ES3_EELb0ELb1ELb0ELb1ELb0ELb0ELb0EEEvNS_16Flash_bwd_paramsE,"a",@progbits
	.sectionflags	@""
	.align	4
.nv.constant0._ZN5flash44flash_bwd_dq_dk_dv_loop_seqk_parallel_kernelI23Flash_bwd_kernel_traitsILi256ELi64ELi64ELi8ELi4ELi2ELi2ELb0ELb0EN7cutlass6half_tE19Flash_kernel_traitsILi256ELi64ELi64ELi8ES3_EELb0ELb1ELb0ELb1ELb0ELb0ELb0EEEvNS_16Flash_bwd_paramsE:
	.zero		1536


//--------------------- .nv.constant0._ZN5flash27flash_bwd_convert_dq_kernelI23Flash_bwd_kernel_traitsILi256ELi64ELi64ELi8ELi4ELi2ELi2ELb0ELb1EN7cutlass6half_tE19Flash_kernel_traitsILi256ELi64ELi64ELi8ES3_EEEEvNS_16Flash_bwd_paramsEi --------------------------
	.section	.nv.constant0._ZN5flash27flash_bwd_convert_dq_kernelI23Flash_bwd_kernel_traitsILi256ELi64ELi64ELi8ELi4ELi2ELi2ELb0ELb1EN7cutlass6half_tE19Flash_kernel_traitsILi256ELi64ELi64ELi8ES3_EEEEvNS_16Flash_bwd_paramsEi,"a",@progbits
	.sectionflags	@""
	.align	4
.nv.constant0._ZN5flash27flash_bwd_convert_dq_kernelI23Flash_bwd_kernel_traitsILi256ELi64ELi64ELi8ELi4ELi2ELi2ELb0ELb1EN7cutlass6half_tE19Flash_kernel_traitsILi256ELi64ELi64ELi8ES3_EEEEvNS_16Flash_bwd_paramsEi:
	.zero		1540


//--------------------- .nv.constant0._ZN5flash44flash_bwd_dq_dk_dv_loop_seqk_parallel_kernelI23Flash_bwd_kernel_traitsILi256ELi64ELi64ELi8ELi4ELi2ELi2ELb0ELb1EN7cutlass6half_tE19Flash_kernel_traitsILi256ELi64ELi64ELi8ES3_EELb1ELb1ELb0ELb0ELb0ELb0ELb0EEEvNS_16Flash_bwd_paramsE --------------------------
	.section	.nv.constant0._ZN5flash44flash_bwd_dq_dk_dv_loop_seqk_parallel_kernelI23Flash_bwd_kernel_traitsILi256ELi64ELi64ELi8ELi4ELi2ELi2ELb0ELb1EN7cutlass6half_tE19Flash_kernel_traitsILi256ELi64ELi64ELi8ES3_EELb1ELb1ELb0ELb0ELb0ELb0ELb0EEEvNS_16Flash_bwd_paramsE,"a",@progbits
	.sectionflags	@""
	.align	4
.nv.constant0._ZN5flash44flash_bwd_dq_dk_dv_loop_seqk_parallel_kernelI23Flash_bwd_kernel_traitsILi256ELi64ELi64ELi8ELi4ELi2ELi2ELb0ELb1EN7cutlass6half_tE19Flash_kernel_traitsILi256ELi64ELi64ELi8ES3_EELb1ELb1ELb0ELb0ELb0ELb0ELb0EEEvNS_16Flash_bwd_paramsE:
	.zero		1536


//--------------------- .nv.constant0._ZN5flash44flash_bwd_dq_dk_dv_loop_seqk_parallel_kernelI23Flash_bwd_kernel_traitsILi256ELi64ELi64ELi8ELi4ELi2ELi2ELb0ELb1EN7cutlass6half_tE19Flash_kernel_traitsILi256ELi64ELi64ELi8ES3_EELb0ELb1ELb0ELb0ELb0ELb0ELb1EEEvNS_16Flash_bwd_paramsE --------------------------
	.section	.nv.constant0._ZN5flash44flash_bwd_dq_dk_dv_loop_seqk_parallel_kernelI23Flash_bwd_kernel_traitsILi256ELi64ELi64ELi8ELi4ELi2ELi2ELb0ELb1EN7cutlass6half_tE19Flash_kernel_traitsILi256ELi64ELi64ELi8ES3_EELb0ELb1ELb0ELb0ELb0ELb0ELb1EEEvNS_16Flash_bwd_paramsE,"a",@progbits
	.sectionflags	@""
	.align	4
.nv.constant0._ZN5flash44flash_bwd_dq_dk_dv_loop_seqk_parallel_kernelI23Flash_bwd_kernel_traitsILi256ELi64ELi64ELi8ELi4ELi2ELi2ELb0ELb1EN7cutlass6half_tE19Flash_kernel_traitsILi256ELi64ELi64ELi8ES3_EELb0ELb1ELb0ELb0ELb0ELb0ELb1EEEvNS_16Flash_bwd_paramsE:
	.zero		1536


//--------------------- .nv.constant0._ZN5flash44flash_bwd_dq_dk_dv_loop_seqk_parallel_kernelI23Flash_bwd_kernel_traitsILi256ELi64ELi64ELi8ELi4ELi2ELi2ELb0ELb1EN7cutlass6half_tE19Flash_kernel_traitsILi256ELi64ELi64ELi8ES3_EELb1ELb1ELb0ELb0ELb0ELb1ELb0EEEvNS_16Flash_bwd_paramsE --------------------------
	.section	.nv.constant0._ZN5flash44flash_bwd_dq_dk_dv_loop_seqk_parallel_kernelI23Flash_bwd_kernel_traitsILi256ELi64ELi64ELi8ELi4ELi2ELi2ELb0ELb1EN7cutlass6half_tE19Flash_kernel_traitsILi256ELi64ELi64ELi8ES3_EELb1ELb1ELb0ELb0ELb0ELb1ELb0EEEvNS_16Flash_bwd_paramsE,"a",@progbits
	.sectionflags	@""
	.align	4
.nv.constant0._ZN5flash44flash_bwd_dq_dk_dv_loop_seqk_parallel_kernelI23Flash_bwd_kernel_traitsILi256ELi64ELi64ELi8ELi4ELi2ELi2ELb0ELb1EN7cutlass6half_tE19Flash_kernel_traitsILi256ELi64ELi64ELi8ES3_EELb1ELb1ELb0ELb0ELb0ELb1ELb0EEEvNS_16Flash_bwd_paramsE:
	.zero		1536


//--------------------- .nv.constant0._ZN5flash44flash_bwd_dq_dk_dv_loop_seqk_parallel_kernelI23Flash_bwd_kernel_traitsILi256ELi64ELi64ELi8ELi4ELi2ELi2ELb0ELb1EN7cutlass6half_tE19Flash_kernel_traitsILi256ELi64ELi64ELi8ES3_EELb0ELb1ELb0ELb0ELb0ELb1ELb1EEEvNS_16Flash_bwd_paramsE --------------------------
	.section	.nv.constant0._ZN5flash44flash_bwd_dq_dk_dv_loop_seqk_parallel_kernelI23Flash_bwd_kernel_traitsILi256ELi64ELi64ELi8ELi4ELi2ELi2ELb0ELb1EN7cutlass6half_tE19Flash_kernel_traitsILi256ELi64ELi64ELi8ES3_EELb0ELb1ELb0ELb0ELb0ELb1ELb1EEEvNS_16Flash_bwd_paramsE,"a",@progbits
	.sectionflags	@""
	.align	4
.nv.constant0._ZN5flash44flash_bwd_dq_dk_dv_loop_seqk_parallel_kernelI23Flash_bwd_kernel_traitsILi256ELi64ELi64ELi8ELi4ELi2ELi2ELb0ELb1EN7cutlass6half_tE19Flash_kernel_traitsILi256ELi64ELi64ELi8ES3_EELb0ELb1ELb0ELb0ELb0ELb1ELb1EEEvNS_16Flash_bwd_paramsE:
	.zero		1536


//--------------------- .nv.constant0._ZN5flash44flash_bwd_dq_dk_dv_loop_seqk_parallel_kernelI23Flash_bwd_kernel_traitsILi256ELi64ELi64ELi8ELi4ELi2ELi2ELb0ELb1EN7cutlass6half_tE19Flash_kernel_traitsILi256ELi64ELi64ELi8ES3_EELb1ELb1ELb0ELb1ELb0ELb0ELb0EEEvNS_16Flash_bwd_paramsE --------------------------
	.section	.nv.constant0._ZN5flash44flash_bwd_dq_dk_dv_loop_seqk_parallel_kernelI23Flash_bwd_kernel_traitsILi256ELi64ELi64ELi8ELi4ELi2ELi2ELb0ELb1EN7cutlass6half_tE19Flash_kernel_traitsILi256ELi64ELi64ELi8ES3_EELb1ELb1ELb0ELb1ELb0ELb0ELb0EEEvNS_16Flash_bwd_paramsE,"a",@progbits
	.sectionflags	@""
	.align	4
.nv.constant0._ZN5flash44flash_bwd_dq_dk_dv_loop_seqk_parallel_kernelI23Flash_bwd_kernel_traitsILi256ELi64ELi64ELi8ELi4ELi2ELi2ELb0ELb1EN7cutlass6half_tE19Flash_kernel_traitsILi256ELi64ELi64ELi8ES3_EELb1ELb1ELb0ELb1ELb0ELb0ELb0EEEvNS_16Flash_bwd_paramsE:
	.zero		1536


//--------------------- .nv.constant0._ZN5flash44flash_bwd_dq_dk_dv_loop_seqk_parallel_kernelI23Flash_bwd_kernel_traitsILi256ELi64ELi64ELi8ELi4ELi2ELi2ELb0ELb1EN7cutlass6half_tE19Flash_kernel_traitsILi256ELi64ELi64ELi8ES3_EELb0ELb1ELb0ELb1ELb0ELb0ELb1EEEvNS_16Flash_bwd_paramsE --------------------------
	.section	.nv.constant0._ZN5flash44flash_bwd_dq_dk_dv_loop_seqk_parallel_kernelI23Flash_bwd_kernel_traitsILi256ELi64ELi64ELi8ELi4ELi2ELi2ELb0ELb1EN7cutlass6half_tE19Flash_kernel_traitsILi256ELi64ELi64ELi8ES3_EELb0ELb1ELb0ELb1ELb0ELb0ELb1EEEvNS_16Flash_bwd_paramsE,"a",@progbits
	.sectionflags	@""
	.align	4
.nv.constant0._ZN5flash44flash_bwd_dq_dk_dv_loop_seqk_parallel_kernelI23Flash_bwd_kernel_traitsILi256ELi64ELi64ELi8ELi4ELi2ELi2ELb0ELb1EN7cutlass6half_tE19Flash_kernel_traitsILi256ELi64ELi64ELi8ES3_EELb0ELb1ELb0ELb1ELb0ELb0ELb1EEEvNS_16Flash_bwd_paramsE:
	.zero		1536


//--------------------- .nv.constant0._ZN5flash25flash_bwd_dot_do_o_kernelILb0E23Flash_bwd_kernel_traitsILi256ELi64ELi64ELi8ELi4ELi2ELi2ELb0ELb1EN7cutlass6half_tE19Flash_kernel_traitsILi256ELi64ELi64ELi8ES3_EEEEvNS_16Flash_bwd_paramsE --------------------------
	.section	.nv.constant0._ZN5flash25flash_bwd_dot_do_o_kernelILb0E23Flash_bwd_kernel_traitsILi256ELi64ELi64ELi8ELi4ELi2ELi2ELb0ELb1EN7cutlass6half_tE19Flash_kernel_traitsILi256ELi64ELi64ELi8ES3_EEEEvNS_16Flash_bwd_paramsE,"a",@progbits
	.sectionflags	@""
	.align	4
.nv.constant0._ZN5flash25flash_bwd_dot_do_o_kernelILb0E23Flash_bwd_kernel_traitsILi256ELi64ELi64ELi8ELi4ELi2ELi2ELb0ELb1EN7cutlass6half_tE19Flash_kernel_traitsILi256ELi64ELi64ELi8ES3_EEEEvNS_16Flash_bwd_paramsE:
	.zero		1536


//--------------------- .nv.constant0._ZN5flash25flash_bwd_dot_do_o_kernelILb1E23Flash_bwd_kernel_traitsILi256ELi64ELi64ELi8ELi4ELi2ELi2ELb0ELb1EN7cutlass6half_tE19Flash_kernel_traitsILi256ELi64ELi64ELi8ES3_EEEEvNS_16Flash_bwd_paramsE --------------------------
	.section	.nv.constant0._ZN5flash25flash_bwd_dot_do_o_kernelILb1E23Flash_bwd_kernel_traitsILi256ELi64ELi64ELi8ELi4ELi2ELi2ELb0ELb1EN7cutlass6half_tE19Flash_kernel_traitsILi256ELi64ELi64ELi8ES3_EEEEvNS_16Flash_bwd_paramsE,"a",@progbits
	.sectionflags	@""
	.align	4
.nv.constant0._ZN5flash25flash_bwd_dot_do_o_kernelILb1E23Flash_bwd_kernel_traitsILi256ELi64ELi64ELi8ELi4ELi2ELi2ELb0ELb1EN7cutlass6half_tE19Flash_kernel_traitsILi256ELi64ELi64ELi8ES3_EEEEvNS_16Flash_bwd_paramsE:
	.zero		1536


//--------------------- .nv.constant0._ZN5flash27flash_bwd_convert_dq_kernelI23Flash_bwd_kernel_traitsILi256ELi64ELi64ELi8ELi4ELi2ELi2ELb0ELb0EN7cutlass6half_tE19Flash_kernel_traitsILi256ELi64ELi64ELi8ES3_EEEEvNS_16Flash_bwd_paramsEi --------------------------
	.section	.nv.constant0._ZN5flash27flash_bwd_convert_dq_kernelI23Flash_bwd_kernel_traitsILi256ELi64ELi64ELi8ELi4ELi2ELi2ELb0ELb0EN7cutlass6half_tE19Flash_kernel_traitsILi256ELi64ELi64ELi8ES3_EEEEvNS_16Flash_bwd_paramsEi,"a",@progbits
	.sectionflags	@""
	.align	4
.nv.constant0._ZN5flash27flash_bwd_convert_dq_kernelI23Flash_bwd_kernel_traitsILi256ELi64ELi64ELi8ELi4ELi2ELi2ELb0ELb0EN7cutlass6half_tE19Flash_kernel_traitsILi256ELi64ELi64ELi8ES3_EEEEvNS_16Flash_bwd_paramsEi:
	.zero		1540


//--------------------- .nv.constant0._ZN5flash44flash_bwd_dq_dk_dv_loop_seqk_parallel_kernelI23Flash_bwd_kernel_traitsILi256ELi64ELi64ELi8ELi4ELi2ELi2ELb0ELb0EN7cutlass6half_tE19Flash_kernel_traitsILi256ELi64ELi64ELi8ES3_EELb1ELb1ELb0ELb0ELb0ELb0ELb0EEEvNS_16Flash_bwd_paramsE --------------------------
	.section	.nv.constant0._ZN5flash44flash_bwd_dq_dk_dv_loop_seqk_parallel_kernelI23Flash_bwd_kernel_traitsILi256ELi64ELi64ELi8ELi4ELi2ELi2ELb0ELb0EN7cutlass6half_tE19Flash_kernel_traitsILi256ELi64ELi64ELi8ES3_EELb1ELb1ELb0ELb0ELb0ELb0ELb0EEEvNS_16Flash_bwd_paramsE,"a",@progbits
	.sectionflags	@""
	.align	4
.nv.constant0._ZN5flash44flash_bwd_dq_dk_dv_loop_seqk_parallel_kernelI23Flash_bwd_kernel_traitsILi256ELi64ELi64ELi8ELi4ELi2ELi2ELb0ELb0EN7cutlass6half_tE19Flash_kernel_traitsILi256ELi64ELi64ELi8ES3_EELb1ELb1ELb0ELb0ELb0ELb0ELb0EEEvNS_16Flash_bwd_paramsE:
	.zero		1536


//--------------------- .nv.constant0._ZN5flash44flash_bwd_dq_dk_dv_loop_seqk_parallel_kernelI23Flash_bwd_kernel_traitsILi256ELi64ELi64ELi8ELi4ELi2ELi2ELb0ELb0EN7cutlass6half_tE19Flash_kernel_traitsILi256ELi64ELi64ELi8ES3_EELb0ELb1ELb0ELb0ELb0ELb0ELb1EEEvNS_16Flash_bwd_paramsE --------------------------
	.section	.nv.constant0._ZN5flash44flash_bwd_dq_dk_dv_loop_seqk_parallel_kernelI23Flash_bwd_kernel_traitsILi256ELi64ELi64ELi8ELi4ELi2ELi2ELb0ELb0EN7cutlass6half_tE19Flash_kernel_traitsILi256ELi64ELi64ELi8ES3_EELb0ELb1ELb0ELb0ELb0ELb0ELb1EEEvNS_16Flash_bwd_paramsE,"a",@progbits
	.sectionflags	@""
	.align	4
.nv.constant0._ZN5flash44flash_bwd_dq_dk_dv_loop_seqk_parallel_kernelI23Flash_bwd_kernel_traitsILi256ELi64ELi64ELi8ELi4ELi2ELi2ELb0ELb0EN7cutlass6half_tE19Flash_kernel_traitsILi256ELi64ELi64ELi8ES3_EELb0ELb1ELb0ELb0ELb0ELb0ELb1EEEvNS_16Flash_bwd_paramsE:
	.zero		1536


//--------------------- .nv.constant0._ZN5flash44flash_bwd_dq_dk_dv_loop_seqk_parallel_kernelI23Flash_bwd_kernel_traitsILi256ELi64ELi64ELi8ELi4ELi2ELi2ELb0ELb0EN7cutlass6half_tE19Flash_kernel_traitsILi256ELi64ELi64ELi8ES3_EELb1ELb1ELb0ELb0ELb0ELb1ELb0EEEvNS_16Flash_bwd_paramsE --------------------------
	.section	.nv.constant0._ZN5flash44flash_bwd_dq_dk_dv_loop_seqk_parallel_kernelI23Flash_bwd_kernel_traitsILi256ELi64ELi64ELi8ELi4ELi2ELi2ELb0ELb0EN7cutlass6half_tE19Flash_kernel_traitsILi256ELi64ELi64ELi8ES3_EELb1ELb1ELb0ELb0ELb0ELb1ELb0EEEvNS_16Flash_bwd_paramsE,"a",@progbits
	.sectionflags	@""
	.align	4
.nv.constant0._ZN5flash44flash_bwd_dq_dk_dv_loop_seqk_parallel_kernelI23Flash_bwd_kernel_traitsILi256ELi64ELi64ELi8ELi4ELi2ELi2ELb0ELb0EN7cutlass6half_tE19Flash_kernel_traitsILi256ELi64ELi64ELi8ES3_EELb1ELb1ELb0ELb0ELb0ELb1ELb0EEEvNS_16Flash_bwd_paramsE:
	.zero		1536


//--------------------- .nv.constant0._ZN5flash44flash_bwd_dq_dk_dv_loop_seqk_parallel_kernelI23Flash_bwd_kernel_traitsILi256ELi64ELi64ELi8ELi4ELi2ELi2ELb0ELb0EN7cutlass6half_tE19Flash_kernel_traitsILi256ELi64ELi64ELi8ES3_EELb0ELb1ELb0ELb0ELb0ELb1ELb1EEEvNS_16Flash_bwd_paramsE --------------------------
	.section	.nv.constant0._ZN5flash44flash_bwd_dq_dk_dv_loop_seqk_parallel_kernelI23Flash_bwd_kernel_traitsILi256ELi64ELi64ELi8ELi4ELi2ELi2ELb0ELb0EN7cutlass6half_tE19Flash_kernel_traitsILi256ELi64ELi64ELi8ES3_EELb0ELb1ELb0ELb0ELb0ELb1ELb1EEEvNS_16Flash_bwd_paramsE,"a",@progbits
	.sectionflags	@""
	.align	4
.nv.constant0._ZN5flash44flash_bwd_dq_dk_dv_loop_seqk_parallel_kernelI23Flash_bwd_kernel_traitsILi256ELi64ELi64ELi8ELi4ELi2ELi2ELb0ELb0EN7cutlass6half_tE19Flash_kernel_traitsILi256ELi64ELi64ELi8ES3_EELb0ELb1ELb0ELb0ELb0ELb1ELb1EEEvNS_16Flash_bwd_paramsE:
	.zero		1536


//--------------------- .nv.constant0._ZN5flash44flash_bwd_dq_dk_dv_loop_seqk_parallel_kernelI23Flash_bwd_kernel_traitsILi256ELi64ELi64ELi8ELi4ELi2ELi2ELb0ELb0EN7cutlass6half_tE19Flash_kernel_traitsILi256ELi64ELi64ELi8ES3_EELb1ELb1ELb0ELb1ELb0ELb0ELb0EEEvNS_16Flash_bwd_paramsE --------------------------
	.section	.nv.constant0._ZN5flash44flash_bwd_dq_dk_dv_loop_seqk_parallel_kernelI23Flash_bwd_kernel_traitsILi256ELi64ELi64ELi8ELi4ELi2ELi2ELb0ELb0EN7cutlass6half_tE19Flash_kernel_traitsILi256ELi64ELi64ELi8ES3_EELb1ELb1ELb0ELb1ELb0ELb0ELb0EEEvNS_16Flash_bwd_paramsE,"a",@progbits
	.sectionflags	@""
	.align	4
.nv.constant0._ZN5flash44flash_bwd_dq_dk_dv_loop_seqk_parallel_kernelI23Flash_bwd_kernel_traitsILi256ELi64ELi64ELi8ELi4ELi2ELi2ELb0ELb0EN7cutlass6half_tE19Flash_kernel_traitsILi256ELi64ELi64ELi8ES3_EELb1ELb1ELb0ELb1ELb0ELb0ELb0EEEvNS_16Flash_bwd_paramsE:
	.zero		1536


//--------------------- .nv.constant0._ZN5flash44flash_bwd_dq_dk_dv_loop_seqk_parallel_kernelI23Flash_bwd_kernel_traitsILi256ELi64ELi64ELi8ELi4ELi2ELi2ELb0ELb0EN7cutlass6half_tE19Flash_kernel_traitsILi256ELi64ELi64ELi8ES3_EELb0ELb1ELb0ELb1ELb0ELb0ELb1EEEvNS_16Flash_bwd_paramsE --------------------------
	.section	.nv.constant0._ZN5flash44flash_bwd_dq_dk_dv_loop_seqk_parallel_kernelI23Flash_bwd_kernel_traitsILi256ELi64ELi64ELi8ELi4ELi2ELi2ELb0ELb0EN7cutlass6half_tE19Flash_kernel_traitsILi256ELi64ELi64ELi8ES3_EELb0ELb1ELb0ELb1ELb0ELb0ELb1EEEvNS_16Flash_bwd_paramsE,"a",@progbits
	.sectionflags	@""
	.align	4
.nv.constant0._ZN5flash44flash_bwd_dq_dk_dv_loop_seqk_parallel_kernelI23Flash_bwd_kernel_traitsILi256ELi64ELi64ELi8ELi4ELi2ELi2ELb0ELb0EN7cutlass6half_tE19Flash_kernel_traitsILi256ELi64ELi64ELi8ES3_EELb0ELb1ELb0ELb1ELb0ELb0ELb1EEEvNS_16Flash_bwd_paramsE:
	.zero		1536


//--------------------- .nv.constant0._ZN5flash25flash_bwd_dot_do_o_kernelILb0E23Flash_bwd_kernel_traitsILi256ELi64ELi64ELi8ELi4ELi2ELi2ELb0ELb0EN7cutlass6half_tE19Flash_kernel_traitsILi256ELi64ELi64ELi8ES3_EEEEvNS_16Flash_bwd_paramsE --------------------------
	.section	.nv.constant0._ZN5flash25flash_bwd_dot_do_o_kernelILb0E23Flash_bwd_kernel_traitsILi256ELi64ELi64ELi8ELi4ELi2ELi2ELb0ELb0EN7cutlass6half_tE19Flash_kernel_traitsILi256ELi64ELi64ELi8ES3_EEEEvNS_16Flash_bwd_paramsE,"a",@progbits
	.sectionflags	@""
	.align	4
.nv.constant0._ZN5flash25flash_bwd_dot_do_o_kernelILb0E23Flash_bwd_kernel_traitsILi256ELi64ELi64ELi8ELi4ELi2ELi2ELb0ELb0EN7cutlass6half_tE19Flash_kernel_traitsILi256ELi64ELi64ELi8ES3_EEEEvNS_16Flash_bwd_paramsE:
	.zero		1536


//--------------------- .nv.constant0._ZN5flash25flash_bwd_dot_do_o_kernelILb1E23Flash_bwd_kernel_traitsILi256ELi64ELi64ELi8ELi4ELi2ELi2ELb0ELb0EN7cutlass6half_tE19Flash_kernel_traitsILi256ELi64ELi64ELi8ES3_EEEEvNS_16Flash_bwd_paramsE --------------------------
	.section	.nv.constant0._ZN5flash25flash_bwd_dot_do_o_kernelILb1E23Flash_bwd_kernel_traitsILi256ELi64ELi64ELi8ELi4ELi2ELi2ELb0ELb0EN7cutlass6half_tE19Flash_kernel_traitsILi256ELi64ELi64ELi8ES3_EEEEvNS_16Flash_bwd_paramsE,"a",@progbits
	.sectionflags	@""
	.align	4
.nv.constant0._ZN5flash25flash_bwd_dot_do_o_kernelILb1E23Flash_bwd_kernel_traitsILi256ELi64ELi64ELi8ELi4ELi2ELi2ELb0ELb0EN7cutlass6half_tE19Flash_kernel_traitsILi256ELi64ELi64ELi8ES3_EEEEvNS_16Flash_bwd_paramsE:
	.zero		1536


//--------------------- SYMBOLS --------------------------

	.type		.nv.reservedSmem.offset0,@object
	.size		.nv.reservedSmem.offset0,0x4
	.type		.nv.reservedSmem.cap,@object
	.size		.nv.reservedSmem.cap,0x4
